	.target	sm_90a

	.elftype	@"ET_EXEC"


//--------------------- .note.nv.tkinfo           --------------------------
	.section	.note.nv.tkinfo,"",@"SHT_NOTE"
	.sectionflags	@"SHF_NOTE_NV_TKINFO"
	.tkinfo
        /*0018*/ 	.word	0x00000002
        /*0030*/ 	.string	""
        /*0030*/ 	.string	"ptxas"
        /*0030*/ 	.string	"Cuda compilation tools, release 13.0, V13.0.88"
        /*0030*/ 	.string	"Build cuda_13.0.r13.0/compiler.36424714_0"
        /*0030*/ 	.string	"-v  -suppress-debug-info  -lineinfo  -arch sm_90a "



//--------------------- .note.nv.cuinfo           --------------------------
	.section	.note.nv.cuinfo,"",@"SHT_NOTE"
	.sectionflags	@"SHF_NOTE_NV_CUINFO"
        /*0018*/ 	.short	0x0002
        /*001a*/ 	.short	0x005a
        /*001c*/ 	.short	0x0082
	.zero		2


//--------------------- .nv.info                  --------------------------
	.section	.nv.info,"",@"SHT_CUDA_INFO"
	.align	4


	//----- nvinfo : EIATTR_REGCOUNT
	.align		4
        /*0000*/ 	.byte	0x04, 0x2f
        /*0002*/ 	.short	(.L_1 - .L_0)
	.align		4
.L_0:
        /*0004*/ 	.word	index@(matmul_kernel)
        /*0008*/ 	.word	0x000000ff


	//----- nvinfo : EIATTR_FRAME_SIZE
	.align		4
.L_1:
        /*000c*/ 	.byte	0x04, 0x11
        /*000e*/ 	.short	(.L_3 - .L_2)
	.align		4
.L_2:
        /*0010*/ 	.word	index@(matmul_kernel)
        /*0014*/ 	.word	0x00001d30


	//----- nvinfo : EIATTR_MIN_STACK_SIZE
	.align		4
.L_3:
        /*0018*/ 	.byte	0x04, 0x12
        /*001a*/ 	.short	(.L_5 - .L_4)
	.align		4
.L_4:
        /*001c*/ 	.word	index@(matmul_kernel)
        /*0020*/ 	.word	0x00001d30
.L_5:


//--------------------- .nv.compat                --------------------------
	.section	.nv.compat,"",@"SHT_CUDA_COMPAT_INFO"
	.align	4
        /*0000*/ 	.byte	0x02, 0x09, 0x01, 0x00, 0x02, 0x02, 0x04, 0x00, 0x02, 0x05, 0x05, 0x00, 0x03, 0x07, 0x01, 0x01
        /*0010*/ 	.byte	0x02, 0x03, 0x00, 0x00, 0x02, 0x06, 0x01, 0x00, 0x04, 0x0b, 0x08, 0x00, 0x00, 0x00, 0x00, 0x00
        /*0020*/ 	.byte	0x00, 0x00, 0x00, 0x00


//--------------------- .nv.info.matmul_kernel    --------------------------
	.section	.nv.info.matmul_kernel,"",@"SHT_CUDA_INFO"
	.sectionflags	@""
	.align	4


	//----- nvinfo : EIATTR_CUDA_API_VERSION
	.align		4
        /*0000*/ 	.byte	0x04, 0x37
        /*0002*/ 	.short	(.L_7 - .L_6)
.L_6:
        /*0004*/ 	.word	0x00000082


	//----- nvinfo : EIATTR_KPARAM_INFO
	.align		4
.L_7:
        /*0008*/ 	.byte	0x04, 0x17
        /*000a*/ 	.short	(.L_9 - .L_8)
.L_8:
        /*000c*/ 	.word	0x00000000
        /*0010*/ 	.short	0x000d
        /*0012*/ 	.short	0x0048
        /*0014*/ 	.byte	0x00, 0xf4, 0x21, 0x00


	//----- nvinfo : EIATTR_KPARAM_INFO
	.align		4
.L_9:
        /*0018*/ 	.byte	0x04, 0x17
        /*001a*/ 	.short	(.L_11 - .L_10)
.L_10:
        /*001c*/ 	.word	0x00000000
        /*0020*/ 	.short	0x000c
        /*0022*/ 	.short	0x0040
        /*0024*/ 	.byte	0x00, 0xf4, 0x21, 0x00


	//----- nvinfo : EIATTR_KPARAM_INFO
	.align		4
.L_11:
        /*0028*/ 	.byte	0x04, 0x17
        /*002a*/ 	.short	(.L_13 - .L_12)
.L_12:
        /*002c*/ 	.word	0x00000000
        /*0030*/ 	.short	0x000b
        /*0032*/ 	.short	0x0038
        /*0034*/ 	.byte	0x00, 0xf0, 0x11, 0x00


	//----- nvinfo : EIATTR_KPARAM_INFO
	.align		4
.L_13:
        /*0038*/ 	.byte	0x04, 0x17
        /*003a*/ 	.short	(.L_15 - .L_14)
.L_14:
        /*003c*/ 	.word	0x00000000
        /*0040*/ 	.short	0x000a
        /*0042*/ 	.short	0x0034
        /*0044*/ 	.byte	0x00, 0xf0, 0x11, 0x00


	//----- nvinfo : EIATTR_KPARAM_INFO
	.align		4
.L_15:
        /*0048*/ 	.byte	0x04, 0x17
        /*004a*/ 	.short	(.L_17 - .L_16)
.L_16:
        /*004c*/ 	.word	0x00000000
        /*0050*/ 	.short	0x0009
        /*0052*/ 	.short	0x0030
        /*0054*/ 	.byte	0x00, 0xf0, 0x11, 0x00


	//----- nvinfo : EIATTR_KPARAM_INFO
	.align		4
.L_17:
        /*0058*/ 	.byte	0x04, 0x17
        /*005a*/ 	.short	(.L_19 - .L_18)
.L_18:
        /*005c*/ 	.word	0x00000000
        /*0060*/ 	.short	0x0008
        /*0062*/ 	.short	0x002c
        /*0064*/ 	.byte	0x00, 0xf0, 0x11, 0x00


	//----- nvinfo : EIATTR_KPARAM_INFO
	.align		4
.L_19:
        /*0068*/ 	.byte	0x04, 0x17
        /*006a*/ 	.short	(.L_21 - .L_20)
.L_20:
        /*006c*/ 	.word	0x00000000
        /*0070*/ 	.short	0x0007
        /*0072*/ 	.short	0x0028
        /*0074*/ 	.byte	0x00, 0xf0, 0x11, 0x00


	//----- nvinfo : EIATTR_KPARAM_INFO
	.align		4
.L_21:
        /*0078*/ 	.byte	0x04, 0x17
        /*007a*/ 	.short	(.L_23 - .L_22)
.L_22:
        /*007c*/ 	.word	0x00000000
        /*0080*/ 	.short	0x0006
        /*0082*/ 	.short	0x0024
        /*0084*/ 	.byte	0x00, 0xf0, 0x11, 0x00


	//----- nvinfo : EIATTR_KPARAM_INFO
	.align		4
.L_23:
        /*0088*/ 	.byte	0x04, 0x17
        /*008a*/ 	.short	(.L_25 - .L_24)
.L_24:
        /*008c*/ 	.word	0x00000000
        /*0090*/ 	.short	0x0005
        /*0092*/ 	.short	0x0020
        /*0094*/ 	.byte	0x00, 0xf0, 0x11, 0x00


	//----- nvinfo : EIATTR_KPARAM_INFO
	.align		4
.L_25:
        /*0098*/ 	.byte	0x04, 0x17
        /*009a*/ 	.short	(.L_27 - .L_26)
.L_26:
        /*009c*/ 	.word	0x00000000
        /*00a0*/ 	.short	0x0004
        /*00a2*/ 	.short	0x001c
        /*00a4*/ 	.byte	0x00, 0xf0, 0x11, 0x00


	//----- nvinfo : EIATTR_KPARAM_INFO
	.align		4
.L_27:
        /*00a8*/ 	.byte	0x04, 0x17
        /*00aa*/ 	.short	(.L_29 - .L_28)
.L_28:
        /*00ac*/ 	.word	0x00000000
        /*00b0*/ 	.short	0x0003
        /*00b2*/ 	.short	0x0018
        /*00b4*/ 	.byte	0x00, 0xf0, 0x11, 0x00


	//----- nvinfo : EIATTR_KPARAM_INFO
	.align		4
.L_29:
        /*00b8*/ 	.byte	0x04, 0x17
        /*00ba*/ 	.short	(.L_31 - .L_30)
.L_30:
        /*00bc*/ 	.word	0x00000000
        /*00c0*/ 	.short	0x0002
        /*00c2*/ 	.short	0x0010
        /*00c4*/ 	.byte	0x00, 0xf4, 0x21, 0x00


	//----- nvinfo : EIATTR_KPARAM_INFO
	.align		4
.L_31:
        /*00c8*/ 	.byte	0x04, 0x17
        /*00ca*/ 	.short	(.L_33 - .L_32)
.L_32:
        /*00cc*/ 	.word	0x00000000
        /*00d0*/ 	.short	0x0001
        /*00d2*/ 	.short	0x0008
        /*00d4*/ 	.byte	0x00, 0xf4, 0x21, 0x00


	//----- nvinfo : EIATTR_KPARAM_INFO
	.align		4
.L_33:
        /*00d8*/ 	.byte	0x04, 0x17
        /*00da*/ 	.short	(.L_35 - .L_34)
.L_34:
        /*00dc*/ 	.word	0x00000000
        /*00e0*/ 	.short	0x0000
        /*00e2*/ 	.short	0x0000
        /*00e4*/ 	.byte	0x00, 0xf4, 0x21, 0x00


	//----- nvinfo : EIATTR_SPARSE_MMA_MASK
	.align		4
.L_35:
        /*00e8*/ 	.byte	0x03, 0x50
        /*00ea*/ 	.short	0x0000


	//----- nvinfo : EIATTR_MAXREG_COUNT
	.align		4
        /*00ec*/ 	.byte	0x03, 0x1b
        /*00ee*/ 	.short	0x00ff


	//----- nvinfo : EIATTR_NUM_BARRIERS
	.align		4
        /*00f0*/ 	.byte	0x02, 0x4c
        /*00f2*/ 	.byte	0x01
	.zero		1


	//----- nvinfo : EIATTR_ANNOTATIONS
	.align		4
        /*00f4*/ 	.byte	0x04, 0x55
        /*00f6*/ 	.short	(.L_37 - .L_36)


	//   ....[0]....
.L_36:
        /*00f8*/ 	.word	0x00000001
        /*00fc*/ 	.byte	0xa0, 0x01, 0x00, 0x00, 0x01, 0x00, 0x00, 0x00, 0xa0, 0x0a, 0x00, 0x00, 0x01, 0x00, 0x00, 0x00
        /* <DEDUP_REMOVED lines=3120> */
        /*c40c*/ 	.byte	0xa0, 0xf9, 0x03, 0x00, 0x01, 0x00, 0x00, 0x00, 0xc0, 0xf9, 0x03, 0x00


	//----- nvinfo : EIATTR_MERCURY_ISA_VERSION
	.align		4
.L_37:
        /*c418*/ 	.byte	0x03, 0x5f
        /*c41a*/ 	.short	0x0101


	//----- nvinfo : EIATTR_EXIT_INSTR_OFFSETS
	.align		4
        /*c41c*/ 	.byte	0x04, 0x1c
        /*c41e*/ 	.short	(.L_39 - .L_38)


	//   ....[0]....
.L_38:
        /*c420*/ 	.word	0x00043870


	//   ....[1]....
        /*c424*/ 	.word	0x00043890


	//----- nvinfo : EIATTR_REQNTID
	.align		4
.L_39:
        /*c428*/ 	.byte	0x04, 0x10
        /*c42a*/ 	.short	(.L_41 - .L_40)
.L_40:
        /*c42c*/ 	.word	0x00000080
        /*c430*/ 	.word	0x00000001
        /*c434*/ 	.word	0x00000001


	//----- nvinfo : EIATTR_CBANK_PARAM_SIZE
	.align		4
.L_41:
        /*c438*/ 	.byte	0x03, 0x19
        /*c43a*/ 	.short	0x0050


	//----- nvinfo : EIATTR_PARAM_CBANK
	.align		4
        /*c43c*/ 	.byte	0x04, 0x0a
        /*c43e*/ 	.short	(.L_43 - .L_42)
	.align		4
.L_42:
        /*c440*/ 	.word	index@(.nv.constant0.matmul_kernel)
        /*c444*/ 	.short	0x0210
        /*c446*/ 	.short	0x0050


	//----- nvinfo : EIATTR_SW_WAR
	.align		4
.L_43:
        /*c448*/ 	.byte	0x04, 0x36
        /*c44a*/ 	.short	(.L_45 - .L_44)
.L_44:
        /*c44c*/ 	.word	0x00000008
.L_45:


//--------------------- .nv.callgraph             --------------------------
	.section	.nv.callgraph,"",@"SHT_CUDA_CALLGRAPH"
	.align	4
	.sectionentsize	8
	.align		4
        /*0000*/ 	.word	0x00000000
	.align		4
        /*0004*/ 	.word	0xffffffff
	.align		4
        /*0008*/ 	.word	0x00000000
	.align		4
        /*000c*/ 	.word	0xfffffffe
	.align		4
        /*0010*/ 	.word	0x00000000
	.align		4
        /*0014*/ 	.word	0xfffffffd
	.align		4
        /*0018*/ 	.word	0x00000000
	.align		4
        /*001c*/ 	.word	0xfffffffc


//--------------------- .text.matmul_kernel       --------------------------
	.section	.text.matmul_kernel,"ax",@progbits
	.align	128
        .global         matmul_kernel
        .type           matmul_kernel,@function
        .size           matmul_kernel,(.L_x_3 - matmul_kernel)
        .other          matmul_kernel,@"STO_CUDA_ENTRY STV_DEFAULT"
matmul_kernel:
.text.matmul_kernel:
[----:B------:R-:W1:Y:S08]  /*0000*/  LDC R1, c[0x0][0x28] ;  /* 0x00000a00ff017b82 */ /* 0x000e700000000800 */
[----:B------:R-:W2:Y:S01]  /*0010*/  LDC.64 R2, c[0x0][0x228] ;  /* 0x00008a00ff027b82 */ /* 0x000ea20000000a00 */
[----:B-1----:R-:W-:Y:S01]  /*0020*/  VIADD R1, R1, 0xffffe2d0 ;  /* 0xffffe2d001017836 */ /* 0x002fe20000000000 */
[----:B------:R-:W1:Y:S01]  /*0030*/  S2R R7, SR_CTAID.X ;  /* 0x0000000000077919 */ /* 0x000e620000002500 */
[----:B------:R-:W-:Y:S01]  /*0040*/  ULDC.64 UR4, c[0x0][0x218] ;  /* 0x0000860000047ab9 */ /* 0x000fe20000000a00 */
[----:B------:R-:W-:Y:S01]  /*0050*/  ULDC UR59, c[0x0][0x240] ;  /* 0x00009000003b7ab9 */ /* 0x000fe20000000800 */
        /* <DEDUP_REMOVED lines=19> */
[----:B--2---:R-:W-:Y:S01]  /*0190*/  IMAD.MOV.U32 R71, RZ, RZ, R3 ;  /* 0x000000ffff477224 */ /* 0x004fe200078e0003 */
[----:B------:R2:W-:Y:S01]  /*01a0*/  STL.64 [R1+0x1248], R2 ;  /* 0x0012480201007387 */ /* 0x0005e20000100a00 */
[----:B------:R-:W-:Y:S01]  /*01b0*/  IMAD.MOV.U32 R125, RZ, RZ, R2 ;  /* 0x000000ffff7d7224 */ /* 0x000fe200078e0002 */
[----:B------:R-:W-:Y:S01]  /*01c0*/  ULDC UR22, c[0x0][0x240] ;  /* 0x0000900000167ab9 */ /* 0x000fe20000000800 */
[----:B------:R-:W-:Y:S01]  /*01d0*/  VIADD R0, R71, 0x3f ;  /* 0x0000003f47007836 */ /* 0x000fe20000000000 */
[----:B------:R-:W-:Y:S01]  /*01e0*/  ULDC UR23, c[0x0][0x240] ;  /* 0x0000900000177ab9 */ /* 0x000fe20000000800 */
[----:B------:R-:W-:Y:S01]  /*01f0*/  ULDC UR24, c[0x0][0x240] ;  /* 0x0000900000187ab9 */ /* 0x000fe20000000800 */
[----:B------:R-:W-:Y:S01]  /*0200*/  ULDC UR25, c[0x0][0x240] ;  /* 0x0000900000197ab9 */ /* 0x000fe20000000800 */
[----:B------:R-:W-:Y:S01]  /*0210*/  ULDC UR26, c[0x0][0x240] ;  /* 0x00009000001a7ab9 */ /* 0x000fe20000000800 */
[----:B------:R-:W-:Y:S01]  /*0220*/  ULDC UR28, c[0x0][0x240] ;  /* 0x00009000001c7ab9 */ /* 0x000fe20000000800 */
[----:B-1----:R-:W-:Y:S01]  /*0230*/  IABS R8, R7 ;  /* 0x0000000700087213 */ /* 0x002fe20000000000 */
[----:B------:R-:W-:Y:S01]  /*0240*/  ULDC UR34, c[0x0][0x240] ;  /* 0x0000900000227ab9 */ /* 0x000fe20000000800 */
[----:B------:R-:W-:Y:S01]  /*0250*/  ULDC UR29, c[0x0][0x240] ;  /* 0x00009000001d7ab9 */ /* 0x000fe20000000800 */
[----:B--2---:R-:W-:Y:S01]  /*0260*/  SHF.R.S32.HI R3, RZ, 0x1f, R0 ;  /* 0x0000001fff037819 */ /* 0x004fe20000011400 */
[----:B------:R-:W-:Y:S01]  /*0270*/  ULDC UR30, c[0x0][0x240] ;  /* 0x00009000001e7ab9 */ /* 0x000fe20000000800 */
[----:B------:R-:W-:Y:S01]  /*0280*/  ULDC UR31, c[0x0][0x240] ;  /* 0x00009000001f7ab9 */ /* 0x000fe20000000800 */
[----:B------:R-:W-:Y:S01]  /*0290*/  ULDC UR32, c[0x0][0x240] ;  /* 0x0000900000207ab9 */ /* 0x000fe20000000800 */
[----:B------:R-:W-:Y:S01]  /*02a0*/  LEA.HI R3, R3, R0, RZ, 0x6 ;  /* 0x0000000003037211 */ /* 0x000fe200078f30ff */
[----:B------:R-:W-:Y:S01]  /*02b0*/  ULDC UR33, c[0x0][0x240] ;  /* 0x0000900000217ab9 */ /* 0x000fe20000000800 */
[----:B------:R-:W-:Y:S01]  /*02c0*/  ULDC UR35, c[0x0][0x240] ;  /* 0x0000900000237ab9 */ /* 0x000fe20000000800 */
[----:B------:R-:W-:Y:S01]  /*02d0*/  ULDC UR41, c[0x0][0x240] ;  /* 0x0000900000297ab9 */ /* 0x000fe20000000800 */
[----:B------:R-:W-:Y:S01]  /*02e0*/  SHF.R.S32.HI R3, RZ, 0x6, R3 ;  /* 0x00000006ff037819 */ /* 0x000fe20000011403 */
[----:B------:R-:W-:Y:S01]  /*02f0*/  ULDC UR36, c[0x0][0x240] ;  /* 0x0000900000247ab9 */ /* 0x000fe20000000800 */
[----:B------:R-:W-:Y:S01]  /*0300*/  ULDC UR37, c[0x0][0x240] ;  /* 0x0000900000257ab9 */ /* 0x000fe20000000800 */
[----:B------:R-:W-:Y:S01]  /*0310*/  ULDC UR38, c[0x0][0x240] ;  /* 0x0000900000267ab9 */ /* 0x000fe20000000800 */
[----:B------:R-:W-:Y:S01]  /*0320*/  SHF.L.U32 R4, R3, 0x2, RZ ;  /* 0x0000000203047819 */ /* 0x000fe200000006ff */
[----:B------:R-:W-:Y:S01]  /*0330*/  ULDC UR39, c[0x0][0x240] ;  /* 0x0000900000277ab9 */ /* 0x000fe20000000800 */
[----:B------:R-:W-:Y:S01]  /*0340*/  ULDC UR40, c[0x0][0x240] ;  /* 0x0000900000287ab9 */ /* 0x000fe20000000800 */
[----:B------:R-:W-:Y:S01]  /*0350*/  ULDC UR42, c[0x0][0x240] ;  /* 0x00009000002a7ab9 */ /* 0x000fe20000000800 */
[-C--:B------:R-:W-:Y:S01]  /*0360*/  IABS R5, R4.reuse ;  /* 0x0000000400057213 */ /* 0x080fe20000000000 */
[----:B------:R-:W-:Y:S01]  /*0370*/  ULDC UR48, c[0x0][0x240] ;  /* 0x0000900000307ab9 */ /* 0x000fe20000000800 */
[----:B------:R-:W-:Y:S01]  /*0380*/  IABS R10, R4 ;  /* 0x00000004000a7213 */ /* 0x000fe20000000000 */
[----:B------:R-:W-:Y:S01]  /*0390*/  ULDC UR43, c[0x0][0x240] ;  /* 0x00009000002b7ab9 */ /* 0x000fe20000000800 */
[----:B------:R-:W1:Y:S01]  /*03a0*/  I2F.RP R0, R5 ;  /* 0x0000000500007306 */ /* 0x000e620000209400 */
        /* <DEDUP_REMOVED lines=14> */
[----:B-1----:R-:W1:Y:S02]  /*0490*/  MUFU.RCP R0, R0 ;  /* 0x0000000000007308 */ /* 0x002e640000001000 */
[----:B-1----:R-:W-:Y:S01]  /*04a0*/  VIADD R2, R0, 0xffffffe ;  /* 0x0ffffffe00027836 */ /* 0x002fe20000000000 */
[----:B------:R-:W-:-:S05]  /*04b0*/  IADD3 R0, RZ, -R10, RZ ;  /* 0x8000000aff007210 */ /* 0x000fca0007ffe0ff */
[----:B------:R1:W2:Y:S02]  /*04c0*/  F2I.FTZ.U32.TRUNC.NTZ R3, R2 ;  /* 0x0000000200037305 */ /* 0x0002a4000021f000 */
[----:B-1----:R-:W-:Y:S02]  /*04d0*/  IMAD.MOV.U32 R2, RZ, RZ, RZ ;  /* 0x000000ffff027224 */ /* 0x002fe400078e00ff */
[----:B--2---:R-:W-:-:S04]  /*04e0*/  IMAD.MOV R6, RZ, RZ, -R3 ;  /* 0x000000ffff067224 */ /* 0x004fc800078e0a03 */
[----:B------:R-:W-:Y:S02]  /*04f0*/  IMAD R9, R6, R5, RZ ;  /* 0x0000000506097224 */ /* 0x000fe400078e02ff */
[----:B------:R-:W-:Y:S02]  /*0500*/  IMAD.MOV.U32 R6, RZ, RZ, R8 ;  /* 0x000000ffff067224 */ /* 0x000fe400078e0008 */
[----:B------:R-:W-:-:S06]  /*0510*/  IMAD.HI.U32 R3, R3, R9, R2 ;  /* 0x0000000903037227 */ /* 0x000fcc00078e0002 */
[----:B------:R-:W-:-:S04]  /*0520*/  IMAD.HI.U32 R3, R3, R6, RZ ;  /* 0x0000000603037227 */ /* 0x000fc800078e00ff */
[----:B------:R-:W-:-:S05]  /*0530*/  IMAD R0, R3, R0, R6 ;  /* 0x0000000003007224 */ /* 0x000fca00078e0206 */
[----:B------:R-:W-:-:S13]  /*0540*/  ISETP.GT.U32.AND P1, PT, R5, R0, PT ;  /* 0x000000000500720c */ /* 0x000fda0003f24070 */
[----:B------:R-:W-:Y:S02]  /*0550*/  @!P1 IMAD.IADD R0, R0, 0x1, -R5 ;  /* 0x0000000100009824 */ /* 0x000fe400078e0a05 */
[----:B------:R-:W-:Y:S01]  /*0560*/  @!P1 VIADD R3, R3, 0x1 ;  /* 0x0000000103039836 */ /* 0x000fe20000000000 */
[----:B------:R-:W-:Y:S02]  /*0570*/  ISETP.NE.AND P1, PT, R4, RZ, PT ;  /* 0x000000ff0400720c */ /* 0x000fe40003f25270 */
[----:B------:R-:W-:Y:S02]  /*0580*/  ISETP.GE.U32.AND P0, PT, R0, R5, PT ;  /* 0x000000050000720c */ /* 0x000fe40003f06070 */
[----:B------:R-:W-:-:S04]  /*0590*/  LOP3.LUT R0, R7, R4, RZ, 0x3c, !PT ;  /* 0x0000000407007212 */ /* 0x000fc800078e3cff */
[----:B------:R-:W-:Y:S02]  /*05a0*/  ISETP.GE.AND P2, PT, R0, RZ, PT ;  /* 0x000000ff0000720c */ /* 0x000fe40003f46270 */
[----:B------:R-:W-:-:S05]  /*05b0*/  IADD3 R0, R125, 0x1ff, RZ ;  /* 0x000001ff7d007810 */ /* 0x000fca0007ffe0ff */
[----:B------:R-:W-:-:S04]  /*05c0*/  @P0 VIADD R3, R3, 0x1 ;  /* 0x0000000103030836 */ /* 0x000fc80000000000 */
[----:B------:R-:W-:Y:S01]  /*05d0*/  IMAD.MOV.U32 R2, RZ, RZ, R3 ;  /* 0x000000ffff027224 */ /* 0x000fe200078e0003 */
[----:B------:R-:W-:-:S03]  /*05e0*/  SHF.R.S32.HI R3, RZ, 0x1f, R0 ;  /* 0x0000001fff037819 */ /* 0x000fc60000011400 */
[----:B------:R-:W-:Y:S01]  /*05f0*/  @!P2 IMAD.MOV R2, RZ, RZ, -R2 ;  /* 0x000000ffff02a224 */ /* 0x000fe200078e0a02 */
[----:B------:R-:W-:Y:S02]  /*0600*/  @!P1 LOP3.LUT R2, RZ, R4, RZ, 0x33, !PT ;  /* 0x00000004ff029212 */ /* 0x000fe400078e33ff */
[----:B------:R-:W-:-:S03]  /*0610*/  LEA.HI R3, R3, R0, RZ, 0x9 ;  /* 0x0000000003037211 */ /* 0x000fc600078f48ff */
[----:B------:R-:W-:Y:S02]  /*0620*/  IMAD.SHL.U32 R15, R2, 0x4, RZ ;  /* 0x00000004020f7824 */ /* 0x000fe400078e00ff */
[----:B------:R-:W-:-:S03]  /*0630*/  IMAD.MOV R2, RZ, RZ, -R2 ;  /* 0x000000ffff027224 */ /* 0x000fc600078e0a02 */
[----:B------:R-:W-:Y:S01]  /*0640*/  LEA.HI.SX32 R3, R3, -R15, 0x17 ;  /* 0x8000000f03037211 */ /* 0x000fe200078fbaff */
[----:B------:R-:W-:Y:S02]  /*0650*/  IMAD R20, R4, R2, R7 ;  /* 0x0000000204147224 */ /* 0x000fe400078e0207 */
[----:B------:R-:W-:Y:S01]  /*0660*/  IMAD.MOV.U32 R4, RZ, RZ, RZ ;  /* 0x000000ffff047224 */ /* 0x000fe200078e00ff */
[----:B------:R-:W-:Y:S02]  /*0670*/  VIMNMX R17, R3, 0x4, PT ;  /* 0x0000000403117848 */ /* 0x000fe40003fe0100 */
[----:B------:R-:W-:Y:S02]  /*0680*/  IABS R2, R20 ;  /* 0x0000001400027213 */ /* 0x000fe40000000000 */
[----:B------:R-:W-:Y:S02]  /*0690*/  IABS R9, R17 ;  /* 0x0000001100097213 */ /* 0x000fe40000000000 */
[----:B------:R-:W-:-:S02]  /*06a0*/  IABS R3, R71 ;  /* 0x0000004700037213 */ /* 0x000fc40000000000 */
[----:B------:R-:W1:Y:S08]  /*06b0*/  I2F.RP R0, R9 ;  /* 0x0000000900007306 */ /* 0x000e700000209400 */
[----:B-1----:R-:W1:Y:S02]  /*06c0*/  MUFU.RCP R0, R0 ;  /* 0x0000000000007308 */ /* 0x002e640000001000 */
[----:B-1----:R-:W-:Y:S01]  /*06d0*/  VIADD R5, R0, 0xffffffe ;  /* 0x0ffffffe00057836 */ /* 0x002fe20000000000 */
[----:B------:R-:W-:-:S05]  /*06e0*/  IABS R0, R17 ;  /* 0x0000001100007213 */ /* 0x000fca0000000000 */
[----:B------:R-:W1:Y:S01]  /*06f0*/  F2I.FTZ.U32.TRUNC.NTZ R5, R5 ;  /* 0x0000000500057305 */ /* 0x000e62000021f000 */
[----:B------:R-:W-:Y:S01]  /*0700*/  IMAD.MOV R0, RZ, RZ, -R0 ;  /* 0x000000ffff007224 */ /* 0x000fe200078e0a00 */
[----:B-1----:R-:W-:-:S05]  /*0710*/  IADD3 R6, RZ, -R5, RZ ;  /* 0x80000005ff067210 */ /* 0x002fca0007ffe0ff */
[----:B------:R-:W-:-:S04]  /*0720*/  IMAD R7, R6, R9, RZ ;  /* 0x0000000906077224 */ /* 0x000fc800078e02ff */
[----:B------:R-:W-:Y:S02]  /*0730*/  IMAD.HI.U32 R4, R5, R7, R4 ;  /* 0x0000000705047227 */ /* 0x000fe400078e0004 */
[----:B------:R-:W1:Y:S02]  /*0740*/  I2F.RP R7, R3 ;  /* 0x0000000300077306 */ /* 0x000e640000209400 */
[----:B------:R-:W-:Y:S01]  /*0750*/  IMAD.MOV.U32 R5, RZ, RZ, R2 ;  /* 0x000000ffff057224 */ /* 0x000fe200078e0002 */
[----:B------:R-:W-:-:S03]  /*0760*/  IABS R2, R125 ;  /* 0x0000007d00027213 */ /* 0x000fc60000000000 */
[----:B------:R-:W-:Y:S02]  /*0770*/  IMAD.HI.U32 R4, R4, R5, RZ ;  /* 0x0000000504047227 */ /* 0x000fe400078e00ff */
[----:B------:R-:W2:Y:S02]  /*0780*/  I2F.RP R6, R2 ;  /* 0x0000000200067306 */ /* 0x000ea40000209400 */
[----:B------:R-:W-:Y:S01]  /*0790*/  IMAD R0, R4, R0, R5 ;  /* 0x0000000004007224 */ /* 0x000fe200078e0205 */
[----:B------:R-:W-:-:S04]  /*07a0*/  LOP3.LUT R5, R20, R17, RZ, 0x3c, !PT ;  /* 0x0000001114057212 */ /* 0x000fc800078e3cff */
[----:B------:R-:W-:Y:S01]  /*07b0*/  ISETP.GT.U32.AND P1, PT, R9, R0, PT ;  /* 0x000000000900720c */ /* 0x000fe20003f24070 */
[----:B-1----:R-:W1:Y:S01]  /*07c0*/  MUFU.RCP R7, R7 ;  /* 0x0000000700077308 */ /* 0x002e620000001000 */
[----:B------:R-:W-:-:S07]  /*07d0*/  ISETP.GE.AND P2, PT, R5, RZ, PT ;  /* 0x000000ff0500720c */ /* 0x000fce0003f46270 */
[----:B--2---:R-:W2:Y:S04]  /*07e0*/  MUFU.RCP R6, R6 ;  /* 0x0000000600067308 */ /* 0x004ea80000001000 */
[----:B------:R-:W-:Y:S02]  /*07f0*/  @!P1 IMAD.IADD R0, R0, 0x1, -R9 ;  /* 0x0000000100009824 */ /* 0x000fe400078e0a09 */
[----:B------:R-:W-:Y:S01]  /*0800*/  @!P1 VIADD R4, R4, 0x1 ;  /* 0x0000000104049836 */ /* 0x000fe20000000000 */
[----:B------:R-:W-:Y:S02]  /*0810*/  ISETP.NE.AND P1, PT, R17, RZ, PT ;  /* 0x000000ff1100720c */ /* 0x000fe40003f25270 */
[----:B------:R-:W-:Y:S02]  /*0820*/  ISETP.GE.U32.AND P0, PT, R0, R9, PT ;  /* 0x000000090000720c */ /* 0x000fe40003f06070 */
[----:B-1----:R-:W-:Y:S01]  /*0830*/  IADD3 R12, R7, 0xffffffe, RZ ;  /* 0x0ffffffe070c7810 */ /* 0x002fe20007ffe0ff */
[----:B------:R-:W1:Y:S03]  /*0840*/  S2R R0, SR_TID.X ;  /* 0x0000000000007919 */ /* 0x000e660000002100 */
[----:B------:R3:W4:Y:S01]  /*0850*/  F2I.FTZ.U32.TRUNC.NTZ R13, R12 ;  /* 0x0000000c000d7305 */ /* 0x000722000021f000 */
[----:B--2---:R-:W-:-:S06]  /*0860*/  VIADD R6, R6, 0xffffffe ;  /* 0x0ffffffe06067836 */ /* 0x004fcc0000000000 */
[----:B------:R-:W-:Y:S02]  /*0870*/  @P0 VIADD R4, R4, 0x1 ;  /* 0x0000000104040836 */ /* 0x000fe40000000000 */
[----:B---3--:R-:W-:Y:S02]  /*0880*/  IMAD.MOV.U32 R12, RZ, RZ, RZ ;  /* 0x000000ffff0c7224 */ /* 0x008fe400078e00ff */
[----:B------:R-:W-:Y:S02]  /*0890*/  IMAD.MOV.U32 R16, RZ, RZ, R4 ;  /* 0x000000ffff107224 */ /* 0x000fe400078e0004 */
[----:B----4-:R-:W-:-:S03]  /*08a0*/  IMAD.MOV R4, RZ, RZ, -R13 ;  /* 0x000000ffff047224 */ /* 0x010fc600078e0a0d */
[----:B------:R-:W-:Y:S02]  /*08b0*/  @!P2 IADD3 R16, -R16, RZ, RZ ;  /* 0x000000ff1010a210 */ /* 0x000fe40007ffe1ff */
[----:B------:R-:W-:Y:S01]  /*08c0*/  @!P1 LOP3.LUT R16, RZ, R17, RZ, 0x33, !PT ;  /* 0x00000011ff109212 */ /* 0x000fe200078e33ff */
[----:B------:R-:W-:-:S04]  /*08d0*/  IMAD R5, R4, R3, RZ ;  /* 0x0000000304057224 */ /* 0x000fc800078e02ff */
[----:B------:R-:W-:Y:S02]  /*08e0*/  IMAD.SHL.U32 R7, R16, 0x40, RZ ;  /* 0x0000004010077824 */ /* 0x000fe400078e00ff */
[----:B------:R-:W-:Y:S02]  /*08f0*/  IMAD.HI.U32 R12, R13, R5, R12 ;  /* 0x000000050d0c7227 */ /* 0x000fe400078e000c */
[----:B------:R2:W3:Y:S01]  /*0900*/  F2I.FTZ.U32.TRUNC.NTZ R5, R6 ;  /* 0x0000000600057305 */ /* 0x0004e2000021f000 */
[C---:B------:R-:W-:Y:S01]  /*0910*/  IADD3 R23, R7.reuse, 0x3f, RZ ;  /* 0x0000003f07177810 */ /* 0x040fe20007ffe0ff */
[C---:B------:R-:W-:Y:S01]  /*0920*/  VIADD R19, R7.reuse, 0x1 ;  /* 0x0000000107137836 */ /* 0x040fe20000000000 */
[C---:B-1----:R-:W-:Y:S01]  /*0930*/  LOP3.LUT R8, R0.reuse, 0x60, RZ, 0xc0, !PT ;  /* 0x0000006000087812 */ /* 0x042fe200078ec0ff */
[----:B------:R-:W-:Y:S01]  /*0940*/  IMAD.SHL.U32 R9, R0, 0x4, RZ ;  /* 0x0000000400097824 */ /* 0x000fe200078e00ff */
[----:B------:R-:W-:Y:S01]  /*0950*/  IABS R18, R23 ;  /* 0x0000001700127213 */ /* 0x000fe20000000000 */
[C---:B------:R-:W-:Y:S01]  /*0960*/  VIADD R21, R7.reuse, 0x2 ;  /* 0x0000000207157836 */ /* 0x040fe20000000000 */
[----:B------:R-:W-:Y:S01]  /*0970*/  IABS R10, R19 ;  /* 0x00000013000a7213 */ /* 0x000fe20000000000 */
[----:B------:R-:W-:Y:S01]  /*0980*/  VIADD R22, R7, 0x4 ;  /* 0x0000000407167836 */ /* 0x000fe20000000000 */
[----:B------:R-:W-:Y:S01]  /*0990*/  LOP3.LUT R11, R9, 0x7c, RZ, 0xc0, !PT ;  /* 0x0000007c090b7812 */ /* 0x000fe200078ec0ff */
[----:B------:R-:W-:Y:S01]  /*09a0*/  IMAD.HI.U32 R9, R12, R18, RZ ;  /* 0x000000120c097227 */ /* 0x000fe200078e00ff */
[----:B------:R-:W-:-:S02]  /*09b0*/  IABS R14, R21 ;  /* 0x00000015000e7213 */ /* 0x000fc40000000000 */
[----:B------:R-:W-:Y:S01]  /*09c0*/  LEA R8, R8, R11, 0x8 ;  /* 0x0000000b08087211 */ /* 0x000fe200078e40ff */
[C---:B------:R-:W-:Y:S01]  /*09d0*/  IMAD.HI.U32 R4, R12.reuse, R10, RZ ;  /* 0x0000000a0c047227 */ /* 0x040fe200078e00ff */
[----:B------:R-:W-:Y:S02]  /*09e0*/  IABS R11, R22 ;  /* 0x00000016000b7213 */ /* 0x000fe40000000000 */
[----:B------:R-:W-:Y:S01]  /*09f0*/  ISETP.GE.AND P0, PT, R19, RZ, PT ;  /* 0x000000ff1300720c */ /* 0x000fe20003f06270 */
[----:B------:R-:W-:Y:S01]  /*0a00*/  IMAD.MOV R13, RZ, RZ, -R4 ;  /* 0x000000ffff0d7224 */ /* 0x000fe200078e0a04 */
[----:B------:R-:W-:Y:S01]  /*0a10*/  IADD3 R19, R7, 0x6, RZ ;  /* 0x0000000607137810 */ /* 0x000fe20007ffe0ff */
[----:B------:R-:W-:Y:S01]  /*0a20*/  IMAD.MOV R9, RZ, RZ, -R9 ;  /* 0x000000ffff097224 */ /* 0x000fe200078e0a09 */
[----:B------:R-:W-:Y:S01]  /*0a30*/  ISETP.GE.AND P5, PT, R21, RZ, PT ;  /* 0x000000ff1500720c */ /* 0x000fe20003fa6270 */
[----:B--2---:R-:W-:Y:S01]  /*0a40*/  IMAD R6, R3, R13, R10 ;  /* 0x0000000d03067224 */ /* 0x004fe200078e020a */
[C---:B------:R-:W-:Y:S01]  /*0a50*/  IADD3 R28, R7.reuse, 0xc, RZ ;  /* 0x0000000c071c7810 */ /* 0x040fe20007ffe0ff */
[----:B---3--:R-:W-:Y:S01]  /*0a60*/  IMAD.MOV R10, RZ, RZ, -R5 ;  /* 0x000000ffff0a7224 */ /* 0x008fe200078e0a05 */
[----:B------:R-:W-:Y:S01]  /*0a70*/  IADD3 R36, R7, 0x14, RZ ;  /* 0x0000001407247810 */ /* 0x000fe20007ffe0ff */
[----:B------:R-:W-:Y:S01]  /*0a80*/  IMAD.HI.U32 R4, R12, R14, RZ ;  /* 0x0000000e0c047227 */ /* 0x000fe200078e00ff */
[C---:B------:R-:W-:Y:S01]  /*0a90*/  ISETP.GT.U32.AND P1, PT, R3.reuse, R6, PT ;  /* 0x000000060300720c */ /* 0x040fe20003f24070 */
[----:B------:R-:W-:Y:S01]  /*0aa0*/  STL [R1+0x1780], R8 ;  /* 0x0017800801007387 */ /* 0x000fe20000100800 */
[----:B------:R-:W-:Y:S01]  /*0ab0*/  IABS R25, R28 ;  /* 0x0000001c00197213 */ /* 0x000fe20000000000 */
[----:B------:R-:W-:Y:S01]  /*0ac0*/  IMAD R18, R3, R9, R18 ;  /* 0x0000000903127224 */ /* 0x000fe200078e0212 */
[----:B------:R-:W-:Y:S01]  /*0ad0*/  MOV R9, R10 ;  /* 0x0000000a00097202 */ /* 0x000fe20000000f00 */
[----:B------:R-:W-:Y:S01]  /*0ae0*/  IMAD.MOV R4, RZ, RZ, -R4 ;  /* 0x000000ffff047224 */ /* 0x000fe200078e0a04 */
[C---:B------:R-:W-:Y:S01]  /*0af0*/  IADD3 R65, R7.reuse, 0x3b, RZ ;  /* 0x0000003b07417810 */ /* 0x040fe20007ffe0ff */
[----:B------:R-:W-:Y:S01]  /*0b00*/  VIADD R13, R7, 0x3 ;  /* 0x00000003070d7836 */ /* 0x000fe20000000000 */
[C---:B------:R-:W-:Y:S01]  /*0b10*/  ISETP.GT.U32.AND P3, PT, R3.reuse, R18, PT ;  /* 0x000000120300720c */ /* 0x040fe20003f64070 */
[----:B------:R-:W-:Y:S01]  /*0b20*/  IMAD R10, R3, R4, R14 ;  /* 0x00000004030a7224 */ /* 0x000fe200078e020e */
[----:B------:R-:W-:Y:S01]  /*0b30*/  IABS R92, R65 ;  /* 0x00000041005c7213 */ /* 0x000fe20000000000 */
[----:B------:R-:W-:Y:S01]  /*0b40*/  IMAD R9, R9, R2, RZ ;  /* 0x0000000209097224 */ /* 0x000fe200078e02ff */
[----:B------:R-:W-:Y:S01]  /*0b50*/  IABS R14, R13 ;  /* 0x0000000d000e7213 */ /* 0x000fe20000000000 */
[----:B------:R-:W-:Y:S01]  /*0b60*/  IMAD.MOV.U32 R4, RZ, RZ, RZ ;  /* 0x000000ffff047224 */ /* 0x000fe200078e00ff */
[----:B------:R-:W-:Y:S01]  /*0b70*/  ISETP.GT.U32.AND P2, PT, R3, R10, PT ;  /* 0x0000000a0300720c */ /* 0x000fe20003f44070 */
[----:B------:R-:W-:Y:S01]  /*0b80*/  @!P1 IMAD.IADD R6, R6, 0x1, -R3 ;  /* 0x0000000106069824 */ /* 0x000fe200078e0a03 */
[----:B------:R-:W-:Y:S01]  /*0b90*/  ISETP.GE.AND P1, PT, R23, RZ, PT ;  /* 0x000000ff1700720c */ /* 0x000fe20003f26270 */
[----:B------:R-:W-:Y:S01]  /*0ba0*/  IMAD.HI.U32 R9, R5, R9, R4 ;  /* 0x0000000905097227 */ /* 0x000fe200078e0004 */
[----:B------:R-:W-:-:S03]  /*0bb0*/  LOP3.LUT R248, R0, 0x7f, RZ, 0xc0, !PT ;  /* 0x0000007f00f87812 */ /* 0x000fc600078ec0ff */
[----:B------:R-:W-:-:S04]  /*0bc0*/  IMAD.HI.U32 R4, R12, R14, RZ ;  /* 0x0000000e0c047227 */ /* 0x000fc800078e00ff */
[--C-:B------:R-:W-:Y:S01]  /*0bd0*/  @!P3 IMAD.IADD R18, R18, 0x1, -R3.reuse ;  /* 0x000000011212b824 */ /* 0x100fe200078e0a03 */
[----:B------:R-:W-:Y:S01]  /*0be0*/  IADD3 R4, -R4, RZ, RZ ;  /* 0x000000ff04047210 */ /* 0x000fe20007ffe1ff */
[----:B------:R-:W-:Y:S01]  /*0bf0*/  @!P2 IMAD.IADD R10, R10, 0x1, -R3 ;  /* 0x000000010a0aa824 */ /* 0x000fe200078e0a03 */
[C---:B------:R-:W-:Y:S01]  /*0c00*/  ISETP.GT.U32.AND P3, PT, R3.reuse, R6, PT ;  /* 0x000000060300720c */ /* 0x040fe20003f64070 */
[----:B------:R-:W-:Y:S01]  /*0c10*/  IMAD.MOV R16, RZ, RZ, -R16 ;  /* 0x000000ffff107224 */ /* 0x000fe200078e0a10 */
[C---:B------:R-:W-:Y:S01]  /*0c20*/  ISETP.GT.U32.AND P4, PT, R3.reuse, R18, PT ;  /* 0x000000120300720c */ /* 0x040fe20003f84070 */
[C---:B------:R-:W-:Y:S01]  /*0c30*/  IMAD R14, R3.reuse, R4, R14 ;  /* 0x00000004030e7224 */ /* 0x040fe200078e020e */
[----:B------:R-:W-:Y:S01]  /*0c40*/  ISETP.GT.U32.AND P6, PT, R3, R10, PT ;  /* 0x0000000a0300720c */ /* 0x000fe20003fc4070 */
[----:B------:R-:W-:Y:S01]  /*0c50*/  IMAD R16, R17, R16, R20 ;  /* 0x0000001011107224 */ /* 0x000fe200078e0214 */
[----:B------:R-:W-:Y:S01]  /*0c60*/  IABS R17, R19 ;  /* 0x0000001300117213 */ /* 0x000fe20000000000 */
[----:B------:R-:W-:Y:S01]  /*0c70*/  VIADD R4, R7, 0x5 ;  /* 0x0000000507047836 */ /* 0x000fe20000000000 */
[----:B------:R-:W-:Y:S01]  /*0c80*/  ISETP.GT.U32.AND P2, PT, R3, R14, PT ;  /* 0x0000000e0300720c */ /* 0x000fe20003f44070 */
[----:B------:R-:W-:-:S04]  /*0c90*/  IMAD.HI.U32 R5, R12, R11, RZ ;  /* 0x0000000b0c057227 */ /* 0x000fc800078e00ff */
[----:B------:R-:W-:Y:S01]  /*0ca0*/  IMAD.IADD R16, R15, 0x1, R16 ;  /* 0x000000010f107824 */ /* 0x000fe200078e0210 */
[----:B------:R-:W-:Y:S01]  /*0cb0*/  IABS R15, R4 ;  /* 0x00000004000f7213 */ /* 0x000fe20000000000 */
[----:B------:R-:W-:Y:S02]  /*0cc0*/  IMAD.MOV R20, RZ, RZ, -R5 ;  /* 0x000000ffff147224 */ /* 0x000fe400078e0a05 */
[----:B------:R-:W-:Y:S02]  /*0cd0*/  @!P4 IMAD.IADD R18, R18, 0x1, -R3 ;  /* 0x000000011212c824 */ /* 0x000fe400078e0a03 */
[----:B------:R-:W-:Y:S02]  /*0ce0*/  IMAD R11, R3, R20, R11 ;  /* 0x00000014030b7224 */ /* 0x000fe400078e020b */
[----:B------:R-:W-:Y:S01]  /*0cf0*/  @!P3 IMAD.IADD R6, R6, 0x1, -R3 ;  /* 0x000000010606b824 */ /* 0x000fe200078e0a03 */
[----:B------:R-:W-:Y:S01]  /*0d00*/  ISETP.GE.AND P3, PT, R13, RZ, PT ;  /* 0x000000ff0d00720c */ /* 0x000fe20003f66270 */
[----:B------:R-:W-:Y:S01]  /*0d10*/  IMAD.HI.U32 R5, R12, R15, RZ ;  /* 0x0000000f0c057227 */ /* 0x000fe200078e00ff */
[----:B------:R-:W-:-:S03]  /*0d20*/  ISETP.GT.U32.AND P4, PT, R3, R11, PT ;  /* 0x0000000b0300720c */ /* 0x000fc60003f84070 */
[----:B------:R-:W-:Y:S01]  /*0d30*/  @!P2 IMAD.IADD R14, R14, 0x1, -R3 ;  /* 0x000000010e0ea824 */ /* 0x000fe200078e0a03 */
[----:B------:R-:W-:Y:S01]  /*0d40*/  ISETP.GE.AND P2, PT, R4, RZ, PT ;  /* 0x000000ff0400720c */ /* 0x000fe20003f46270 */
[----:B------:R-:W-:Y:S01]  /*0d50*/  IMAD.HI.U32 R13, R12, R17, RZ ;  /* 0x000000110c0d7227 */ /* 0x000fe200078e00ff */
[----:B------:R-:W-:-:S03]  /*0d60*/  MOV R4, R18 ;  /* 0x0000001200047202 */ /* 0x000fc60000000f00 */
[----:B------:R-:W-:Y:S01]  /*0d70*/  @!P6 IMAD.IADD R10, R10, 0x1, -R3 ;  /* 0x000000010a0ae824 */ /* 0x000fe200078e0a03 */
[----:B------:R-:W-:Y:S01]  /*0d80*/  IADD3 R20, -R13, RZ, RZ ;  /* 0x000000ff0d147210 */ /* 0x000fe20007ffe1ff */
[----:B------:R-:W-:Y:S01]  /*0d90*/  IMAD.MOV R18, RZ, RZ, -R5 ;  /* 0x000000ffff127224 */ /* 0x000fe200078e0a05 */
[----:B------:R-:W-:Y:S01]  /*0da0*/  ISETP.GE.AND P6, PT, R22, RZ, PT ;  /* 0x000000ff1600720c */ /* 0x000fe20003fc6270 */
[----:B------:R-:W-:Y:S02]  /*0db0*/  IMAD.MOV.U32 R5, RZ, RZ, R6 ;  /* 0x000000ffff057224 */ /* 0x000fe400078e0006 */
[----:B------:R-:W-:Y:S01]  /*0dc0*/  @!P1 IMAD.MOV R4, RZ, RZ, -R4 ;  /* 0x000000ffff049224 */ /* 0x000fe200078e0a04 */
[C---:B------:R-:W-:Y:S01]  /*0dd0*/  ISETP.GT.U32.AND P1, PT, R3.reuse, R14, PT ;  /* 0x0000000e0300720c */ /* 0x040fe20003f24070 */
[----:B------:R-:W-:Y:S02]  /*0de0*/  IMAD.MOV.U32 R6, RZ, RZ, R10 ;  /* 0x000000ffff067224 */ /* 0x000fe400078e000a */
[----:B------:R-:W-:-:S02]  /*0df0*/  IMAD R13, R3, R18, R15 ;  /* 0x00000012030d7224 */ /* 0x000fc400078e020f */
[----:B------:R-:W-:Y:S01]  /*0e00*/  @!P4 IMAD.IADD R11, R11, 0x1, -R3 ;  /* 0x000000010b0bc824 */ /* 0x000fe200078e0a03 */
[----:B------:R-:W-:Y:S01]  /*0e10*/  @!P5 IADD3 R6, -R6, RZ, RZ ;  /* 0x000000ff0606d210 */ /* 0x000fe20007ffe1ff */
[----:B------:R-:W-:Y:S01]  /*0e20*/  VIADD R10, R7, 0x7 ;  /* 0x00000007070a7836 */ /* 0x000fe20000000000 */
[----:B------:R-:W-:Y:S01]  /*0e30*/  ISETP.GT.U32.AND P5, PT, R3, R13, PT ;  /* 0x0000000d0300720c */ /* 0x000fe20003fa4070 */
[----:B------:R-:W-:Y:S01]  /*0e40*/  @!P0 IMAD.MOV R5, RZ, RZ, -R5 ;  /* 0x000000ffff058224 */ /* 0x000fe200078e0a05 */
[----:B------:R-:W-:Y:S01]  /*0e50*/  ISETP.GE.AND P0, PT, R19, RZ, PT ;  /* 0x000000ff1300720c */ /* 0x000fe20003f06270 */
[----:B------:R-:W-:Y:S01]  /*0e60*/  VIADD R15, R7, 0x8 ;  /* 0x00000008070f7836 */ /* 0x000fe20000000000 */
[C---:B------:R-:W-:Y:S01]  /*0e70*/  ISETP.GT.U32.AND P4, PT, R3.reuse, R11, PT ;  /* 0x0000000b0300720c */ /* 0x040fe20003f84070 */
[----:B------:R-:W-:Y:S01]  /*0e80*/  @!P1 IMAD.IADD R14, R14, 0x1, -R3 ;  /* 0x000000010e0e9824 */ /* 0x000fe200078e0a03 */
[----:B------:R-:W-:Y:S01]  /*0e90*/  ISETP.GE.AND P1, PT, R10, RZ, PT ;  /* 0x000000ff0a00720c */ /* 0x000fe20003f26270 */
[----:B------:R-:W-:Y:S01]  /*0ea0*/  IMAD R18, R3, R20, R17 ;  /* 0x0000001403127224 */ /* 0x000fe200078e0211 */
[----:B------:R-:W-:Y:S01]  /*0eb0*/  IABS R19, R10 ;  /* 0x0000000a00137213 */ /* 0x000fe20000000000 */
[----:B------:R-:W-:Y:S01]  /*0ec0*/  IMAD.MOV.U32 R10, RZ, RZ, R14 ;  /* 0x000000ffff0a7224 */ /* 0x000fe200078e000e */
[----:B------:R-:W-:Y:S01]  /*0ed0*/  IABS R20, R15 ;  /* 0x0000000f00147213 */ /* 0x000fe20000000000 */
[----:B------:R-:W-:-:S02]  /*0ee0*/  VIADD R23, R7, 0x9 ;  /* 0x0000000907177836 */ /* 0x000fc40000000000 */
[----:B------:R-:W-:Y:S01]  /*0ef0*/  @!P5 IADD3 R13, R13, -R3, RZ ;  /* 0x800000030d0dd210 */ /* 0x000fe20007ffe0ff */
[----:B------:R-:W-:Y:S01]  /*0f00*/  @!P3 IMAD.MOV R10, RZ, RZ, -R10 ;  /* 0x000000ffff0ab224 */ /* 0x000fe200078e0a0a */
[----:B------:R-:W-:Y:S01]  /*0f10*/  ISETP.GE.AND P5, PT, R15, RZ, PT ;  /* 0x000000ff0f00720c */ /* 0x000fe20003fa6270 */
[C---:B------:R-:W-:Y:S01]  /*0f20*/  IMAD.HI.U32 R14, R12.reuse, R19, RZ ;  /* 0x000000130c0e7227 */ /* 0x040fe200078e00ff */
[----:B------:R-:W-:Y:S02]  /*0f30*/  ISETP.GT.U32.AND P3, PT, R3, R13, PT ;  /* 0x0000000d0300720c */ /* 0x000fe40003f64070 */
[----:B------:R-:W-:Y:S01]  /*0f40*/  IABS R22, R23 ;  /* 0x0000001700167213 */ /* 0x000fe20000000000 */
[----:B------:R-:W-:-:S04]  /*0f50*/  IMAD.HI.U32 R15, R12, R20, RZ ;  /* 0x000000140c0f7227 */ /* 0x000fc800078e00ff */
[----:B------:R-:W-:Y:S02]  /*0f60*/  IMAD.MOV R14, RZ, RZ, -R14 ;  /* 0x000000ffff0e7224 */ /* 0x000fe400078e0a0e */
[----:B------:R-:W-:Y:S01]  /*0f70*/  @!P4 IMAD.IADD R11, R11, 0x1, -R3 ;  /* 0x000000010b0bc824 */ /* 0x000fe200078e0a03 */
[C---:B------:R-:W-:Y:S01]  /*0f80*/  ISETP.GT.U32.AND P4, PT, R3.reuse, R18, PT ;  /* 0x000000120300720c */ /* 0x040fe20003f84070 */
[----:B------:R-:W-:Y:S02]  /*0f90*/  IMAD.MOV R21, RZ, RZ, -R15 ;  /* 0x000000ffff157224 */ /* 0x000fe400078e0a0f */
[----:B------:R-:W-:Y:S01]  /*0fa0*/  IMAD R15, R3, R14, R19 ;  /* 0x0000000e030f7224 */ /* 0x000fe200078e0213 */
[----:B------:R-:W-:Y:S01]  /*0fb0*/  @!P6 IADD3 R11, -R11, RZ, RZ ;  /* 0x000000ff0b0be210 */ /* 0x000fe20007ffe1ff */
[----:B------:R-:W-:Y:S01]  /*0fc0*/  @!P3 IMAD.IADD R13, R13, 0x1, -R3 ;  /* 0x000000010d0db824 */ /* 0x000fe200078e0a03 */
[----:B------:R-:W-:Y:S01]  /*0fd0*/  ISETP.GE.AND P6, PT, R23, RZ, PT ;  /* 0x000000ff1700720c */ /* 0x000fe20003fc6270 */
[----:B------:R-:W-:Y:S01]  /*0fe0*/  IMAD.HI.U32 R17, R12, R22, RZ ;  /* 0x000000160c117227 */ /* 0x000fe200078e00ff */
[----:B------:R-:W-:-:S03]  /*0ff0*/  ISETP.GT.U32.AND P3, PT, R3, R15, PT ;  /* 0x0000000f0300720c */ /* 0x000fc60003f64070 */
[----:B------:R-:W-:Y:S02]  /*1000*/  IMAD.MOV R17, RZ, RZ, -R17 ;  /* 0x000000ffff117224 */ /* 0x000fe400078e0a11 */
[--C-:B------:R-:W-:Y:S02]  /*1010*/  @!P4 IMAD.IADD R18, R18, 0x1, -R3.reuse ;  /* 0x000000011212c824 */ /* 0x100fe400078e0a03 */
[C---:B------:R-:W-:Y:S02]  /*1020*/  IMAD R20, R3.reuse, R21, R20 ;  /* 0x0000001503147224 */ /* 0x040fe400078e0214 */
[C---:B------:R-:W-:Y:S01]  /*1030*/  IMAD R21, R3.reuse, R17, R22 ;  /* 0x0000001103157224 */ /* 0x040fe200078e0216 */
[----:B------:R-:W-:Y:S01]  /*1040*/  ISETP.GT.U32.AND P4, PT, R3, R18, PT ;  /* 0x000000120300720c */ /* 0x000fe20003f84070 */
[----:B------:R-:W-:Y:S02]  /*1050*/  VIADD R19, R7, 0xa ;  /* 0x0000000a07137836 */ /* 0x000fe40000000000 */
[----:B------:R-:W-:Y:S01]  /*1060*/  @!P3 IMAD.IADD R15, R15, 0x1, -R3 ;  /* 0x000000010f0fb824 */ /* 0x000fe200078e0a03 */
[----:B------:R-:W-:Y:S01]  /*1070*/  ISETP.GT.U32.AND P3, PT, R3, R21, PT ;  /* 0x000000150300720c */ /* 0x000fe20003f64070 */
[C---:B------:R-:W-:Y:S01]  /*1080*/  VIADD R27, R7.reuse, 0xb ;  /* 0x0000000b071b7836 */ /* 0x040fe20000000000 */
[----:B------:R-:W-:Y:S01]  /*1090*/  IABS R22, R19 ;  /* 0x0000001300167213 */ /* 0x000fe20000000000 */
[----:B------:R-:W-:-:S02]  /*10a0*/  VIADD R29, R7, 0xd ;  /* 0x0000000d071d7836 */ /* 0x000fc40000000000 */
[----:B------:R-:W-:Y:S01]  /*10b0*/  @!P2 IMAD.MOV R13, RZ, RZ, -R13 ;  /* 0x000000ffff0da224 */ /* 0x000fe200078e0a0d */
[----:B------:R-:W-:Y:S01]  /*10c0*/  IABS R23, R27 ;  /* 0x0000001b00177213 */ /* 0x000fe20000000000 */
[----:B------:R-:W-:Y:S01]  /*10d0*/  IMAD.HI.U32 R17, R12, R22, RZ ;  /* 0x000000160c117227 */ /* 0x000fe200078e00ff */
[C---:B------:R-:W-:Y:S02]  /*10e0*/  ISETP.GT.U32.AND P2, PT, R3.reuse, R15, PT ;  /* 0x0000000f0300720c */ /* 0x040fe40003f44070 */
[----:B------:R-:W-:Y:S01]  /*10f0*/  IABS R26, R29 ;  /* 0x0000001d001a7213 */ /* 0x000fe20000000000 */
[----:B------:R-:W-:Y:S01]  /*1100*/  @!P4 IMAD.IADD R18, R18, 0x1, -R3 ;  /* 0x000000011212c824 */ /* 0x000fe200078e0a03 */
[----:B------:R-:W-:Y:S01]  /*1110*/  ISETP.GT.U32.AND P4, PT, R3, R20, PT ;  /* 0x000000140300720c */ /* 0x000fe20003f84070 */
[----:B------:R-:W-:Y:S01]  /*1120*/  IMAD.MOV R17, RZ, RZ, -R17 ;  /* 0x000000ffff117224 */ /* 0x000fe200078e0a11 */
[----:B------:R-:W-:Y:S01]  /*1130*/  @!P3 IADD3 R21, R21, -R3, RZ ;  /* 0x800000031515b210 */ /* 0x000fe20007ffe0ff */
[----:B------:R-:W-:-:S02]  /*1140*/  IMAD.MOV.U32 R14, RZ, RZ, R18 ;  /* 0x000000ffff0e7224 */ /* 0x000fc400078e0012 */
[C---:B------:R-:W-:Y:S01]  /*1150*/  IMAD R22, R3.reuse, R17, R22 ;  /* 0x0000001103167224 */ /* 0x040fe200078e0216 */
[----:B------:R-:W-:Y:S01]  /*1160*/  ISETP.GT.U32.AND P3, PT, R3, R21, PT ;  /* 0x000000150300720c */ /* 0x000fe20003f64070 */
[----:B------:R-:W-:-:S04]  /*1170*/  IMAD.HI.U32 R17, R12, R23, RZ ;  /* 0x000000170c117227 */ /* 0x000fc800078e00ff */
[----:B------:R-:W-:Y:S02]  /*1180*/  IMAD.HI.U32 R18, R12, R25, RZ ;  /* 0x000000190c127227 */ /* 0x000fe400078e00ff */
[----:B------:R-:W-:Y:S02]  /*1190*/  @!P4 IADD3 R20, R20, -R3, RZ ;  /* 0x800000031414c210 */ /* 0x000fe40007ffe0ff */
[----:B------:R-:W-:Y:S01]  /*11a0*/  @!P0 IMAD.MOV R14, RZ, RZ, -R14 ;  /* 0x000000ffff0e8224 */ /* 0x000fe200078e0a0e */
[----:B------:R-:W-:Y:S01]  /*11b0*/  ISETP.GE.AND P0, PT, R19, RZ, PT ;  /* 0x000000ff1300720c */ /* 0x000fe20003f06270 */
[----:B------:R-:W-:Y:S01]  /*11c0*/  IMAD.HI.U32 R19, R12, R26, RZ ;  /* 0x0000001a0c137227 */ /* 0x000fe200078e00ff */
[----:B------:R-:W-:-:S03]  /*11d0*/  ISETP.GT.U32.AND P4, PT, R3, R20, PT ;  /* 0x000000140300720c */ /* 0x000fc60003f84070 */
[----:B------:R-:W-:Y:S02]  /*11e0*/  IMAD.MOV R24, RZ, RZ, -R17 ;  /* 0x000000ffff187224 */ /* 0x000fe400078e0a11 */
[----:B------:R-:W-:Y:S02]  /*11f0*/  IMAD.MOV R18, RZ, RZ, -R18 ;  /* 0x000000ffff127224 */ /* 0x000fe400078e0a12 */
[C---:B------:R-:W-:Y:S02]  /*1200*/  IMAD R23, R3.reuse, R24, R23 ;  /* 0x0000001803177224 */ /* 0x040fe400078e0217 */
[----:B------:R-:W-:Y:S02]  /*1210*/  IMAD.MOV R19, RZ, RZ, -R19 ;  /* 0x000000ffff137224 */ /* 0x000fe400078e0a13 */
[----:B------:R-:W-:Y:S01]  /*1220*/  IMAD R24, R3, R18, R25 ;  /* 0x0000001203187224 */ /* 0x000fe200078e0219 */
[----:B------:R-:W-:Y:S01]  /*1230*/  IADD3 R18, R7, 0xe, RZ ;  /* 0x0000000e07127810 */ /* 0x000fe20007ffe0ff */
[--C-:B------:R-:W-:Y:S01]  /*1240*/  @!P2 IMAD.IADD R15, R15, 0x1, -R3.reuse ;  /* 0x000000010f0fa824 */ /* 0x100fe200078e0a03 */
[C---:B------:R-:W-:Y:S01]  /*1250*/  ISETP.GT.U32.AND P2, PT, R3.reuse, R22, PT ;  /* 0x000000160300720c */ /* 0x040fe20003f44070 */
[----:B------:R-:W-:Y:S01]  /*1260*/  IMAD R25, R3, R19, R26 ;  /* 0x0000001303197224 */ /* 0x000fe200078e021a */
[----:B------:R-:W-:Y:S01]  /*1270*/  IABS R26, R18 ;  /* 0x00000012001a7213 */ /* 0x000fe20000000000 */
[----:B------:R-:W-:Y:S01]  /*1280*/  @!P3 IMAD.IADD R21, R21, 0x1, -R3 ;  /* 0x000000011515b824 */ /* 0x000fe200078e0a03 */
[C---:B------:R-:W-:Y:S01]  /*1290*/  ISETP.GT.U32.AND P3, PT, R3.reuse, R24, PT ;  /* 0x000000180300720c */ /* 0x040fe20003f64070 */
[----:B------:R-:W-:Y:S01]  /*12a0*/  @!P1 IMAD.MOV R15, RZ, RZ, -R15 ;  /* 0x000000ffff0f9224 */ /* 0x000fe200078e0a0f */
[C---:B------:R-:W-:Y:S01]  /*12b0*/  ISETP.GT.U32.AND P1, PT, R3.reuse, R23, PT ;  /* 0x000000170300720c */ /* 0x040fe20003f24070 */
[----:B------:R-:W-:Y:S01]  /*12c0*/  @!P6 IMAD.MOV R21, RZ, RZ, -R21 ;  /* 0x000000ffff15e224 */ /* 0x000fe200078e0a15 */
[----:B------:R-:W-:Y:S01]  /*12d0*/  ISETP.GT.U32.AND P6, PT, R3, R25, PT ;  /* 0x000000190300720c */ /* 0x000fe20003fc4070 */
[----:B------:R-:W-:Y:S01]  /*12e0*/  IMAD.HI.U32 R17, R12, R26, RZ ;  /* 0x0000001a0c117227 */ /* 0x000fe200078e00ff */
[----:B------:R-:W-:-:S03]  /*12f0*/  IADD3 R19, R7, 0xf, RZ ;  /* 0x0000000f07137810 */ /* 0x000fc60007ffe0ff */
[--C-:B------:R-:W-:Y:S01]  /*1300*/  @!P4 IMAD.IADD R20, R20, 0x1, -R3.reuse ;  /* 0x000000011414c824 */ /* 0x100fe200078e0a03 */
[----:B------:R-:W-:Y:S01]  /*1310*/  ISETP.GE.AND P4, PT, R27, RZ, PT ;  /* 0x000000ff1b00720c */ /* 0x000fe20003f86270 */
[----:B------:R-:W-:Y:S01]  /*1320*/  @!P2 IMAD.IADD R22, R22, 0x1, -R3 ;  /* 0x000000011616a824 */ /* 0x000fe200078e0a03 */
[----:B------:R-:W-:Y:S01]  /*1330*/  IABS R27, R19 ;  /* 0x00000013001b7213 */ /* 0x000fe20000000000 */
[----:B------:R-:W-:Y:S01]  /*1340*/  IMAD.MOV R17, RZ, RZ, -R17 ;  /* 0x000000ffff117224 */ /* 0x000fe200078e0a11 */
[----:B------:R-:W-:Y:S01]  /*1350*/  @!P3 IADD3 R24, R24, -R3, RZ ;  /* 0x800000031818b210 */ /* 0x000fe20007ffe0ff */
[----:B------:R-:W-:Y:S01]  /*1360*/  @!P1 IMAD.IADD R23, R23, 0x1, -R3 ;  /* 0x0000000117179824 */ /* 0x000fe200078e0a03 */
[C---:B------:R-:W-:Y:S01]  /*1370*/  ISETP.GT.U32.AND P2, PT, R3.reuse, R22, PT ;  /* 0x000000160300720c */ /* 0x040fe20003f44070 */
[C---:B------:R-:W-:Y:S01]  /*1380*/  IMAD R26, R3.reuse, R17, R26 ;  /* 0x00000011031a7224 */ /* 0x040fe200078e021a */
[----:B------:R-:W-:Y:S01]  /*1390*/  ISETP.GE.AND P1, PT, R18, RZ, PT ;  /* 0x000000ff1200720c */ /* 0x000fe20003f26270 */
[----:B------:R-:W-:Y:S01]  /*13a0*/  IMAD.HI.U32 R17, R12, R27, RZ ;  /* 0x0000001b0c117227 */ /* 0x000fe200078e00ff */
[----:B------:R-:W-:-:S03]  /*13b0*/  ISETP.GT.U32.AND P3, PT, R3, R23, PT ;  /* 0x000000170300720c */ /* 0x000fc60003f64070 */
[--C-:B------:R-:W-:Y:S01]  /*13c0*/  @!P6 IMAD.IADD R25, R25, 0x1, -R3.reuse ;  /* 0x000000011919e824 */ /* 0x100fe200078e0a03 */
[----:B------:R-:W-:Y:S01]  /*13d0*/  ISETP.GT.U32.AND P6, PT, R3, R24, PT ;  /* 0x000000180300720c */ /* 0x000fe20003fc4070 */
[----:B------:R-:W-:Y:S01]  /*13e0*/  VIADD R32, R7, 0x11 ;  /* 0x0000001107207836 */ /* 0x000fe20000000000 */
[----:B------:R-:W-:Y:S01]  /*13f0*/  IADD3 R18, -R17, RZ, RZ ;  /* 0x000000ff11127210 */ /* 0x000fe20007ffe1ff */
[----:B------:R-:W-:Y:S02]  /*1400*/  VIADD R33, R7, 0x12 ;  /* 0x0000001207217836 */ /* 0x000fe40000000000 */
[----:B------:R-:W-:Y:S01]  /*1410*/  @!P2 IMAD.IADD R22, R22, 0x1, -R3 ;  /* 0x000000011616a824 */ /* 0x000fe200078e0a03 */
[----:B------:R-:W-:Y:S01]  /*1420*/  ISETP.GE.AND P2, PT, R29, RZ, PT ;  /* 0x000000ff1d00720c */ /* 0x000fe20003f46270 */
[C---:B------:R-:W-:Y:S01]  /*1430*/  IMAD R27, R3.reuse, R18, R27 ;  /* 0x00000012031b7224 */ /* 0x040fe200078e021b */
[----:B------:R-:W-:Y:S01]  /*1440*/  IABS R29, R32 ;  /* 0x00000020001d7213 */ /* 0x000fe20000000000 */
[----:B------:R-:W-:Y:S01]  /*1450*/  @!P0 IMAD.MOV R22, RZ, RZ, -R22 ;  /* 0x000000ffff168224 */ /* 0x000fe200078e0a16 */
[----:B------:R-:W-:Y:S01]  /*1460*/  ISETP.GT.U32.AND P0, PT, R3, R25, PT ;  /* 0x000000190300720c */ /* 0x000fe20003f04070 */
[--C-:B------:R-:W-:Y:S01]  /*1470*/  @!P3 IMAD.IADD R23, R23, 0x1, -R3.reuse ;  /* 0x000000011717b824 */ /* 0x100fe200078e0a03 */
[C---:B------:R-:W-:Y:S01]  /*1480*/  ISETP.GT.U32.AND P3, PT, R3.reuse, R26, PT ;  /* 0x0000001a0300720c */ /* 0x040fe20003f64070 */
[----:B------:R-:W-:Y:S01]  /*1490*/  @!P6 IMAD.IADD R24, R24, 0x1, -R3 ;  /* 0x000000011818e824 */ /* 0x000fe200078e0a03 */
[----:B------:R-:W-:Y:S01]  /*14a0*/  ISETP.GT.U32.AND P6, PT, R3, R27, PT ;  /* 0x0000001b0300720c */ /* 0x000fe20003fc4070 */
[----:B------:R-:W-:Y:S01]  /*14b0*/  IMAD.HI.U32 R18, R12, R29, RZ ;  /* 0x0000001d0c127227 */ /* 0x000fe200078e00ff */
[----:B------:R-:W-:-:S03]  /*14c0*/  IABS R30, R33 ;  /* 0x00000021001e7213 */ /* 0x000fc60000000000 */
[----:B------:R-:W-:Y:S02]  /*14d0*/  IMAD.MOV R18, RZ, RZ, -R18 ;  /* 0x000000ffff127224 */ /* 0x000fe400078e0a12 */
[----:B------:R-:W-:Y:S02]  /*14e0*/  VIADD R31, R7, 0x10 ;  /* 0x00000010071f7836 */ /* 0x000fe40000000000 */
[--C-:B------:R-:W-:Y:S01]  /*14f0*/  @!P0 IMAD.IADD R25, R25, 0x1, -R3.reuse ;  /* 0x0000000119198824 */ /* 0x100fe200078e0a03 */
[----:B------:R-:W-:Y:S01]  /*1500*/  ISETP.GE.AND P0, PT, R19, RZ, PT ;  /* 0x000000ff1300720c */ /* 0x000fe20003f06270 */
[----:B------:R-:W-:Y:S01]  /*1510*/  IMAD.HI.U32 R19, R12, R30, RZ ;  /* 0x0000001e0c137227 */ /* 0x000fe200078e00ff */
[----:B------:R-:W-:Y:S02]  /*1520*/  @!P3 IADD3 R26, R26, -R3, RZ ;  /* 0x800000031a1ab210 */ /* 0x000fe40007ffe0ff */
[----:B------:R-:W-:Y:S01]  /*1530*/  ISETP.GE.AND P3, PT, R31, RZ, PT ;  /* 0x000000ff1f00720c */ /* 0x000fe20003f66270 */
[----:B------:R-:W-:Y:S01]  /*1540*/  @!P6 IMAD.IADD R27, R27, 0x1, -R3 ;  /* 0x000000011b1be824 */ /* 0x000fe200078e0a03 */
[----:B------:R-:W-:Y:S01]  /*1550*/  IADD3 R19, -R19, RZ, RZ ;  /* 0x000000ff13137210 */ /* 0x000fe20007ffe1ff */
[----:B------:R-:W-:-:S02]  /*1560*/  IMAD R29, R3, R18, R29 ;  /* 0x00000012031d7224 */ /* 0x000fc400078e021d */
[----:B------:R-:W-:Y:S01]  /*1570*/  @!P5 IMAD.MOV R20, RZ, RZ, -R20 ;  /* 0x000000ffff14d224 */ /* 0x000fe200078e0a14 */
[C---:B------:R-:W-:Y:S01]  /*1580*/  ISETP.GT.U32.AND P6, PT, R3.reuse, R27, PT ;  /* 0x0000001b0300720c */ /* 0x040fe20003fc4070 */
[----:B------:R-:W-:Y:S01]  /*1590*/  @!P4 IMAD.MOV R23, RZ, RZ, -R23 ;  /* 0x000000ffff17c224 */ /* 0x000fe200078e0a17 */
[----:B------:R-:W-:Y:S01]  /*15a0*/  ISETP.GE.AND P5, PT, R28, RZ, PT ;  /* 0x000000ff1c00720c */ /* 0x000fe20003fa6270 */
[C---:B------:R-:W-:Y:S01]  /*15b0*/  IMAD R30, R3.reuse, R19, R30 ;  /* 0x00000013031e7224 */ /* 0x040fe200078e021e */
[----:B------:R-:W-:Y:S01]  /*15c0*/  IABS R28, R31 ;  /* 0x0000001f001c7213 */ /* 0x000fe20000000000 */
[----:B------:R-:W-:Y:S01]  /*15d0*/  @!P2 IMAD.MOV R25, RZ, RZ, -R25 ;  /* 0x000000ffff19a224 */ /* 0x000fe200078e0a19 */
[----:B------:R-:W-:Y:S01]  /*15e0*/  ISETP.GT.U32.AND P4, PT, R3, R26, PT ;  /* 0x0000001a0300720c */ /* 0x000fe20003f84070 */
[----:B------:R-:W-:Y:S01]  /*15f0*/  VIADD R19, R7, 0x13 ;  /* 0x0000001307137836 */ /* 0x000fe20000000000 */
[----:B------:R-:W-:Y:S01]  /*1600*/  ISETP.GT.U32.AND P2, PT, R3, R29, PT ;  /* 0x0000001d0300720c */ /* 0x000fe20003f44070 */
[----:B------:R-:W-:-:S03]  /*1610*/  IMAD.HI.U32 R17, R12, R28, RZ ;  /* 0x0000001c0c117227 */ /* 0x000fc600078e00ff */
[----:B------:R-:W-:Y:S01]  /*1620*/  IABS R31, R19 ;  /* 0x00000013001f7213 */ /* 0x000fe20000000000 */
[----:B------:R-:W-:Y:S01]  /*1630*/  @!P6 IMAD.IADD R27, R27, 0x1, -R3 ;  /* 0x000000011b1be824 */ /* 0x000fe200078e0a03 */
[C---:B------:R-:W-:Y:S01]  /*1640*/  ISETP.GT.U32.AND P6, PT, R3.reuse, R30, PT ;  /* 0x0000001e0300720c */ /* 0x040fe20003fc4070 */
[----:B------:R-:W-:Y:S02]  /*1650*/  IMAD.MOV R17, RZ, RZ, -R17 ;  /* 0x000000ffff117224 */ /* 0x000fe400078e0a11 */
[----:B------:R-:W-:Y:S02]  /*1660*/  @!P5 IMAD.MOV R24, RZ, RZ, -R24 ;  /* 0x000000ffff18d224 */ /* 0x000fe400078e0a18 */
[----:B------:R-:W-:Y:S02]  /*1670*/  IMAD R28, R3, R17, R28 ;  /* 0x00000011031c7224 */ /* 0x000fe400078e021c */
[----:B------:R-:W-:Y:S01]  /*1680*/  @!P4 IMAD.IADD R26, R26, 0x1, -R3 ;  /* 0x000000011a1ac824 */ /* 0x000fe200078e0a03 */
[----:B------:R-:W-:Y:S01]  /*1690*/  ISETP.GE.AND P4, PT, R32, RZ, PT ;  /* 0x000000ff2000720c */ /* 0x000fe20003f86270 */
[----:B------:R-:W-:Y:S01]  /*16a0*/  IMAD.HI.U32 R17, R12, R31, RZ ;  /* 0x0000001f0c117227 */ /* 0x000fe200078e00ff */
[----:B------:R-:W-:-:S02]  /*16b0*/  IABS R32, R36 ;  /* 0x0000002400207213 */ /* 0x000fc40000000000 */
[----:B------:R-:W-:Y:S01]  /*16c0*/  ISETP.GT.U32.AND P5, PT, R3, R28, PT ;  /* 0x0000001c0300720c */ /* 0x000fe20003fa4070 */
[--C-:B------:R-:W-:Y:S01]  /*16d0*/  @!P2 IMAD.IADD R29, R29, 0x1, -R3.reuse ;  /* 0x000000011d1da824 */ /* 0x100fe200078e0a03 */
[----:B------:R-:W-:Y:S01]  /*16e0*/  IADD3 R18, -R17, RZ, RZ ;  /* 0x000000ff11127210 */ /* 0x000fe20007ffe1ff */
[----:B------:R-:W-:Y:S02]  /*16f0*/  @!P6 IMAD.IADD R30, R30, 0x1, -R3 ;  /* 0x000000011e1ee824 */ /* 0x000fe400078e0a03 */
[----:B------:R-:W-:Y:S01]  /*1700*/  IMAD.HI.U32 R17, R12, R32, RZ ;  /* 0x000000200c117227 */ /* 0x000fe200078e00ff */
[----:B------:R-:W-:-:S03]  /*1710*/  ISETP.GT.U32.AND P6, PT, R3, R29, PT ;  /* 0x0000001d0300720c */ /* 0x000fc60003fc4070 */
[----:B------:R-:W-:Y:S02]  /*1720*/  IMAD.MOV R17, RZ, RZ, -R17 ;  /* 0x000000ffff117224 */ /* 0x000fe400078e0a11 */
[----:B------:R-:W-:Y:S02]  /*1730*/  VIADD R37, R7, 0x15 ;  /* 0x0000001507257836 */ /* 0x000fe40000000000 */
[----:B------:R-:W-:Y:S02]  /*1740*/  IMAD R32, R3, R17, R32 ;  /* 0x0000001103207224 */ /* 0x000fe400078e0220 */
[--C-:B------:R-:W-:Y:S01]  /*1750*/  @!P5 IMAD.IADD R28, R28, 0x1, -R3.reuse ;  /* 0x000000011c1cd824 */ /* 0x100fe200078e0a03 */
[----:B------:R-:W-:Y:S01]  /*1760*/  ISETP.GE.AND P5, PT, R33, RZ, PT ;  /* 0x000000ff2100720c */ /* 0x000fe20003fa6270 */
[----:B------:R-:W-:Y:S01]  /*1770*/  VIADD R38, R7, 0x16 ;  /* 0x0000001607267836 */ /* 0x000fe20000000000 */
[----:B------:R-:W-:Y:S01]  /*1780*/  IABS R33, R37 ;  /* 0x0000002500217213 */ /* 0x000fe20000000000 */
[----:B------:R-:W-:Y:S01]  /*1790*/  @!P6 IMAD.IADD R29, R29, 0x1, -R3 ;  /* 0x000000011d1de824 */ /* 0x000fe200078e0a03 */
[C---:B------:R-:W-:Y:S01]  /*17a0*/  ISETP.GT.U32.AND P6, PT, R3.reuse, R32, PT ;  /* 0x000000200300720c */ /* 0x040fe20003fc4070 */
[C---:B------:R-:W-:Y:S01]  /*17b0*/  IMAD R31, R3.reuse, R18, R31 ;  /* 0x00000012031f7224 */ /* 0x040fe200078e021f */
[----:B------:R-:W-:Y:S01]  /*17c0*/  ISETP.GT.U32.AND P2, PT, R3, R28, PT ;  /* 0x0000001c0300720c */ /* 0x000fe20003f44070 */
[----:B------:R-:W-:Y:S01]  /*17d0*/  IMAD.HI.U32 R17, R12, R33, RZ ;  /* 0x000000210c117227 */ /* 0x000fe200078e00ff */
[----:B------:R-:W-:-:S02]  /*17e0*/  IABS R34, R38 ;  /* 0x0000002600227213 */ /* 0x000fc40000000000 */
[----:B------:R-:W-:Y:S01]  /*17f0*/  @!P4 IADD3 R29, -R29, RZ, RZ ;  /* 0x000000ff1d1dc210 */ /* 0x000fe20007ffe1ff */
[----:B------:R-:W-:Y:S01]  /*1800*/  IMAD.MOV R18, RZ, RZ, -R17 ;  /* 0x000000ffff127224 */ /* 0x000fe200078e0a11 */
[----:B------:R-:W-:Y:S01]  /*1810*/  ISETP.GE.AND P4, PT, R37, RZ, PT ;  /* 0x000000ff2500720c */ /* 0x000fe20003f86270 */
[----:B------:R-:W-:Y:S01]  /*1820*/  @!P1 IMAD.MOV R26, RZ, RZ, -R26 ;  /* 0x000000ffff1a9224 */ /* 0x000fe200078e0a1a */
[----:B------:R-:W-:Y:S01]  /*1830*/  ISETP.GT.U32.AND P1, PT, R3, R30, PT ;  /* 0x0000001e0300720c */ /* 0x000fe20003f24070 */
[----:B------:R-:W-:-:S04]  /*1840*/  IMAD.HI.U32 R17, R12, R34, RZ ;  /* 0x000000220c117227 */ /* 0x000fc800078e00ff */
[----:B------:R-:W-:Y:S01]  /*1850*/  @!P6 IMAD.IADD R32, R32, 0x1, -R3 ;  /* 0x000000012020e824 */ /* 0x000fe200078e0a03 */
[----:B------:R-:W-:Y:S01]  /*1860*/  @!P2 IADD3 R28, R28, -R3, RZ ;  /* 0x800000031c1ca210 */ /* 0x000fe20007ffe0ff */
[C---:B------:R-:W-:Y:S01]  /*1870*/  IMAD R33, R3.reuse, R18, R33 ;  /* 0x0000001203217224 */ /* 0x040fe200078e0221 */
[C---:B------:R-:W-:Y:S01]  /*1880*/  ISETP.GT.U32.AND P2, PT, R3.reuse, R31, PT ;  /* 0x0000001f0300720c */ /* 0x040fe20003f44070 */
[----:B------:R-:W-:Y:S01]  /*1890*/  IMAD.MOV R18, RZ, RZ, -R17 ;  /* 0x000000ffff127224 */ /* 0x000fe200078e0a11 */
[C---:B------:R-:W-:Y:S01]  /*18a0*/  ISETP.GT.U32.AND P6, PT, R3.reuse, R32, PT ;  /* 0x000000200300720c */ /* 0x040fe20003fc4070 */
[----:B------:R-:W-:Y:S01]  /*18b0*/  @!P3 IMAD.MOV R28, RZ, RZ, -R28 ;  /* 0x000000ffff1cb224 */ /* 0x000fe200078e0a1c */
[----:B------:R-:W-:Y:S01]  /*18c0*/  ISETP.GT.U32.AND P3, PT, R3, R33, PT ;  /* 0x000000210300720c */ /* 0x000fe20003f64070 */
[----:B------:R-:W-:Y:S02]  /*18d0*/  VIADD R39, R7, 0x17 ;  /* 0x0000001707277836 */ /* 0x000fe40000000000 */
[----:B------:R-:W-:-:S02]  /*18e0*/  IMAD R34, R3, R18, R34 ;  /* 0x0000001203227224 */ /* 0x000fc400078e0222 */
[----:B------:R-:W-:Y:S01]  /*18f0*/  @!P1 IMAD.IADD R30, R30, 0x1, -R3 ;  /* 0x000000011e1e9824 */ /* 0x000fe200078e0a03 */
[----:B------:R-:W-:Y:S01]  /*1900*/  IABS R35, R39 ;  /* 0x0000002700237213 */ /* 0x000fe20000000000 */
[----:B------:R-:W-:Y:S01]  /*1910*/  @!P0 IMAD.MOV R27, RZ, RZ, -R27 ;  /* 0x000000ffff1b8224 */ /* 0x000fe200078e0a1b */
[----:B------:R-:W-:Y:S01]  /*1920*/  ISETP.GE.AND P1, PT, R19, RZ, PT ;  /* 0x000000ff1300720c */ /* 0x000fe20003f26270 */
[----:B------:R-:W-:Y:S01]  /*1930*/  VIADD R19, R7, 0x18 ;  /* 0x0000001807137836 */ /* 0x000fe20000000000 */
[----:B------:R-:W-:Y:S01]  /*1940*/  @!P2 IADD3 R31, R31, -R3, RZ ;  /* 0x800000031f1fa210 */ /* 0x000fe20007ffe0ff */
[----:B------:R-:W-:Y:S01]  /*1950*/  IMAD.HI.U32 R17, R12, R35, RZ ;  /* 0x000000230c117227 */ /* 0x000fe200078e00ff */
[----:B------:R-:W-:Y:S02]  /*1960*/  @!P6 IADD3 R32, R32, -R3, RZ ;  /* 0x800000032020e210 */ /* 0x000fe40007ffe0ff */
[----:B------:R-:W-:Y:S01]  /*1970*/  ISETP.GT.U32.AND P6, PT, R3, R34, PT ;  /* 0x000000220300720c */ /* 0x000fe20003fc4070 */
[----:B------:R-:W-:Y:S01]  /*1980*/  @!P3 IMAD.IADD R33, R33, 0x1, -R3 ;  /* 0x000000012121b824 */ /* 0x000fe200078e0a03 */
[----:B------:R-:W-:Y:S01]  /*1990*/  ISETP.GE.AND P2, PT, R36, RZ, PT ;  /* 0x000000ff2400720c */ /* 0x000fe20003f46270 */
[----:B------:R-:W-:Y:S01]  /*19a0*/  IMAD.MOV R18, RZ, RZ, -R17 ;  /* 0x000000ffff127224 */ /* 0x000fe200078e0a11 */
[C---:B------:R-:W-:Y:S01]  /*19b0*/  ISETP.GT.U32.AND P0, PT, R3.reuse, R31, PT ;  /* 0x0000001f0300720c */ /* 0x040fe20003f04070 */
[----:B------:R-:W-:Y:S01]  /*19c0*/  @!P5 IMAD.MOV R30, RZ, RZ, -R30 ;  /* 0x000000ffff1ed224 */ /* 0x000fe200078e0a1e */
[----:B------:R-:W-:Y:S01]  /*19d0*/  IABS R36, R19 ;  /* 0x0000001300247213 */ /* 0x000fe20000000000 */
[C---:B------:R-:W-:Y:S01]  /*19e0*/  IMAD R35, R3.reuse, R18, R35 ;  /* 0x0000001203237224 */ /* 0x040fe200078e0223 */
[----:B------:R-:W-:Y:S01]  /*19f0*/  ISETP.GT.U32.AND P3, PT, R3, R33, PT ;  /* 0x000000210300720c */ /* 0x000fe20003f64070 */
[----:B------:R-:W-:Y:S01]  /*1a00*/  VIADD R18, R7, 0x19 ;  /* 0x0000001907127836 */ /* 0x000fe20000000000 */
[----:B------:R-:W-:Y:S01]  /*1a10*/  ISETP.GE.AND P5, PT, R38, RZ, PT ;  /* 0x000000ff2600720c */ /* 0x000fe20003fa6270 */
[----:B------:R-:W-:-:S02]  /*1a20*/  IMAD.HI.U32 R17, R12, R36, RZ ;  /* 0x000000240c117227 */ /* 0x000fc400078e00ff */
[----:B------:R-:W-:Y:S02]  /*1a30*/  @!P6 IADD3 R34, R34, -R3, RZ ;  /* 0x800000032222e210 */ /* 0x000fe40007ffe0ff */
[----:B------:R-:W-:Y:S01]  /*1a40*/  @!P2 IMAD.MOV R32, RZ, RZ, -R32 ;  /* 0x000000ffff20a224 */ /* 0x000fe200078e0a20 */
[----:B------:R-:W-:Y:S01]  /*1a50*/  ISETP.GT.U32.AND P2, PT, R3, R35, PT ;  /* 0x000000230300720c */ /* 0x000fe20003f44070 */
[----:B------:R-:W-:Y:S01]  /*1a60*/  IMAD.MOV R17, RZ, RZ, -R17 ;  /* 0x000000ffff117224 */ /* 0x000fe200078e0a11 */
[----:B------:R-:W-:Y:S01]  /*1a70*/  IABS R37, R18 ;  /* 0x0000001200257213 */ /* 0x000fe20000000000 */
[----:B------:R-:W-:Y:S01]  /*1a80*/  @!P0 IMAD.IADD R31, R31, 0x1, -R3 ;  /* 0x000000011f1f8824 */ /* 0x000fe200078e0a03 */
[C---:B------:R-:W-:Y:S01]  /*1a90*/  ISETP.GT.U32.AND P6, PT, R3.reuse, R34, PT ;  /* 0x000000220300720c */ /* 0x040fe20003fc4070 */
[----:B------:R-:W-:Y:S01]  /*1aa0*/  IMAD R36, R3, R17, R36 ;  /* 0x0000001103247224 */ /* 0x000fe200078e0224 */
[----:B------:R-:W-:Y:S01]  /*1ab0*/  ISETP.GE.AND P0, PT, R39, RZ, PT ;  /* 0x000000ff2700720c */ /* 0x000fe20003f06270 */
[----:B------:R-:W-:-:S04]  /*1ac0*/  IMAD.HI.U32 R17, R12, R37, RZ ;  /* 0x000000250c117227 */ /* 0x000fc800078e00ff */
[----:B------:R-:W-:Y:S01]  /*1ad0*/  @!P3 IMAD.IADD R33, R33, 0x1, -R3 ;  /* 0x000000012121b824 */ /* 0x000fe200078e0a03 */
[----:B------:R-:W-:Y:S01]  /*1ae0*/  ISETP.GE.AND P3, PT, R18, RZ, PT ;  /* 0x000000ff1200720c */ /* 0x000fe20003f66270 */
[----:B------:R-:W-:Y:S01]  /*1af0*/  @!P1 IMAD.MOV R31, RZ, RZ, -R31 ;  /* 0x000000ffff1f9224 */ /* 0x000fe200078e0a1f */
[----:B------:R-:W-:Y:S01]  /*1b00*/  ISETP.GE.AND P1, PT, R19, RZ, PT ;  /* 0x000000ff1300720c */ /* 0x000fe20003f26270 */
[----:B------:R-:W-:Y:S01]  /*1b10*/  IMAD.MOV R18, RZ, RZ, -R17 ;  /* 0x000000ffff127224 */ /* 0x000fe200078e0a11 */
[----:B------:R-:W-:Y:S01]  /*1b20*/  @!P2 IADD3 R35, R35, -R3, RZ ;  /* 0x800000032323a210 */ /* 0x000fe20007ffe0ff */
[----:B------:R-:W-:Y:S02]  /*1b30*/  VIADD R19, R7, 0x1a ;  /* 0x0000001a07137836 */ /* 0x000fe40000000000 */
[----:B------:R-:W-:Y:S01]  /*1b40*/  @!P6 IMAD.IADD R34, R34, 0x1, -R3 ;  /* 0x000000012222e824 */ /* 0x000fe200078e0a03 */
[C---:B------:R-:W-:Y:S01]  /*1b50*/  ISETP.GT.U32.AND P2, PT, R3.reuse, R35, PT ;  /* 0x000000230300720c */ /* 0x040fe20003f44070 */
[----:B------:R-:W-:Y:S01]  /*1b60*/  IMAD R37, R3, R18, R37 ;  /* 0x0000001203257224 */ /* 0x000fe200078e0225 */
[----:B------:R-:W-:Y:S01]  /*1b70*/  IABS R38, R19 ;  /* 0x0000001300267213 */ /* 0x000fe20000000000 */
[----:B------:R-:W-:Y:S01]  /*1b80*/  @!P5 IMAD.MOV R34, RZ, RZ, -R34 ;  /* 0x000000ffff22d224 */ /* 0x000fe200078e0a22 */
[----:B------:R-:W-:Y:S01]  /*1b90*/  ISETP.GE.AND P6, PT, R19, RZ, PT ;  /* 0x000000ff1300720c */ /* 0x000fe20003fc6270 */
[----:B------:R-:W-:Y:S01]  /*1ba0*/  VIADD R40, R7, 0x1b ;  /* 0x0000001b07287836 */ /* 0x000fe20000000000 */
[----:B------:R-:W-:Y:S01]  /*1bb0*/  ISETP.GT.U32.AND P5, PT, R3, R37, PT ;  /* 0x000000250300720c */ /* 0x000fe20003fa4070 */
[----:B------:R-:W-:-:S03]  /*1bc0*/  IMAD.HI.U32 R17, R12, R38, RZ ;  /* 0x000000260c117227 */ /* 0x000fc600078e00ff */
[----:B------:R-:W-:Y:S01]  /*1bd0*/  IABS R39, R40 ;  /* 0x0000002800277213 */ /* 0x000fe20000000000 */
[----:B------:R-:W-:Y:S01]  /*1be0*/  VIADD R19, R7, 0x1c ;  /* 0x0000001c07137836 */ /* 0x000fe20000000000 */
[----:B------:R-:W-:Y:S01]  /*1bf0*/  IADD3 R17, -R17, RZ, RZ ;  /* 0x000000ff11117210 */ /* 0x000fe20007ffe1ff */
[----:B------:R-:W-:Y:S01]  /*1c00*/  @!P4 IMAD.MOV R33, RZ, RZ, -R33 ;  /* 0x000000ffff21c224 */ /* 0x000fe200078e0a21 */
[----:B------:R-:W-:Y:S01]  /*1c10*/  ISETP.GT.U32.AND P4, PT, R3, R36, PT ;  /* 0x000000240300720c */ /* 0x000fe20003f84070 */
[----:B------:R-:W-:Y:S01]  /*1c20*/  @!P2 IMAD.IADD R35, R35, 0x1, -R3 ;  /* 0x000000012323a824 */ /* 0x000fe200078e0a03 */
[----:B------:R-:W-:Y:S01]  /*1c30*/  ISETP.GE.AND P2, PT, R40, RZ, PT ;  /* 0x000000ff2800720c */ /* 0x000fe20003f46270 */
[----:B------:R-:W-:Y:S01]  /*1c40*/  IMAD R38, R3, R17, R38 ;  /* 0x0000001103267224 */ /* 0x000fe200078e0226 */
[----:B------:R-:W-:Y:S01]  /*1c50*/  IABS R40, R19 ;  /* 0x0000001300287213 */ /* 0x000fe20000000000 */
[----:B------:R-:W-:-:S04]  /*1c60*/  IMAD.HI.U32 R17, R12, R39, RZ ;  /* 0x000000270c117227 */ /* 0x000fc800078e00ff */
[----:B------:R-:W-:Y:S01]  /*1c70*/  @!P5 IMAD.IADD R37, R37, 0x1, -R3 ;  /* 0x000000012525d824 */ /* 0x000fe200078e0a03 */
[----:B------:R-:W-:Y:S01]  /*1c80*/  IADD3 R18, -R17, RZ, RZ ;  /* 0x000000ff11127210 */ /* 0x000fe20007ffe1ff */
[----:B------:R-:W-:-:S03]  /*1c90*/  IMAD.HI.U32 R17, R12, R40, RZ ;  /* 0x000000280c117227 */ /* 0x000fc600078e00ff */
[C---:B------:R-:W-:Y:S01]  /*1ca0*/  ISETP.GT.U32.AND P5, PT, R3.reuse, R37, PT ;  /* 0x000000250300720c */ /* 0x040fe20003fa4070 */
[----:B------:R-:W-:Y:S02]  /*1cb0*/  IMAD.MOV R17, RZ, RZ, -R17 ;  /* 0x000000ffff117224 */ /* 0x000fe400078e0a11 */
[----:B------:R-:W-:Y:S02]  /*1cc0*/  @!P4 IMAD.IADD R36, R36, 0x1, -R3 ;  /* 0x000000012424c824 */ /* 0x000fe400078e0a03 */
[C---:B------:R-:W-:Y:S02]  /*1cd0*/  IMAD R40, R3.reuse, R17, R40 ;  /* 0x0000001103287224 */ /* 0x040fe400078e0228 */
[----:B------:R-:W-:Y:S01]  /*1ce0*/  @!P0 IMAD.MOV R35, RZ, RZ, -R35 ;  /* 0x000000ffff238224 */ /* 0x000fe200078e0a23 */
[----:B------:R-:W-:Y:S01]  /*1cf0*/  ISETP.GT.U32.AND P0, PT, R3, R38, PT ;  /* 0x000000260300720c */ /* 0x000fe20003f04070 */
[----:B------:R-:W-:Y:S01]  /*1d00*/  VIADD R44, R7, 0x1d ;  /* 0x0000001d072c7836 */ /* 0x000fe20000000000 */
[----:B------:R-:W-:Y:S01]  /*1d10*/  ISETP.GT.U32.AND P4, PT, R3, R36, PT ;  /* 0x000000240300720c */ /* 0x000fe20003f84070 */
[----:B------:R-:W-:-:S02]  /*1d20*/  VIADD R45, R7, 0x1e ;  /* 0x0000001e072d7836 */ /* 0x000fc40000000000 */
[----:B------:R-:W-:Y:S01]  /*1d30*/  @!P5 IMAD.IADD R37, R37, 0x1, -R3 ;  /* 0x000000012525d824 */ /* 0x000fe200078e0a03 */
[C---:B------:R-:W-:Y:S01]  /*1d40*/  ISETP.GT.U32.AND P5, PT, R3.reuse, R40, PT ;  /* 0x000000280300720c */ /* 0x040fe20003fa4070 */
[----:B------:R-:W-:Y:S01]  /*1d50*/  IMAD R39, R3, R18, R39 ;  /* 0x0000001203277224 */ /* 0x000fe200078e0227 */
[----:B------:R-:W-:Y:S01]  /*1d60*/  IABS R41, R44 ;  /* 0x0000002c00297213 */ /* 0x000fe20000000000 */
[C---:B------:R-:W-:Y:S01]  /*1d70*/  VIADD R46, R7.reuse, 0x1f ;  /* 0x0000001f072e7836 */ /* 0x040fe20000000000 */
[----:B------:R-:W-:Y:S01]  /*1d80*/  IABS R42, R45 ;  /* 0x0000002d002a7213 */ /* 0x000fe20000000000 */
[----:B------:R-:W-:Y:S02]  /*1d90*/  VIADD R47, R7, 0x21 ;  /* 0x00000021072f7836 */ /* 0x000fe40000000000 */
[----:B------:R-:W-:Y:S01]  /*1da0*/  @!P0 IMAD.IADD R38, R38, 0x1, -R3 ;  /* 0x0000000126268824 */ /* 0x000fe200078e0a03 */
[----:B------:R-:W-:Y:S01]  /*1db0*/  IABS R43, R46 ;  /* 0x0000002e002b7213 */ /* 0x000fe20000000000 */
[----:B------:R-:W-:Y:S01]  /*1dc0*/  IMAD.HI.U32 R17, R12, R41, RZ ;  /* 0x000000290c117227 */ /* 0x000fe200078e00ff */
[----:B------:R-:W-:-:S02]  /*1dd0*/  @!P4 IADD3 R36, R36, -R3, RZ ;  /* 0x800000032424c210 */ /* 0x000fc40007ffe0ff */
[C---:B------:R-:W-:Y:S01]  /*1de0*/  ISETP.GT.U32.AND P4, PT, R3.reuse, R39, PT ;  /* 0x000000270300720c */ /* 0x040fe20003f84070 */
[----:B------:R-:W-:Y:S01]  /*1df0*/  @!P5 IMAD.IADD R40, R40, 0x1, -R3 ;  /* 0x000000012828d824 */ /* 0x000fe200078e0a03 */
[C---:B------:R-:W-:Y:S01]  /*1e00*/  ISETP.GT.U32.AND P0, PT, R3.reuse, R38, PT ;  /* 0x000000260300720c */ /* 0x040fe20003f04070 */
[----:B------:R-:W-:Y:S02]  /*1e10*/  IMAD.MOV R18, RZ, RZ, -R17 ;  /* 0x000000ffff127224 */ /* 0x000fe400078e0a11 */
[----:B------:R-:W-:Y:S01]  /*1e20*/  IMAD.HI.U32 R17, R12, R42, RZ ;  /* 0x0000002a0c117227 */ /* 0x000fe200078e00ff */
[----:B------:R-:W-:-:S03]  /*1e30*/  ISETP.GT.U32.AND P5, PT, R3, R40, PT ;  /* 0x000000280300720c */ /* 0x000fc60003fa4070 */
[----:B------:R-:W-:Y:S01]  /*1e40*/  IMAD R41, R3, R18, R41 ;  /* 0x0000001203297224 */ /* 0x000fe200078e0229 */
[----:B------:R-:W-:Y:S01]  /*1e50*/  IADD3 R17, -R17, RZ, RZ ;  /* 0x000000ff11117210 */ /* 0x000fe20007ffe1ff */
[----:B------:R-:W-:Y:S02]  /*1e60*/  IMAD.HI.U32 R18, R12, R43, RZ ;  /* 0x0000002b0c127227 */ /* 0x000fe400078e00ff */
[----:B------:R-:W-:Y:S02]  /*1e70*/  @!P4 IADD3 R39, R39, -R3, RZ ;  /* 0x800000032727c210 */ /* 0x000fe40007ffe0ff */
[----:B------:R-:W-:Y:S02]  /*1e80*/  IMAD.MOV R18, RZ, RZ, -R18 ;  /* 0x000000ffff127224 */ /* 0x000fe400078e0a12 */
[C---:B------:R-:W-:Y:S01]  /*1e90*/  IMAD R42, R3.reuse, R17, R42 ;  /* 0x00000011032a7224 */ /* 0x040fe200078e022a */
[C---:B------:R-:W-:Y:S01]  /*1ea0*/  ISETP.GT.U32.AND P4, PT, R3.reuse, R39, PT ;  /* 0x000000270300720c */ /* 0x040fe20003f84070 */
[----:B------:R-:W-:Y:S01]  /*1eb0*/  @!P0 IMAD.IADD R38, R38, 0x1, -R3 ;  /* 0x0000000126268824 */ /* 0x000fe200078e0a03 */
[C---:B------:R-:W-:Y:S01]  /*1ec0*/  ISETP.GT.U32.AND P0, PT, R3.reuse, R41, PT ;  /* 0x000000290300720c */ /* 0x040fe20003f04070 */
[----:B------:R-:W-:-:S02]  /*1ed0*/  IMAD R43, R3, R18, R43 ;  /* 0x00000012032b7224 */ /* 0x000fc400078e022b */
[--C-:B------:R-:W-:Y:S01]  /*1ee0*/  @!P5 IMAD.IADD R40, R40, 0x1, -R3.reuse ;  /* 0x000000012828d824 */ /* 0x100fe200078e0a03 */
[C---:B------:R-:W-:Y:S01]  /*1ef0*/  ISETP.GT.U32.AND P5, PT, R3.reuse, R42, PT ;  /* 0x0000002a0300720c */ /* 0x040fe20003fa4070 */
[----:B------:R-:W-:Y:S01]  /*1f00*/  @!P6 IMAD.MOV R38, RZ, RZ, -R38 ;  /* 0x000000ffff26e224 */ /* 0x000fe200078e0a26 */
[----:B------:R-:W-:Y:S01]  /*1f10*/  ISETP.GT.U32.AND P6, PT, R3, R43, PT ;  /* 0x0000002b0300720c */ /* 0x000fe20003fc4070 */
[----:B------:R-:W-:Y:S01]  /*1f20*/  @!P1 IMAD.MOV R36, RZ, RZ, -R36 ;  /* 0x000000ffff249224 */ /* 0x000fe200078e0a24 */
[----:B------:R-:W-:Y:S01]  /*1f30*/  ISETP.GE.AND P1, PT, R19, RZ, PT ;  /* 0x000000ff1300720c */ /* 0x000fe20003f26270 */
[----:B------:R-:W-:Y:S02]  /*1f40*/  VIADD R19, R7, 0x20 ;  /* 0x0000002007137836 */ /* 0x000fe40000000000 */
[----:B------:R-:W-:Y:S01]  /*1f50*/  @!P4 IMAD.IADD R39, R39, 0x1, -R3 ;  /* 0x000000012727c824 */ /* 0x000fe200078e0a03 */
[----:B------:R-:W-:Y:S01]  /*1f60*/  ISETP.GE.AND P4, PT, R45, RZ, PT ;  /* 0x000000ff2d00720c */ /* 0x000fe20003f86270 */
[----:B------:R-:W-:Y:S01]  /*1f70*/  @!P3 IMAD.MOV R37, RZ, RZ, -R37 ;  /* 0x000000ffff25b224 */ /* 0x000fe200078e0a25 */
[----:B------:R-:W-:Y:S01]  /*1f80*/  ISETP.GE.AND P3, PT, R44, RZ, PT ;  /* 0x000000ff2c00720c */ /* 0x000fe20003f66270 */
[----:B------:R-:W-:Y:S01]  /*1f90*/  VIADD R54, R7, 0x25 ;  /* 0x0000002507367836 */ /* 0x000fe20000000000 */
[----:B------:R-:W-:Y:S01]  /*1fa0*/  IABS R45, R47 ;  /* 0x0000002f002d7213 */ /* 0x000fe20000000000 */
[--C-:B------:R-:W-:Y:S01]  /*1fb0*/  @!P5 IMAD.IADD R42, R42, 0x1, -R3.reuse ;  /* 0x000000012a2ad824 */ /* 0x100fe200078e0a03 */
[----:B------:R-:W-:Y:S01]  /*1fc0*/  IABS R44, R19 ;  /* 0x00000013002c7213 */ /* 0x000fe20000000000 */
[----:B------:R-:W-:Y:S01]  /*1fd0*/  @!P6 IMAD.IADD R43, R43, 0x1, -R3 ;  /* 0x000000012b2be824 */ /* 0x000fe200078e0a03 */
[----:B------:R-:W-:Y:S01]  /*1fe0*/  @!P0 IADD3 R41, R41, -R3, RZ ;  /* 0x8000000329298210 */ /* 0x000fe20007ffe0ff */
[----:B------:R-:W-:Y:S01]  /*1ff0*/  IMAD.HI.U32 R18, R12, R45, RZ ;  /* 0x0000002d0c127227 */ /* 0x000fe200078e00ff */
[----:B------:R-:W-:-:S02]  /*2000*/  ISETP.GT.U32.AND P5, PT, R3, R42, PT ;  /* 0x0000002a0300720c */ /* 0x000fc40003fa4070 */
[C---:B------:R-:W-:Y:S01]  /*2010*/  ISETP.GT.U32.AND P6, PT, R3.reuse, R43, PT ;  /* 0x0000002b0300720c */ /* 0x040fe20003fc4070 */
[----:B------:R-:W-:Y:S01]  /*2020*/  IMAD.HI.U32 R17, R12, R44, RZ ;  /* 0x0000002c0c117227 */ /* 0x000fe200078e00ff */
[----:B------:R-:W-:Y:S02]  /*2030*/  ISETP.GT.U32.AND P0, PT, R3, R41, PT ;  /* 0x000000290300720c */ /* 0x000fe40003f04070 */
[----:B------:R-:W-:Y:S01]  /*2040*/  IADD3 R18, -R18, RZ, RZ ;  /* 0x000000ff12127210 */ /* 0x000fe20007ffe1ff */
[----:B------:R-:W-:Y:S01]  /*2050*/  IMAD.MOV R17, RZ, RZ, -R17 ;  /* 0x000000ffff117224 */ /* 0x000fe200078e0a11 */
[----:B------:R-:W-:Y:S01]  /*2060*/  IABS R50, R54 ;  /* 0x0000003600327213 */ /* 0x000fe20000000000 */
[----:B------:R-:W-:Y:S01]  /*2070*/  @!P1 IMAD.MOV R40, RZ, RZ, -R40 ;  /* 0x000000ffff289224 */ /* 0x000fe200078e0a28 */
[----:B------:R-:W-:Y:S01]  /*2080*/  ISETP.GE.AND P1, PT, R19, RZ, PT ;  /* 0x000000ff1300720c */ /* 0x000fe20003f26270 */
[----:B------:R-:W-:Y:S02]  /*2090*/  VIADD R19, R7, 0x22 ;  /* 0x0000002207137836 */ /* 0x000fe40000000000 */
[----:B------:R-:W-:-:S02]  /*20a0*/  IMAD R44, R3, R17, R44 ;  /* 0x00000011032c7224 */ /* 0x000fc400078e022c */
[C---:B------:R-:W-:Y:S01]  /*20b0*/  IMAD R45, R3.reuse, R18, R45 ;  /* 0x00000012032d7224 */ /* 0x040fe200078e022d */
[----:B------:R-:W-:Y:S01]  /*20c0*/  IABS R48, R19 ;  /* 0x0000001300307213 */ /* 0x000fe20000000000 */
[--C-:B------:R-:W-:Y:S01]  /*20d0*/  @!P5 IMAD.IADD R42, R42, 0x1, -R3.reuse ;  /* 0x000000012a2ad824 */ /* 0x100fe200078e0a03 */
[----:B------:R-:W-:Y:S01]  /*20e0*/  ISETP.GT.U32.AND P5, PT, R3, R44, PT ;  /* 0x0000002c0300720c */ /* 0x000fe20003fa4070 */
[----:B------:R-:W-:Y:S01]  /*20f0*/  @!P6 IMAD.IADD R43, R43, 0x1, -R3 ;  /* 0x000000012b2be824 */ /* 0x000fe200078e0a03 */
[----:B------:R-:W-:Y:S01]  /*2100*/  ISETP.GT.U32.AND P6, PT, R3, R45, PT ;  /* 0x0000002d0300720c */ /* 0x000fe20003fc4070 */
[----:B------:R-:W-:Y:S01]  /*2110*/  IMAD.HI.U32 R17, R12, R48, RZ ;  /* 0x000000300c117227 */ /* 0x000fe200078e00ff */
[----:B------:R-:W-:Y:S02]  /*2120*/  @!P0 IADD3 R41, R41, -R3, RZ ;  /* 0x8000000329298210 */ /* 0x000fe40007ffe0ff */
[----:B------:R-:W-:Y:S01]  /*2130*/  ISETP.GE.AND P0, PT, R47, RZ, PT ;  /* 0x000000ff2f00720c */ /* 0x000fe20003f06270 */
[----:B------:R-:W-:Y:S01]  /*2140*/  VIADD R47, R7, 0x23 ;  /* 0x00000023072f7836 */ /* 0x000fe20000000000 */
[----:B------:R-:W-:Y:S01]  /*2150*/  IADD3 R17, -R17, RZ, RZ ;  /* 0x000000ff11117210 */ /* 0x000fe20007ffe1ff */
[----:B------:R-:W-:Y:S01]  /*2160*/  @!P2 IMAD.MOV R39, RZ, RZ, -R39 ;  /* 0x000000ffff27a224 */ /* 0x000fe200078e0a27 */
[----:B------:R-:W-:Y:S01]  /*2170*/  ISETP.GE.AND P2, PT, R46, RZ, PT ;  /* 0x000000ff2e00720c */ /* 0x000fe20003f46270 */
[----:B------:R-:W-:Y:S01]  /*2180*/  VIADD R53, R7, 0x24 ;  /* 0x0000002407357836 */ /* 0x000fe20000000000 */
[----:B------:R-:W-:Y:S01]  /*2190*/  IABS R49, R47 ;  /* 0x0000002f00317213 */ /* 0x000fe20000000000 */
[--C-:B------:R-:W-:Y:S01]  /*21a0*/  @!P5 IMAD.IADD R44, R44, 0x1, -R3.reuse ;  /* 0x000000012c2cd824 */ /* 0x100fe200078e0a03 */
[----:B------:R-:W-:Y:S01]  /*21b0*/  @!P4 IADD3 R42, -R42, RZ, RZ ;  /* 0x000000ff2a2ac210 */ /* 0x000fe20007ffe1ff */
[----:B------:R-:W-:Y:S01]  /*21c0*/  IMAD R48, R3, R17, R48 ;  /* 0x0000001103307224 */ /* 0x000fe200078e0230 */
[----:B------:R-:W-:Y:S01]  /*21d0*/  IABS R51, R53 ;  /* 0x0000003500337213 */ /* 0x000fe20000000000 */
[----:B------:R-:W-:Y:S01]  /*21e0*/  @!P6 IMAD.IADD R45, R45, 0x1, -R3 ;  /* 0x000000012d2de824 */ /* 0x000fe200078e0a03 */
[C---:B------:R-:W-:Y:S01]  /*21f0*/  ISETP.GT.U32.AND P6, PT, R3.reuse, R44, PT ;  /* 0x0000002c0300720c */ /* 0x040fe20003fc4070 */
[----:B------:R-:W-:Y:S01]  /*2200*/  IMAD.HI.U32 R17, R12, R49, RZ ;  /* 0x000000310c117227 */ /* 0x000fe200078e00ff */
[----:B------:R-:W-:-:S02]  /*2210*/  ISETP.GT.U32.AND P5, PT, R3, R48, PT ;  /* 0x000000300300720c */ /* 0x000fc40003fa4070 */
[----:B------:R-:W-:Y:S01]  /*2220*/  ISETP.GT.U32.AND P4, PT, R3, R45, PT ;  /* 0x0000002d0300720c */ /* 0x000fe20003f84070 */
[----:B------:R-:W-:Y:S02]  /*2230*/  IMAD.MOV R46, RZ, RZ, -R17 ;  /* 0x000000ffff2e7224 */ /* 0x000fe400078e0a11 */
[----:B------:R-:W-:-:S04]  /*2240*/  IMAD.HI.U32 R17, R12, R50, RZ ;  /* 0x000000320c117227 */ /* 0x000fc800078e00ff */
[----:B------:R-:W-:Y:S02]  /*2250*/  IMAD.MOV R17, RZ, RZ, -R17 ;  /* 0x000000ffff117224 */ /* 0x000fe400078e0a11 */
[----:B------:R-:W-:-:S04]  /*2260*/  IMAD.HI.U32 R18, R12, R51, RZ ;  /* 0x000000330c127227 */ /* 0x000fc800078e00ff */
[C---:B------:R-:W-:Y:S01]  /*2270*/  IMAD R49, R3.reuse, R46, R49 ;  /* 0x0000002e03317224 */ /* 0x040fe200078e0231 */
[----:B------:R-:W-:Y:S01]  /*2280*/  IADD3 R18, -R18, RZ, RZ ;  /* 0x000000ff12127210 */ /* 0x000fe20007ffe1ff */
[----:B------:R-:W-:Y:S01]  /*2290*/  IMAD R50, R3, R17, R50 ;  /* 0x0000001103327224 */ /* 0x000fe200078e0232 */
[----:B------:R-:W-:Y:S01]  /*22a0*/  @!P4 IADD3 R45, R45, -R3, RZ ;  /* 0x800000032d2dc210 */ /* 0x000fe20007ffe0ff */
[----:B------:R-:W-:Y:S01]  /*22b0*/  @!P6 IMAD.IADD R44, R44, 0x1, -R3 ;  /* 0x000000012c2ce824 */ /* 0x000fe200078e0a03 */
[----:B------:R-:W-:Y:S01]  /*22c0*/  ISETP.GT.U32.AND P6, PT, R3, R49, PT ;  /* 0x000000310300720c */ /* 0x000fe20003fc4070 */
[----:B------:R-:W-:Y:S01]  /*22d0*/  VIADD R55, R7, 0x26 ;  /* 0x0000002607377836 */ /* 0x000fe20000000000 */
[C---:B------:R-:W-:Y:S01]  /*22e0*/  ISETP.GT.U32.AND P4, PT, R3.reuse, R50, PT ;  /* 0x000000320300720c */ /* 0x040fe20003f84070 */
[----:B------:R-:W-:Y:S02]  /*22f0*/  IMAD R51, R3, R18, R51 ;  /* 0x0000001203337224 */ /* 0x000fe400078e0233 */
[----:B------:R-:W-:Y:S01]  /*2300*/  @!P5 IMAD.IADD R48, R48, 0x1, -R3 ;  /* 0x000000013030d824 */ /* 0x000fe200078e0a03 */
[----:B------:R-:W-:Y:S01]  /*2310*/  IABS R52, R55 ;  /* 0x0000003700347213 */ /* 0x000fe20000000000 */
[----:B------:R-:W-:Y:S01]  /*2320*/  @!P3 IMAD.MOV R41, RZ, RZ, -R41 ;  /* 0x000000ffff29b224 */ /* 0x000fe200078e0a29 */
[----:B------:R-:W-:Y:S01]  /*2330*/  ISETP.GE.AND P3, PT, R19, RZ, PT ;  /* 0x000000ff1300720c */ /* 0x000fe20003f66270 */
[----:B------:R-:W-:Y:S01]  /*2340*/  @!P2 IMAD.MOV R43, RZ, RZ, -R43 ;  /* 0x000000ffff2ba224 */ /* 0x000fe200078e0a2b */
[----:B------:R-:W-:Y:S01]  /*2350*/  ISETP.GT.U32.AND P2, PT, R3, R51, PT ;  /* 0x000000330300720c */ /* 0x000fe20003f44070 */
[----:B------:R-:W-:Y:S01]  /*2360*/  VIADD R19, R7, 0x27 ;  /* 0x0000002707137836 */ /* 0x000fe20000000000 */
[----:B------:R-:W-:Y:S01]  /*2370*/  ISETP.GT.U32.AND P5, PT, R3, R48, PT ;  /* 0x000000300300720c */ /* 0x000fe20003fa4070 */
[----:B------:R-:W-:-:S04]  /*2380*/  IMAD.HI.U32 R17, R12, R52, RZ ;  /* 0x000000340c117227 */ /* 0x000fc800078e00ff */
[--C-:B------:R-:W-:Y:S01]  /*2390*/  @!P6 IMAD.IADD R49, R49, 0x1, -R3.reuse ;  /* 0x000000013131e824 */ /* 0x100fe200078e0a03 */
[----:B------:R-:W-:Y:S01]  /*23a0*/  ISETP.GE.AND P6, PT, R54, RZ, PT ;  /* 0x000000ff3600720c */ /* 0x000fe20003fc6270 */
[----:B------:R-:W-:Y:S01]  /*23b0*/  @!P4 IMAD.IADD R50, R50, 0x1, -R3 ;  /* 0x000000013232c824 */ /* 0x000fe200078e0a03 */
[----:B------:R-:W-:Y:S01]  /*23c0*/  IABS R54, R19 ;  /* 0x0000001300367213 */ /* 0x000fe20000000000 */
[----:B------:R-:W-:Y:S02]  /*23d0*/  IMAD.MOV R17, RZ, RZ, -R17 ;  /* 0x000000ffff117224 */ /* 0x000fe400078e0a11 */
[----:B------:R-:W-:Y:S01]  /*23e0*/  VIADD R46, R7, 0x28 ;  /* 0x00000028072e7836 */ /* 0x000fe20000000000 */
[C---:B------:R-:W-:Y:S01]  /*23f0*/  ISETP.GT.U32.AND P4, PT, R3.reuse, R50, PT ;  /* 0x000000320300720c */ /* 0x040fe20003f84070 */
[----:B------:R-:W-:Y:S01]  /*2400*/  IMAD R52, R3, R17, R52 ;  /* 0x0000001103347224 */ /* 0x000fe200078e0234 */
[----:B------:R-:W-:Y:S01]  /*2410*/  @!P2 IADD3 R51, R51, -R3, RZ ;  /* 0x800000033333a210 */ /* 0x000fe20007ffe0ff */
[----:B------:R-:W-:Y:S01]  /*2420*/  IMAD.HI.U32 R17, R12, R54, RZ ;  /* 0x000000360c117227 */ /* 0x000fe200078e00ff */
[----:B------:R-:W-:-:S03]  /*2430*/  ISETP.GT.U32.AND P2, PT, R3, R49, PT ;  /* 0x000000310300720c */ /* 0x000fc60003f44070 */
[----:B------:R-:W-:Y:S02]  /*2440*/  IMAD.MOV R18, RZ, RZ, -R17 ;  /* 0x000000ffff127224 */ /* 0x000fe400078e0a11 */
[----:B------:R-:W-:Y:S01]  /*2450*/  @!P5 IMAD.IADD R48, R48, 0x1, -R3 ;  /* 0x000000013030d824 */ /* 0x000fe200078e0a03 */
[----:B------:R-:W-:Y:S01]  /*2460*/  ISETP.GE.AND P5, PT, R53, RZ, PT ;  /* 0x000000ff3500720c */ /* 0x000fe20003fa6270 */
[----:B------:R-:W-:Y:S01]  /*2470*/  @!P0 IMAD.MOV R45, RZ, RZ, -R45 ;  /* 0x000000ffff2d8224 */ /* 0x000fe200078e0a2d */
[----:B------:R-:W-:Y:S01]  /*2480*/  IABS R53, R46 ;  /* 0x0000002e00357213 */ /* 0x000fe20000000000 */
[C---:B------:R-:W-:Y:S01]  /*2490*/  IMAD R54, R3.reuse, R18, R54 ;  /* 0x0000001203367224 */ /* 0x040fe200078e0236 */
[C---:B------:R-:W-:Y:S01]  /*24a0*/  ISETP.GT.U32.AND P0, PT, R3.reuse, R51, PT ;  /* 0x000000330300720c */ /* 0x040fe20003f04070 */
[----:B------:R-:W-:Y:S01]  /*24b0*/  @!P3 IMAD.MOV R48, RZ, RZ, -R48 ;  /* 0x000000ffff30b224 */ /* 0x000fe200078e0a30 */
[----:B------:R-:W-:Y:S01]  /*24c0*/  ISETP.GT.U32.AND P3, PT, R3, R52, PT ;  /* 0x000000340300720c */ /* 0x000fe20003f64070 */
[----:B------:R-:W-:Y:S01]  /*24d0*/  IMAD.HI.U32 R17, R12, R53, RZ ;  /* 0x000000350c117227 */ /* 0x000fe200078e00ff */
[----:B------:R-:W-:-:S02]  /*24e0*/  @!P2 IADD3 R49, R49, -R3, RZ ;  /* 0x800000033131a210 */ /* 0x000fc40007ffe0ff */
[----:B------:R-:W-:Y:S01]  /*24f0*/  ISETP.GE.AND P2, PT, R55, RZ, PT ;  /* 0x000000ff3700720c */ /* 0x000fe20003f46270 */
[----:B------:R-:W-:Y:S01]  /*2500*/  @!P4 IMAD.IADD R50, R50, 0x1, -R3 ;  /* 0x000000013232c824 */ /* 0x000fe200078e0a03 */
[----:B------:R-:W-:Y:S01]  /*2510*/  ISETP.GT.U32.AND P4, PT, R3, R54, PT ;  /* 0x000000360300720c */ /* 0x000fe20003f84070 */
[----:B------:R-:W-:Y:S01]  /*2520*/  @!P1 IMAD.MOV R44, RZ, RZ, -R44 ;  /* 0x000000ffff2c9224 */ /* 0x000fe200078e0a2c */
[----:B------:R-:W-:Y:S01]  /*2530*/  ISETP.GE.AND P1, PT, R47, RZ, PT ;  /* 0x000000ff2f00720c */ /* 0x000fe20003f26270 */
[----:B------:R-:W-:Y:S02]  /*2540*/  IMAD.MOV R18, RZ, RZ, -R17 ;  /* 0x000000ffff127224 */ /* 0x000fe400078e0a11 */
[----:B------:R-:W-:Y:S01]  /*2550*/  @!P0 IMAD.IADD R51, R51, 0x1, -R3 ;  /* 0x0000000133338824 */ /* 0x000fe200078e0a03 */
[----:B------:R-:W-:Y:S01]  /*2560*/  ISETP.GE.AND P0, PT, R19, RZ, PT ;  /* 0x000000ff1300720c */ /* 0x000fe20003f06270 */
[----:B------:R-:W-:Y:S01]  /*2570*/  IMAD R53, R3, R18, R53 ;  /* 0x0000001203357224 */ /* 0x000fe200078e0235 */
[----:B------:R-:W-:Y:S01]  /*2580*/  @!P3 IADD3 R52, R52, -R3, RZ ;  /* 0x800000033434b210 */ /* 0x000fe20007ffe0ff */
[----:B------:R-:W-:Y:S01]  /*2590*/  VIADD R56, R7, 0x29 ;  /* 0x0000002907387836 */ /* 0x000fe20000000000 */
[----:B------:R-:W-:Y:S01]  /*25a0*/  ISETP.GE.AND P3, PT, R46, RZ, PT ;  /* 0x000000ff2e00720c */ /* 0x000fe20003f66270 */
[----:B------:R-:W-:Y:S01]  /*25b0*/  @!P5 IMAD.MOV R51, RZ, RZ, -R51 ;  /* 0x000000ffff33d224 */ /* 0x000fe200078e0a33 */
[----:B------:R-:W-:Y:S01]  /*25c0*/  ISETP.GT.U32.AND P5, PT, R3, R53, PT ;  /* 0x000000350300720c */ /* 0x000fe20003fa4070 */
[C---:B------:R-:W-:Y:S01]  /*25d0*/  VIADD R46, R7.reuse, 0x2a ;  /* 0x0000002a072e7836 */ /* 0x040fe20000000000 */
[----:B------:R-:W-:Y:S01]  /*25e0*/  IABS R55, R56 ;  /* 0x0000003800377213 */ /* 0x000fe20000000000 */
[----:B------:R-:W-:Y:S01]  /*25f0*/  @!P1 IMAD.MOV R49, RZ, RZ, -R49 ;  /* 0x000000ffff319224 */ /* 0x000fe200078e0a31 */
[----:B------:R-:W-:Y:S01]  /*2600*/  @!P4 IADD3 R54, R54, -R3, RZ ;  /* 0x800000033636c210 */ /* 0x000fe20007ffe0ff */
[----:B------:R-:W-:Y:S01]  /*2610*/  VIADD R60, R7, 0x2c ;  /* 0x0000002c073c7836 */ /* 0x000fe20000000000 */
[C---:B------:R-:W-:Y:S01]  /*2620*/  ISETP.GT.U32.AND P1, PT, R3.reuse, R52, PT ;  /* 0x000000340300720c */ /* 0x040fe20003f24070 */
[----:B------:R-:W-:Y:S01]  /*2630*/  IMAD.HI.U32 R17, R12, R55, RZ ;  /* 0x000000370c117227 */ /* 0x000fe200078e00ff */
[----:B------:R-:W-:-:S02]  /*2640*/  ISETP.GT.U32.AND P4, PT, R3, R54, PT ;  /* 0x000000360300720c */ /* 0x000fc40003f84070 */
[----:B------:R-:W-:Y:S01]  /*2650*/  IABS R19, R46 ;  /* 0x0000002e00137213 */ /* 0x000fe20000000000 */
[----:B------:R-:W-:Y:S01]  /*2660*/  IMAD.MOV R18, RZ, RZ, -R17 ;  /* 0x000000ffff127224 */ /* 0x000fe200078e0a11 */
[----:B------:R-:W-:Y:S01]  /*2670*/  IABS R57, R60 ;  /* 0x0000003c00397213 */ /* 0x000fe20000000000 */
[----:B------:R-:W-:Y:S02]  /*2680*/  VIADD R59, R7, 0x2b ;  /* 0x0000002b073b7836 */ /* 0x000fe40000000000 */
[----:B------:R-:W-:Y:S02]  /*2690*/  @!P5 IMAD.IADD R53, R53, 0x1, -R3 ;  /* 0x000000013535d824 */ /* 0x000fe400078e0a03 */
[C---:B------:R-:W-:Y:S01]  /*26a0*/  IMAD R55, R3.reuse, R18, R55 ;  /* 0x0000001203377224 */ /* 0x040fe200078e0237 */
[----:B------:R-:W-:Y:S01]  /*26b0*/  IABS R47, R59 ;  /* 0x0000003b002f7213 */ /* 0x000fe20000000000 */
[----:B------:R-:W-:Y:S01]  /*26c0*/  IMAD.HI.U32 R17, R12, R19, RZ ;  /* 0x000000130c117227 */ /* 0x000fe200078e00ff */
[----:B------:R-:W-:-:S02]  /*26d0*/  ISETP.GT.U32.AND P5, PT, R3, R53, PT ;  /* 0x000000350300720c */ /* 0x000fc40003fa4070 */
[----:B------:R-:W-:Y:S01]  /*26e0*/  @!P4 IADD3 R54, R54, -R3, RZ ;  /* 0x800000033636c210 */ /* 0x000fe20007ffe0ff */
[----:B------:R-:W-:Y:S01]  /*26f0*/  @!P1 IMAD.IADD R52, R52, 0x1, -R3 ;  /* 0x0000000134349824 */ /* 0x000fe200078e0a03 */
[----:B------:R-:W-:Y:S01]  /*2700*/  ISETP.GT.U32.AND P1, PT, R3, R55, PT ;  /* 0x000000370300720c */ /* 0x000fe20003f24070 */
[----:B------:R-:W-:Y:S01]  /*2710*/  IMAD.HI.U32 R18, R12, R47, RZ ;  /* 0x0000002f0c127227 */ /* 0x000fe200078e00ff */
[----:B------:R-:W-:-:S03]  /*2720*/  ISETP.GE.AND P4, PT, R46, RZ, PT ;  /* 0x000000ff2e00720c */ /* 0x000fc60003f86270 */
[----:B------:R-:W-:Y:S02]  /*2730*/  IMAD.MOV R46, RZ, RZ, -R17 ;  /* 0x000000ffff2e7224 */ /* 0x000fe400078e0a11 */
[----:B------:R-:W-:-:S04]  /*2740*/  IMAD.HI.U32 R17, R12, R57, RZ ;  /* 0x000000390c117227 */ /* 0x000fc800078e00ff */
[----:B------:R-:W-:Y:S01]  /*2750*/  @!P6 IMAD.MOV R50, RZ, RZ, -R50 ;  /* 0x000000ffff32e224 */ /* 0x000fe200078e0a32 */
[----:B------:R-:W-:Y:S01]  /*2760*/  ISETP.GE.AND P6, PT, R56, RZ, PT ;  /* 0x000000ff3800720c */ /* 0x000fe20003fc6270 */
[----:B------:R-:W-:Y:S01]  /*2770*/  IMAD.MOV R56, RZ, RZ, -R18 ;  /* 0x000000ffff387224 */ /* 0x000fe200078e0a12 */
[----:B------:R-:W-:Y:S01]  /*2780*/  IADD3 R58, -R17, RZ, RZ ;  /* 0x000000ff113a7210 */ /* 0x000fe20007ffe1ff */
[C---:B------:R-:W-:Y:S02]  /*2790*/  IMAD R18, R3.reuse, R46, R19 ;  /* 0x0000002e03127224 */ /* 0x040fe400078e0213 */
[C---:B------:R-:W-:Y:S02]  /*27a0*/  IMAD R46, R3.reuse, R56, R47 ;  /* 0x00000038032e7224 */ /* 0x040fe400078e022f */
[----:B------:R-:W-:Y:S01]  /*27b0*/  IMAD R56, R3, R58, R57 ;  /* 0x0000003a03387224 */ /* 0x000fe200078e0239 */
[----:B------:R-:W-:Y:S01]  /*27c0*/  IADD3 R58, R7, 0x2e, RZ ;  /* 0x0000002e073a7810 */ /* 0x000fe20007ffe0ff */
[--C-:B------:R-:W-:Y:S01]  /*27d0*/  @!P5 IMAD.IADD R53, R53, 0x1, -R3.reuse ;  /* 0x000000013535d824 */ /* 0x100fe200078e0a03 */
[----:B------:R-:W-:Y:S01]  /*27e0*/  ISETP.GT.U32.AND P5, PT, R3, R46, PT ;  /* 0x0000002e0300720c */ /* 0x000fe20003fa4070 */
[----:B------:R-:W-:Y:S01]  /*27f0*/  @!P1 IMAD.IADD R55, R55, 0x1, -R3 ;  /* 0x0000000137379824 */ /* 0x000fe200078e0a03 */
[----:B------:R-:W-:Y:S01]  /*2800*/  IABS R66, R58 ;  /* 0x0000003a00427213 */ /* 0x000fe20000000000 */
[----:B------:R-:W-:Y:S01]  /*2810*/  @!P2 IMAD.MOV R52, RZ, RZ, -R52 ;  /* 0x000000ffff34a224 */ /* 0x000fe200078e0a34 */
[C---:B------:R-:W-:Y:S01]  /*2820*/  ISETP.GT.U32.AND P2, PT, R3.reuse, R18, PT ;  /* 0x000000120300720c */ /* 0x040fe20003f44070 */
[----:B------:R-:W-:Y:S01]  /*2830*/  @!P3 IMAD.MOV R53, RZ, RZ, -R53 ;  /* 0x000000ffff35b224 */ /* 0x000fe200078e0a35 */
[----:B------:R-:W-:Y:S01]  /*2840*/  ISETP.GT.U32.AND P3, PT, R3, R56, PT ;  /* 0x000000380300720c */ /* 0x000fe20003f64070 */
[----:B------:R-:W-:Y:S01]  /*2850*/  VIADD R61, R7, 0x2d ;  /* 0x0000002d073d7836 */ /* 0x000fe20000000000 */
[----:B------:R-:W-:Y:S01]  /*2860*/  ISETP.GT.U32.AND P1, PT, R3, R55, PT ;  /* 0x000000370300720c */ /* 0x000fe20003f24070 */
[----:B------:R-:W-:Y:S01]  /*2870*/  @!P0 IMAD.MOV R54, RZ, RZ, -R54 ;  /* 0x000000ffff368224 */ /* 0x000fe200078e0a36 */
[----:B------:R-:W-:Y:S01]  /*2880*/  ISETP.GE.AND P0, PT, R59, RZ, PT ;  /* 0x000000ff3b00720c */ /* 0x000fe20003f06270 */
[C---:B------:R-:W-:Y:S01]  /*2890*/  VIADD R59, R7.reuse, 0x2f ;  /* 0x0000002f073b7836 */ /* 0x040fe20000000000 */
[----:B------:R-:W-:Y:S01]  /*28a0*/  IABS R64, R61 ;  /* 0x0000003d00407213 */ /* 0x000fe20000000000 */
[C---:B------:R-:W-:Y:S01]  /*28b0*/  VIADD R63, R7.reuse, 0x31 ;  /* 0x00000031073f7836 */ /* 0x040fe20000000000 */
[----:B------:R-:W-:Y:S01]  /*28c0*/  @!P5 IADD3 R46, R46, -R3, RZ ;  /* 0x800000032e2ed210 */ /* 0x000fe20007ffe0ff */
[----:B------:R-:W-:Y:S01]  /*28d0*/  VIADD R69, R7, 0x3d ;  /* 0x0000003d07457836 */ /* 0x000fe20000000000 */
[----:B------:R-:W-:Y:S01]  /*28e0*/  IABS R19, R59 ;  /* 0x0000003b00137213 */ /* 0x000fe20000000000 */
[----:B------:R-:W-:Y:S01]  /*28f0*/  IMAD.HI.U32 R17, R12, R64, RZ ;  /* 0x000000400c117227 */ /* 0x000fe200078e00ff */
[----:B------:R-:W-:-:S02]  /*2900*/  IABS R57, R63 ;  /* 0x0000003f00397213 */ /* 0x000fc40000000000 */
[----:B------:R-:W-:Y:S01]  /*2910*/  IABS R96, R69 ;  /* 0x0000004500607213 */ /* 0x000fe20000000000 */
[--C-:B------:R-:W-:Y:S01]  /*2920*/  @!P2 IMAD.IADD R18, R18, 0x1, -R3.reuse ;  /* 0x000000011212a824 */ /* 0x100fe200078e0a03 */
[----:B------:R-:W-:Y:S01]  /*2930*/  ISETP.GE.AND P2, PT, R61, RZ, PT ;  /* 0x000000ff3d00720c */ /* 0x000fe20003f46270 */
[----:B------:R-:W-:Y:S02]  /*2940*/  @!P3 IMAD.IADD R56, R56, 0x1, -R3 ;  /* 0x000000013838b824 */ /* 0x000fe400078e0a03 */
[----:B------:R-:W-:Y:S01]  /*2950*/  IMAD.MOV R17, RZ, RZ, -R17 ;  /* 0x000000ffff117224 */ /* 0x000fe200078e0a11 */
[----:B------:R-:W-:Y:S01]  /*2960*/  ISETP.GT.U32.AND P5, PT, R3, R18, PT ;  /* 0x000000120300720c */ /* 0x000fe20003fa4070 */
[----:B------:R-:W-:Y:S01]  /*2970*/  @!P1 IMAD.IADD R55, R55, 0x1, -R3 ;  /* 0x0000000137379824 */ /* 0x000fe200078e0a03 */
[C---:B------:R-:W-:Y:S01]  /*2980*/  ISETP.GT.U32.AND P3, PT, R3.reuse, R56, PT ;  /* 0x000000380300720c */ /* 0x040fe20003f64070 */
[C---:B------:R-:W-:Y:S01]  /*2990*/  IMAD R64, R3.reuse, R17, R64 ;  /* 0x0000001103407224 */ /* 0x040fe200078e0240 */
[----:B------:R-:W-:Y:S01]  /*29a0*/  ISETP.GE.AND P1, PT, R60, RZ, PT ;  /* 0x000000ff3c00720c */ /* 0x000fe20003f26270 */
[----:B------:R-:W-:Y:S01]  /*29b0*/  @!P6 IMAD.MOV R55, RZ, RZ, -R55 ;  /* 0x000000ffff37e224 */ /* 0x000fe200078e0a37 */
[----:B------:R-:W-:Y:S01]  /*29c0*/  ISETP.GT.U32.AND P6, PT, R3, R46, PT ;  /* 0x0000002e0300720c */ /* 0x000fe20003fc4070 */
[----:B------:R-:W-:-:S04]  /*29d0*/  IMAD.HI.U32 R17, R12, R66, RZ ;  /* 0x000000420c117227 */ /* 0x000fc800078e00ff */
[----:B------:R-:W-:Y:S01]  /*29e0*/  VIADD R61, R7, 0x30 ;  /* 0x00000030073d7836 */ /* 0x000fe20000000000 */
[----:B------:R-:W-:Y:S01]  /*29f0*/  IADD3 R17, -R17, RZ, RZ ;  /* 0x000000ff11117210 */ /* 0x000fe20007ffe1ff */
[--C-:B------:R-:W-:Y:S01]  /*2a00*/  @!P5 IMAD.IADD R18, R18, 0x1, -R3.reuse ;  /* 0x000000011212d824 */ /* 0x100fe200078e0a03 */
[C---:B------:R-:W-:Y:S01]  /*2a10*/  ISETP.GT.U32.AND P5, PT, R3.reuse, R64, PT ;  /* 0x000000400300720c */ /* 0x040fe20003fa4070 */
[----:B------:R-:W-:Y:S01]  /*2a20*/  @!P3 IMAD.IADD R56, R56, 0x1, -R3 ;  /* 0x000000013838b824 */ /* 0x000fe200078e0a03 */
[----:B------:R-:W-:Y:S01]  /*2a30*/  ISETP.GE.AND P3, PT, R58, RZ, PT ;  /* 0x000000ff3a00720c */ /* 0x000fe20003f66270 */
[----:B------:R-:W-:Y:S01]  /*2a40*/  IMAD R66, R3, R17, R66 ;  /* 0x0000001103427224 */ /* 0x000fe200078e0242 */
[----:B------:R-:W-:Y:S01]  /*2a50*/  MOV R58, R18 ;  /* 0x00000012003a7202 */ /* 0x000fe20000000f00 */
[----:B------:R-:W-:Y:S01]  /*2a60*/  IMAD.HI.U32 R17, R12, R19, RZ ;  /* 0x000000130c117227 */ /* 0x000fe200078e00ff */
[----:B------:R-:W-:-:S03]  /*2a70*/  IABS R47, R61 ;  /* 0x0000003d002f7213 */ /* 0x000fc60000000000 */
[----:B------:R-:W-:Y:S01]  /*2a80*/  @!P6 IMAD.IADD R46, R46, 0x1, -R3 ;  /* 0x000000012e2ee824 */ /* 0x000fe200078e0a03 */
[C---:B------:R-:W-:Y:S01]  /*2a90*/  ISETP.GT.U32.AND P6, PT, R3.reuse, R66, PT ;  /* 0x000000420300720c */ /* 0x040fe20003fc4070 */
[----:B------:R-:W-:Y:S02]  /*2aa0*/  IMAD.MOV R18, RZ, RZ, -R17 ;  /* 0x000000ffff127224 */ /* 0x000fe400078e0a11 */
[----:B------:R-:W-:Y:S01]  /*2ab0*/  @!P5 IMAD.IADD R64, R64, 0x1, -R3 ;  /* 0x000000014040d824 */ /* 0x000fe200078e0a03 */
[----:B------:R-:W-:Y:S01]  /*2ac0*/  MOV R60, R46 ;  /* 0x0000002e003c7202 */ /* 0x000fe20000000f00 */
[C---:B------:R-:W-:Y:S02]  /*2ad0*/  IMAD R18, R3.reuse, R18, R19 ;  /* 0x0000001203127224 */ /* 0x040fe400078e0213 */
[----:B------:R-:W-:Y:S01]  /*2ae0*/  IMAD.HI.U32 R19, R12, R57, RZ ;  /* 0x000000390c137227 */ /* 0x000fe200078e00ff */
[----:B------:R-:W-:-:S03]  /*2af0*/  ISETP.GT.U32.AND P5, PT, R3, R64, PT ;  /* 0x000000400300720c */ /* 0x000fc60003fa4070 */
[----:B------:R-:W-:Y:S01]  /*2b00*/  @!P0 IMAD.MOV R60, RZ, RZ, -R60 ;  /* 0x000000ffff3c8224 */ /* 0x000fe200078e0a3c */
[----:B------:R-:W-:Y:S01]  /*2b10*/  ISETP.GT.U32.AND P0, PT, R3, R18, PT ;  /* 0x000000120300720c */ /* 0x000fe20003f04070 */
[----:B------:R-:W-:Y:S01]  /*2b20*/  IMAD.MOV.U32 R62, RZ, RZ, R56 ;  /* 0x000000ffff3e7224 */ /* 0x000fe200078e0038 */
[----:B------:R-:W-:Y:S01]  /*2b30*/  IADD3 R56, -R19, RZ, RZ ;  /* 0x000000ff13387210 */ /* 0x000fe20007ffe1ff */
[----:B------:R-:W-:Y:S02]  /*2b40*/  VIADD R19, R7, 0x32 ;  /* 0x0000003207137836 */ /* 0x000fe40000000000 */
[----:B------:R-:W-:-:S03]  /*2b50*/  IMAD.HI.U32 R17, R12, R47, RZ ;  /* 0x0000002f0c117227 */ /* 0x000fc600078e00ff */
[----:B------:R-:W-:Y:S01]  /*2b60*/  IABS R74, R19 ;  /* 0x00000013004a7213 */ /* 0x000fe20000000000 */
[----:B------:R-:W-:Y:S02]  /*2b70*/  @!P6 IMAD.IADD R66, R66, 0x1, -R3 ;  /* 0x000000014242e824 */ /* 0x000fe400078e0a03 */
[----:B------:R-:W-:Y:S02]  /*2b80*/  IMAD.MOV R46, RZ, RZ, -R17 ;  /* 0x000000ffff2e7224 */ /* 0x000fe400078e0a11 */
[----:B------:R-:W-:Y:S01]  /*2b90*/  @!P0 IMAD.IADD R18, R18, 0x1, -R3 ;  /* 0x0000000112128824 */ /* 0x000fe200078e0a03 */
[----:B------:R-:W-:Y:S01]  /*2ba0*/  ISETP.GT.U32.AND P6, PT, R3, R66, PT ;  /* 0x000000420300720c */ /* 0x000fe20003fc4070 */
[----:B------:R-:W-:Y:S01]  /*2bb0*/  @!P4 IMAD.MOV R58, RZ, RZ, -R58 ;  /* 0x000000ffff3ac224 */ /* 0x000fe200078e0a3a */
[----:B------:R-:W-:Y:S01]  /*2bc0*/  ISETP.GE.AND P4, PT, R59, RZ, PT ;  /* 0x000000ff3b00720c */ /* 0x000fe20003f86270 */
[----:B------:R-:W-:Y:S01]  /*2bd0*/  IMAD.HI.U32 R17, R12, R74, RZ ;  /* 0x0000004a0c117227 */ /* 0x000fe200078e00ff */
[----:B------:R-:W-:-:S03]  /*2be0*/  ISETP.GT.U32.AND P0, PT, R3, R18, PT ;  /* 0x000000120300720c */ /* 0x000fc60003f04070 */
[----:B------:R-:W-:Y:S01]  /*2bf0*/  IMAD R46, R3, R46, R47 ;  /* 0x0000002e032e7224 */ /* 0x000fe200078e022f */
[----:B------:R-:W-:Y:S01]  /*2c00*/  IADD3 R47, -R17, RZ, RZ ;  /* 0x000000ff112f7210 */ /* 0x000fe20007ffe1ff */
[----:B------:R-:W-:Y:S01]  /*2c10*/  @!P5 IMAD.IADD R64, R64, 0x1, -R3 ;  /* 0x000000014040d824 */ /* 0x000fe200078e0a03 */
[----:B------:R-:W-:Y:S01]  /*2c20*/  ISETP.GE.AND P5, PT, R63, RZ, PT ;  /* 0x000000ff3f00720c */ /* 0x000fe20003fa6270 */
[C---:B------:R-:W-:Y:S02]  /*2c30*/  IMAD R56, R3.reuse, R56, R57 ;  /* 0x0000003803387224 */ /* 0x040fe400078e0239 */
[----:B------:R-:W-:Y:S01]  /*2c40*/  @!P2 IMAD.MOV R64, RZ, RZ, -R64 ;  /* 0x000000ffff40a224 */ /* 0x000fe200078e0a40 */
[----:B------:R-:W-:Y:S01]  /*2c50*/  @!P6 IADD3 R66, R66, -R3, RZ ;  /* 0x800000034242e210 */ /* 0x000fe20007ffe0ff */
[C---:B------:R-:W-:Y:S01]  /*2c60*/  IMAD R74, R3.reuse, R47, R74 ;  /* 0x0000002f034a7224 */ /* 0x040fe200078e024a */
[C---:B------:R-:W-:Y:S01]  /*2c70*/  ISETP.GT.U32.AND P2, PT, R3.reuse, R56, PT ;  /* 0x000000380300720c */ /* 0x040fe20003f44070 */
[----:B------:R-:W-:Y:S01]  /*2c80*/  @!P0 IMAD.IADD R18, R18, 0x1, -R3 ;  /* 0x0000000112128824 */ /* 0x000fe200078e0a03 */
[----:B------:R-:W-:Y:S01]  /*2c90*/  ISETP.GT.U32.AND P6, PT, R3, R46, PT ;  /* 0x0000002e0300720c */ /* 0x000fe20003fc4070 */
[----:B------:R-:W-:Y:S01]  /*2ca0*/  @!P1 IMAD.MOV R62, RZ, RZ, -R62 ;  /* 0x000000ffff3e9224 */ /* 0x000fe200078e0a3e */
[----:B------:R-:W-:Y:S01]  /*2cb0*/  ISETP.GE.AND P1, PT, R61, RZ, PT ;  /* 0x000000ff3d00720c */ /* 0x000fe20003f26270 */
[----:B------:R-:W-:-:S02]  /*2cc0*/  IMAD.MOV.U32 R68, RZ, RZ, R18 ;  /* 0x000000ffff447224 */ /* 0x000fc400078e0012 */
[----:B------:R-:W-:Y:S02]  /*2cd0*/  VIADD R61, R7, 0x34 ;  /* 0x00000034073d7836 */ /* 0x000fe40000000000 */
[----:B------:R-:W-:Y:S01]  /*2ce0*/  @!P4 IMAD.MOV R68, RZ, RZ, -R68 ;  /* 0x000000ffff44c224 */ /* 0x000fe200078e0a44 */
[----:B------:R-:W-:Y:S01]  /*2cf0*/  ISETP.GT.U32.AND P4, PT, R3, R74, PT ;  /* 0x0000004a0300720c */ /* 0x000fe20003f84070 */
[----:B------:R-:W-:Y:S01]  /*2d00*/  VIADD R59, R7, 0x33 ;  /* 0x00000033073b7836 */ /* 0x000fe20000000000 */
[----:B------:R-:W-:Y:S01]  /*2d10*/  IABS R78, R61 ;  /* 0x0000003d004e7213 */ /* 0x000fe20000000000 */
[--C-:B------:R-:W-:Y:S02]  /*2d20*/  @!P2 IMAD.IADD R56, R56, 0x1, -R3.reuse ;  /* 0x000000013838a824 */ /* 0x100fe400078e0a03 */
[----:B------:R-:W-:Y:S01]  /*2d30*/  @!P6 IMAD.IADD R46, R46, 0x1, -R3 ;  /* 0x000000012e2ee824 */ /* 0x000fe200078e0a03 */
[----:B------:R-:W-:Y:S01]  /*2d40*/  IABS R57, R59 ;  /* 0x0000003b00397213 */ /* 0x000fe20000000000 */
[----:B------:R-:W-:Y:S01]  /*2d50*/  @!P3 IMAD.MOV R66, RZ, RZ, -R66 ;  /* 0x000000ffff42b224 */ /* 0x000fe200078e0a42 */
[----:B------:R-:W-:Y:S01]  /*2d60*/  ISETP.GT.U32.AND P2, PT, R3, R56, PT ;  /* 0x000000380300720c */ /* 0x000fe20003f44070 */
[----:B------:R-:W-:Y:S01]  /*2d70*/  VIADD R63, R7, 0x39 ;  /* 0x00000039073f7836 */ /* 0x000fe20000000000 */
[----:B------:R-:W-:Y:S01]  /*2d80*/  ISETP.GE.AND P3, PT, R19, RZ, PT ;  /* 0x000000ff1300720c */ /* 0x000fe20003f66270 */
[----:B------:R-:W-:Y:S01]  /*2d90*/  IMAD.HI.U32 R19, R12, R78, RZ ;  /* 0x0000004e0c137227 */ /* 0x000fe200078e00ff */
[----:B------:R-:W-:-:S02]  /*2da0*/  ISETP.GT.U32.AND P6, PT, R3, R46, PT ;  /* 0x0000002e0300720c */ /* 0x000fc40003fc4070 */
[----:B------:R-:W-:Y:S01]  /*2db0*/  @!P4 IADD3 R74, R74, -R3, RZ ;  /* 0x800000034a4ac210 */ /* 0x000fe20007ffe0ff */
[----:B------:R-:W-:Y:S01]  /*2dc0*/  IMAD.HI.U32 R17, R12, R57, RZ ;  /* 0x000000390c117227 */ /* 0x000fe200078e00ff */
[----:B------:R-:W-:Y:S02]  /*2dd0*/  IADD3 R19, -R19, RZ, RZ ;  /* 0x000000ff13137210 */ /* 0x000fe40007ffe1ff */
[----:B------:R-:W-:Y:S01]  /*2de0*/  ISETP.GT.U32.AND P4, PT, R3, R74, PT ;  /* 0x0000004a0300720c */ /* 0x000fe20003f84070 */
[----:B------:R-:W-:Y:S01]  /*2df0*/  IMAD.MOV R18, RZ, RZ, -R17 ;  /* 0x000000ffff127224 */ /* 0x000fe200078e0a11 */
[----:B------:R-:W-:Y:S01]  /*2e00*/  ISETP.GE.AND P0, PT, R59, RZ, PT ;  /* 0x000000ff3b00720c */ /* 0x000fe20003f06270 */
[----:B------:R-:W-:Y:S01]  /*2e10*/  IMAD R78, R3, R19, R78 ;  /* 0x00000013034e7224 */ /* 0x000fe200078e024e */
[----:B------:R-:W-:Y:S01]  /*2e20*/  IADD3 R59, R7, 0x37, RZ ;  /* 0x00000037073b7810 */ /* 0x000fe20007ffe0ff */
[----:B------:R-:W-:Y:S01]  /*2e30*/  @!P2 IMAD.IADD R56, R56, 0x1, -R3 ;  /* 0x000000013838a824 */ /* 0x000fe200078e0a03 */
[----:B------:R-:W-:Y:S01]  /*2e40*/  IABS R88, R63 ;  /* 0x0000003f00587213 */ /* 0x000fe20000000000 */
[----:B------:R-:W-:Y:S01]  /*2e50*/  IMAD R18, R3, R18, R57 ;  /* 0x0000001203127224 */ /* 0x000fe200078e0239 */
[----:B------:R-:W-:Y:S01]  /*2e60*/  IABS R84, R59 ;  /* 0x0000003b00547213 */ /* 0x000fe20000000000 */
[----:B------:R-:W-:-:S02]  /*2e70*/  IMAD.MOV.U32 R72, RZ, RZ, R56 ;  /* 0x000000ffff487224 */ /* 0x000fc400078e0038 */
[----:B------:R-:W-:Y:S01]  /*2e80*/  @!P6 IMAD.IADD R46, R46, 0x1, -R3 ;  /* 0x000000012e2ee824 */ /* 0x000fe200078e0a03 */
[----:B------:R-:W-:Y:S01]  /*2e90*/  ISETP.GE.AND P6, PT, R61, RZ, PT ;  /* 0x000000ff3d00720c */ /* 0x000fe20003fc6270 */
[----:B------:R-:W-:Y:S01]  /*2ea0*/  VIADD R17, R7, 0x35 ;  /* 0x0000003507117836 */ /* 0x000fe20000000000 */
[----:B------:R-:W-:Y:S01]  /*2eb0*/  @!P4 IADD3 R74, R74, -R3, RZ ;  /* 0x800000034a4ac210 */ /* 0x000fe20007ffe0ff */
[----:B------:R-:W-:Y:S01]  /*2ec0*/  @!P5 IMAD.MOV R72, RZ, RZ, -R72 ;  /* 0x000000ffff48d224 */ /* 0x000fe200078e0a48 */
[C---:B------:R-:W-:Y:S01]  /*2ed0*/  ISETP.GT.U32.AND P4, PT, R3.reuse, R78, PT ;  /* 0x0000004e0300720c */ /* 0x040fe20003f84070 */
[----:B------:R-:W-:Y:S01]  /*2ee0*/  IMAD.MOV.U32 R70, RZ, RZ, R46 ;  /* 0x000000ffff467224 */ /* 0x000fe200078e002e */
[----:B------:R-:W-:Y:S01]  /*2ef0*/  ISETP.GT.U32.AND P5, PT, R3, R18, PT ;  /* 0x000000120300720c */ /* 0x000fe20003fa4070 */
[----:B------:R-:W-:Y:S01]  /*2f00*/  VIADD R19, R7, 0x36 ;  /* 0x0000003607137836 */ /* 0x000fe20000000000 */
[----:B------:R-:W-:Y:S01]  /*2f10*/  IABS R46, R17 ;  /* 0x00000011002e7213 */ /* 0x000fe20000000000 */
[----:B------:R-:W-:Y:S01]  /*2f20*/  @!P1 IMAD.MOV R70, RZ, RZ, -R70 ;  /* 0x000000ffff469224 */ /* 0x000fe200078e0a46 */
[----:B------:R-:W-:Y:S01]  /*2f30*/  ISETP.GE.AND P2, PT, R17, RZ, PT ;  /* 0x000000ff1100720c */ /* 0x000fe20003f46270 */
[----:B------:R-:W-:Y:S01]  /*2f40*/  @!P3 IMAD.MOV R74, RZ, RZ, -R74 ;  /* 0x000000ffff4ab224 */ /* 0x000fe200078e0a4a */
[----:B------:R-:W-:Y:S01]  /*2f50*/  ISETP.GE.AND P1, PT, R19, RZ, PT ;  /* 0x000000ff1300720c */ /* 0x000fe20003f26270 */
[----:B------:R-:W-:Y:S01]  /*2f60*/  IMAD.HI.U32 R17, R12, R46, RZ ;  /* 0x0000002e0c117227 */ /* 0x000fe200078e00ff */
[----:B------:R-:W-:-:S03]  /*2f70*/  IABS R57, R19 ;  /* 0x0000001300397213 */ /* 0x000fc60000000000 */
[----:B------:R-:W-:Y:S02]  /*2f80*/  @!P4 IMAD.IADD R78, R78, 0x1, -R3 ;  /* 0x000000014e4ec824 */ /* 0x000fe400078e0a03 */
[----:B------:R-:W-:Y:S02]  /*2f90*/  IMAD.MOV R19, RZ, RZ, -R17 ;  /* 0x000000ffff137224 */ /* 0x000fe400078e0a11 */
[----:B------:R-:W-:Y:S01]  /*2fa0*/  @!P5 IMAD.IADD R18, R18, 0x1, -R3 ;  /* 0x000000011212d824 */ /* 0x000fe200078e0a03 */
[C---:B------:R-:W-:Y:S01]  /*2fb0*/  ISETP.GT.U32.AND P3, PT, R3.reuse, R78, PT ;  /* 0x0000004e0300720c */ /* 0x040fe20003f64070 */
[C---:B------:R-:W-:Y:S02]  /*2fc0*/  IMAD R46, R3.reuse, R19, R46 ;  /* 0x00000013032e7224 */ /* 0x040fe400078e022e */
[C---:B------:R-:W-:Y:S01]  /*2fd0*/  IMAD.HI.U32 R19, R12.reuse, R84, RZ ;  /* 0x000000540c137227 */ /* 0x040fe200078e00ff */
[C---:B------:R-:W-:Y:S02]  /*2fe0*/  ISETP.GT.U32.AND P4, PT, R3.reuse, R18, PT ;  /* 0x000000120300720c */ /* 0x040fe40003f84070 */
[----:B------:R-:W-:Y:S01]  /*2ff0*/  ISETP.GT.U32.AND P5, PT, R3, R46, PT ;  /* 0x0000002e0300720c */ /* 0x000fe20003fa4070 */
[----:B------:R-:W-:-:S04]  /*3000*/  IMAD.HI.U32 R17, R12, R57, RZ ;  /* 0x000000390c117227 */ /* 0x000fc800078e00ff */
[----:B------:R-:W-:Y:S02]  /*3010*/  IMAD.MOV R19, RZ, RZ, -R19 ;  /* 0x000000ffff137224 */ /* 0x000fe400078e0a13 */
[----:B------:R-:W-:-:S04]  /*3020*/  IMAD.HI.U32 R56, R12, R88, RZ ;  /* 0x000000580c387227 */ /* 0x000fc800078e00ff */
[----:B------:R-:W-:Y:S01]  /*3030*/  IMAD.MOV R76, RZ, RZ, -R17 ;  /* 0x000000ffff4c7224 */ /* 0x000fe200078e0a11 */
[----:B------:R-:W-:Y:S01]  /*3040*/  IADD3 R17, -R56, RZ, RZ ;  /* 0x000000ff38117210 */ /* 0x000fe20007ffe1ff */
[----:B------:R-:W-:Y:S02]  /*3050*/  IMAD R84, R3, R19, R84 ;  /* 0x0000001303547224 */ /* 0x000fe400078e0254 */
[----:B------:R-:W-:Y:S02]  /*3060*/  VIADD R61, R7, 0x38 ;  /* 0x00000038073d7836 */ /* 0x000fe40000000000 */
[C---:B------:R-:W-:Y:S02]  /*3070*/  IMAD R56, R3.reuse, R76, R57 ;  /* 0x0000004c03387224 */ /* 0x040fe400078e0239 */
[--C-:B------:R-:W-:Y:S01]  /*3080*/  @!P3 IMAD.IADD R78, R78, 0x1, -R3.reuse ;  /* 0x000000014e4eb824 */ /* 0x100fe200078e0a03 */
[C---:B------:R-:W-:Y:S01]  /*3090*/  ISETP.GT.U32.AND P3, PT, R3.reuse, R84, PT ;  /* 0x000000540300720c */ /* 0x040fe20003f64070 */
[--C-:B------:R-:W-:Y:S01]  /*30a0*/  @!P4 IMAD.IADD R18, R18, 0x1, -R3.reuse ;  /* 0x000000011212c824 */ /* 0x100fe200078e0a03 */
[----:B------:R-:W-:Y:S01]  /*30b0*/  IABS R86, R61 ;  /* 0x0000003d00567213 */ /* 0x000fe20000000000 */
[----:B------:R-:W-:Y:S01]  /*30c0*/  @!P5 IMAD.IADD R46, R46, 0x1, -R3 ;  /* 0x000000012e2ed824 */ /* 0x000fe200078e0a03 */
[C---:B------:R-:W-:Y:S01]  /*30d0*/  ISETP.GT.U32.AND P4, PT, R3.reuse, R56, PT ;  /* 0x000000380300720c */ /* 0x040fe20003f84070 */
[----:B------:R-:W-:-:S02]  /*30e0*/  IMAD R88, R3, R17, R88 ;  /* 0x0000001103587224 */ /* 0x000fc400078e0258 */
[----:B------:R-:W-:Y:S01]  /*30f0*/  IMAD.HI.U32 R47, R12, R86, RZ ;  /* 0x000000560c2f7227 */ /* 0x000fe200078e00ff */
[----:B------:R-:W-:-:S03]  /*3100*/  ISETP.GT.U32.AND P5, PT, R3, R46, PT ;  /* 0x0000002e0300720c */ /* 0x000fc60003fa4070 */
[----:B------:R-:W-:Y:S02]  /*3110*/  IMAD.MOV R47, RZ, RZ, -R47 ;  /* 0x000000ffff2f7224 */ /* 0x000fe400078e0a2f */
[--C-:B------:R-:W-:Y:S01]  /*3120*/  @!P3 IMAD.IADD R84, R84, 0x1, -R3.reuse ;  /* 0x000000015454b824 */ /* 0x100fe200078e0a03 */
[----:B------:R-:W-:Y:S01]  /*3130*/  ISETP.GE.AND P3, PT, R59, RZ, PT ;  /* 0x000000ff3b00720c */ /* 0x000fe20003f66270 */
[----:B------:R-:W-:Y:S02]  /*3140*/  IMAD.MOV.U32 R76, RZ, RZ, R18 ;  /* 0x000000ffff4c7224 */ /* 0x000fe400078e0012 */
[C---:B------:R-:W-:Y:S02]  /*3150*/  IMAD R86, R3.reuse, R47, R86 ;  /* 0x0000002f03567224 */ /* 0x040fe400078e0256 */
[----:B------:R-:W-:Y:S01]  /*3160*/  @!P4 IMAD.IADD R56, R56, 0x1, -R3 ;  /* 0x000000013838c824 */ /* 0x000fe200078e0a03 */
[C---:B------:R-:W-:Y:S01]  /*3170*/  ISETP.GT.U32.AND P4, PT, R3.reuse, R88, PT ;  /* 0x000000580300720c */ /* 0x040fe20003f84070 */
[----:B------:R-:W-:Y:S01]  /*3180*/  @!P0 IMAD.MOV R76, RZ, RZ, -R76 ;  /* 0x000000ffff4c8224 */ /* 0x000fe200078e0a4c */
[----:B------:R-:W-:Y:S01]  /*3190*/  ISETP.GT.U32.AND P0, PT, R3, R84, PT ;  /* 0x000000540300720c */ /* 0x000fe20003f04070 */
[----:B------:R-:W-:Y:S01]  /*31a0*/  VIADD R47, R7, 0x3a ;  /* 0x0000003a072f7836 */ /* 0x000fe20000000000 */
[----:B------:R-:W-:Y:S01]  /*31b0*/  @!P5 IADD3 R46, R46, -R3, RZ ;  /* 0x800000032e2ed210 */ /* 0x000fe20007ffe0ff */
[----:B------:R-:W-:Y:S01]  /*31c0*/  IMAD.HI.U32 R19, R12, R92, RZ ;  /* 0x0000005c0c137227 */ /* 0x000fe200078e00ff */
[----:B------:R-:W-:-:S02]  /*31d0*/  ISETP.GT.U32.AND P5, PT, R3, R86, PT ;  /* 0x000000560300720c */ /* 0x000fc40003fa4070 */
[----:B------:R-:W-:Y:S01]  /*31e0*/  IABS R90, R47 ;  /* 0x0000002f005a7213 */ /* 0x000fe20000000000 */
[----:B------:R-:W-:Y:S01]  /*31f0*/  IMAD.MOV R19, RZ, RZ, -R19 ;  /* 0x000000ffff137224 */ /* 0x000fe200078e0a13 */
[----:B------:R-:W-:Y:S01]  /*3200*/  MOV R80, R46 ;  /* 0x0000002e00507202 */ /* 0x000fe20000000f00 */
[----:B------:R-:W-:Y:S02]  /*3210*/  VIADD R67, R7, 0x3c ;  /* 0x0000003c07437836 */ /* 0x000fe40000000000 */
[C---:B------:R-:W-:Y:S02]  /*3220*/  IMAD R92, R3.reuse, R19, R92 ;  /* 0x00000013035c7224 */ /* 0x040fe400078e025c */
[----:B------:R-:W-:Y:S01]  /*3230*/  IMAD.HI.U32 R17, R12, R90, RZ ;  /* 0x0000005a0c117227 */ /* 0x000fe200078e00ff */
[----:B------:R-:W-:Y:S02]  /*3240*/  @!P0 IADD3 R84, R84, -R3, RZ ;  /* 0x8000000354548210 */ /* 0x000fe40007ffe0ff */
[----:B------:R-:W-:Y:S01]  /*3250*/  IABS R94, R67 ;  /* 0x00000043005e7213 */ /* 0x000fe20000000000 */
[----:B------:R-:W-:Y:S01]  /*3260*/  @!P4 IMAD.IADD R88, R88, 0x1, -R3 ;  /* 0x000000015858c824 */ /* 0x000fe200078e0a03 */
[C---:B------:R-:W-:Y:S01]  /*3270*/  ISETP.GT.U32.AND P0, PT, R3.reuse, R92, PT ;  /* 0x0000005c0300720c */ /* 0x040fe20003f04070 */
[----:B------:R-:W-:Y:S01]  /*3280*/  IMAD.MOV R17, RZ, RZ, -R17 ;  /* 0x000000ffff117224 */ /* 0x000fe200078e0a11 */
[----:B------:R-:W-:Y:S01]  /*3290*/  @!P5 IADD3 R86, R86, -R3, RZ ;  /* 0x800000035656d210 */ /* 0x000fe20007ffe0ff */
[----:B------:R-:W-:Y:S01]  /*32a0*/  IMAD.HI.U32 R18, R12, R96, RZ ;  /* 0x000000600c127227 */ /* 0x000fe200078e00ff */
[----:B------:R-:W-:-:S02]  /*32b0*/  ISETP.GT.U32.AND P4, PT, R3, R88, PT ;  /* 0x000000580300720c */ /* 0x000fc40003f84070 */
[C---:B------:R-:W-:Y:S01]  /*32c0*/  ISETP.GT.U32.AND P5, PT, R3.reuse, R56, PT ;  /* 0x000000380300720c */ /* 0x040fe20003fa4070 */
[----:B------:R-:W-:Y:S02]  /*32d0*/  IMAD R90, R3, R17, R90 ;  /* 0x00000011035a7224 */ /* 0x000fe400078e025a */
[----:B------:R-:W-:-:S04]  /*32e0*/  IMAD.HI.U32 R17, R12, R94, RZ ;  /* 0x0000005e0c117227 */ /* 0x000fc800078e00ff */
[----:B------:R-:W-:Y:S01]  /*32f0*/  IMAD.MOV R18, RZ, RZ, -R18 ;  /* 0x000000ffff127224 */ /* 0x000fe200078e0a12 */
[----:B------:R-:W-:Y:S01]  /*3300*/  @!P0 IADD3 R92, R92, -R3, RZ ;  /* 0x800000035c5c8210 */ /* 0x000fe20007ffe0ff */
[----:B------:R-:W-:Y:S01]  /*3310*/  @!P6 IMAD.MOV R78, RZ, RZ, -R78 ;  /* 0x000000ffff4ee224 */ /* 0x000fe200078e0a4e */
[C---:B------:R-:W-:Y:S01]  /*3320*/  ISETP.GT.U32.AND P6, PT, R3.reuse, R86, PT ;  /* 0x000000560300720c */ /* 0x040fe20003fc4070 */
[----:B------:R-:W-:Y:S02]  /*3330*/  IMAD.MOV R17, RZ, RZ, -R17 ;  /* 0x000000ffff117224 */ /* 0x000fe400078e0a11 */
[C---:B------:R-:W-:Y:S01]  /*3340*/  IMAD R96, R3.reuse, R18, R96 ;  /* 0x0000001203607224 */ /* 0x040fe200078e0260 */
[----:B------:R-:W-:Y:S01]  /*3350*/  IABS R18, R7 ;  /* 0x0000000700127213 */ /* 0x000fe20000000000 */
[C---:B------:R-:W-:Y:S02]  /*3360*/  IMAD R94, R3.reuse, R17, R94 ;  /* 0x00000011035e7224 */ /* 0x040fe400078e025e */
[----:B------:R-:W-:Y:S01]  /*3370*/  @!P4 IMAD.IADD R88, R88, 0x1, -R3 ;  /* 0x000000015858c824 */ /* 0x000fe200078e0a03 */
[C---:B------:R-:W-:Y:S01]  /*3380*/  ISETP.GT.U32.AND P0, PT, R3.reuse, R96, PT ;  /* 0x000000600300720c */ /* 0x040fe20003f04070 */
[----:B------:R-:W-:Y:S01]  /*3390*/  @!P2 IMAD.MOV R80, RZ, RZ, -R80 ;  /* 0x000000ffff50a224 */ /* 0x000fe200078e0a50 */
[C---:B------:R-:W-:Y:S01]  /*33a0*/  ISETP.GT.U32.AND P4, PT, R3.reuse, R94, PT ;  /* 0x0000005e0300720c */ /* 0x040fe20003f84070 */
[----:B------:R-:W-:Y:S01]  /*33b0*/  IMAD.HI.U32 R17, R12, R18, RZ ;  /* 0x000000120c117227 */ /* 0x000fe200078e00ff */
[----:B------:R-:W-:-:S03]  /*33c0*/  ISETP.GT.U32.AND P2, PT, R3, R90, PT ;  /* 0x0000005a0300720c */ /* 0x000fc60003f44070 */
[--C-:B------:R-:W-:Y:S01]  /*33d0*/  @!P6 IMAD.IADD R86, R86, 0x1, -R3.reuse ;  /* 0x000000015656e824 */ /* 0x100fe200078e0a03 */
[----:B------:R-:W-:Y:S01]  /*33e0*/  ISETP.GE.AND P6, PT, R63, RZ, PT ;  /* 0x000000ff3f00720c */ /* 0x000fe20003fc6270 */
[----:B------:R-:W-:Y:S01]  /*33f0*/  VIADD R63, R7, 0x3e ;  /* 0x0000003e073f7836 */ /* 0x000fe20000000000 */
[----:B------:R-:W-:Y:S01]  /*3400*/  IADD3 R17, -R17, RZ, RZ ;  /* 0x000000ff11117210 */ /* 0x000fe20007ffe1ff */
[--C-:B------:R-:W-:Y:S01]  /*3410*/  @!P5 IMAD.IADD R56, R56, 0x1, -R3.reuse ;  /* 0x000000013838d824 */ /* 0x100fe200078e0a03 */
[----:B------:R-:W-:Y:S01]  /*3420*/  ISETP.GE.AND P5, PT, R61, RZ, PT ;  /* 0x000000ff3d00720c */ /* 0x000fe20003fa6270 */
[--C-:B------:R-:W-:Y:S01]  /*3430*/  @!P0 IMAD.IADD R96, R96, 0x1, -R3.reuse ;  /* 0x0000000160608824 */ /* 0x100fe200078e0a03 */
[----:B------:R-:W-:Y:S01]  /*3440*/  IABS R98, R63 ;  /* 0x0000003f00627213 */ /* 0x000fe20000000000 */
[--C-:B------:R-:W-:Y:S01]  /*3450*/  @!P4 IMAD.IADD R94, R94, 0x1, -R3.reuse ;  /* 0x000000015e5ec824 */ /* 0x100fe200078e0a03 */
[C---:B------:R-:W-:Y:S01]  /*3460*/  ISETP.GT.U32.AND P4, PT, R3.reuse, R92, PT ;  /* 0x0000005c0300720c */ /* 0x040fe20003f84070 */
[----:B------:R-:W-:Y:S01]  /*3470*/  @!P2 IMAD.IADD R90, R90, 0x1, -R3 ;  /* 0x000000015a5aa824 */ /* 0x000fe200078e0a03 */
[----:B------:R-:W-:Y:S01]  /*3480*/  ISETP.GT.U32.AND P0, PT, R3, R96, PT ;  /* 0x000000600300720c */ /* 0x000fe20003f04070 */
[----:B------:R-:W-:-:S03]  /*3490*/  IMAD.HI.U32 R12, R12, R98, RZ ;  /* 0x000000620c0c7227 */ /* 0x000fc600078e00ff */
[C---:B------:R-:W-:Y:S01]  /*34a0*/  ISETP.GT.U32.AND P2, PT, R3.reuse, R90, PT ;  /* 0x0000005a0300720c */ /* 0x040fe20003f44070 */
[----:B------:R-:W-:Y:S02]  /*34b0*/  IMAD.MOV R12, RZ, RZ, -R12 ;  /* 0x000000ffff0c7224 */ /* 0x000fe400078e0a0c */
[----:B------:R-:W-:Y:S02]  /*34c0*/  IMAD.MOV.U32 R82, RZ, RZ, R56 ;  /* 0x000000ffff527224 */ /* 0x000fe400078e0038 */
[C---:B------:R-:W-:Y:S02]  /*34d0*/  IMAD R56, R3.reuse, R17, R18 ;  /* 0x0000001103387224 */ /* 0x040fe400078e0212 */
[C---:B------:R-:W-:Y:S01]  /*34e0*/  IMAD R98, R3.reuse, R12, R98 ;  /* 0x0000000c03627224 */ /* 0x040fe200078e0262 */
[----:B------:R-:W-:Y:S01]  /*34f0*/  @!P4 IADD3 R92, R92, -R3, RZ ;  /* 0x800000035c5cc210 */ /* 0x000fe20007ffe0ff */
[----:B------:R-:W-:Y:S01]  /*3500*/  IMAD R16, R16, 0x200, R248 ;  /* 0x0000020010107824 */ /* 0x000fe200078e02f8 */
[C---:B------:R-:W-:Y:S01]  /*3510*/  ISETP.GT.U32.AND P4, PT, R3.reuse, R56, PT ;  /* 0x000000380300720c */ /* 0x040fe20003f84070 */
[----:B------:R-:W-:Y:S01]  /*3520*/  @!P0 IMAD.IADD R96, R96, 0x1, -R3 ;  /* 0x0000000160608824 */ /* 0x000fe200078e0a03 */
[----:B------:R-:W-:Y:S01]  /*3530*/  ISETP.GT.U32.AND P0, PT, R3, R98, PT ;  /* 0x000000620300720c */ /* 0x000fe20003f04070 */
[C---:B------:R-:W-:Y:S01]  /*3540*/  VIADD R19, R16.reuse, 0x80 ;  /* 0x0000008010137836 */ /* 0x040fe20000000000 */
[----:B------:R-:W-:Y:S01]  /*3550*/  IABS R57, R16 ;  /* 0x0000001000397213 */ /* 0x000fe20000000000 */
[----:B------:R-:W-:-:S02]  /*3560*/  VIADD R18, R16, 0x100 ;  /* 0x0000010010127836 */ /* 0x000fc40000000000 */
[--C-:B------:R-:W-:Y:S01]  /*3570*/  @!P2 IMAD.IADD R90, R90, 0x1, -R3.reuse ;  /* 0x000000015a5aa824 */ /* 0x100fe200078e0a03 */
[----:B------:R-:W-:Y:S01]  /*3580*/  ISETP.GE.AND P2, PT, R47, RZ, PT ;  /* 0x000000ff2f00720c */ /* 0x000fe20003f46270 */
[----:B------:R-:W-:Y:S01]  /*3590*/  IMAD.HI.U32 R12, R9, R57, RZ ;  /* 0x00000039090c7227 */ /* 0x000fe200078e00ff */
[----:B------:R-:W-:Y:S01]  /*35a0*/  IABS R59, R19 ;  /* 0x00000013003b7213 */ /* 0x000fe20000000000 */
[----:B------:R-:W-:Y:S01]  /*35b0*/  STL.64 [R1+0x1758], R18 ;  /* 0x0017581201007387 */ /* 0x000fe20000100a00 */
[----:B------:R-:W-:Y:S01]  /*35c0*/  IABS R47, R18 ;  /* 0x00000012002f7213 */ /* 0x000fe20000000000 */
[----:B------:R-:W-:Y:S01]  /*35d0*/  VIADD R17, R16, 0x180 ;  /* 0x0000018010117836 */ /* 0x000fe20000000000 */
[----:B------:R-:W-:Y:S01]  /*35e0*/  @!P4 IADD3 R56, R56, -R3, RZ ;  /* 0x800000033838c210 */ /* 0x000fe20007ffe0ff */
[----:B------:R-:W-:Y:S02]  /*35f0*/  IMAD.MOV R12, RZ, RZ, -R12 ;  /* 0x000000ffff0c7224 */ /* 0x000fe400078e0a0c */
[----:B------:R-:W-:Y:S01]  /*3600*/  @!P0 IMAD.IADD R98, R98, 0x1, -R3 ;  /* 0x0000000162628824 */ /* 0x000fe200078e0a03 */
[----:B------:R-:W-:Y:S01]  /*3610*/  IABS R61, R17 ;  /* 0x00000011003d7213 */ /* 0x000fe20000000000 */
[----:B------:R-:W-:Y:S01]  /*3620*/  IMAD R57, R2, R12, R57 ;  /* 0x0000000c02397224 */ /* 0x000fe200078e0239 */
[----:B------:R-:W-:Y:S01]  /*3630*/  ISETP.GT.U32.AND P4, PT, R3, R56, PT ;  /* 0x000000380300720c */ /* 0x000fe20003f84070 */
[----:B------:R-:W-:Y:S01]  /*3640*/  IMAD.HI.U32 R46, R9, R59, RZ ;  /* 0x0000003b092e7227 */ /* 0x000fe200078e00ff */
[----:B------:R-:W-:Y:S01]  /*3650*/  ISETP.GE.AND P0, PT, R7, RZ, PT ;  /* 0x000000ff0700720c */ /* 0x000fe20003f06270 */
[----:B------:R-:W-:Y:S01]  /*3660*/  STL.64 [R1+0x1760], R16 ;  /* 0x0017601001007387 */ /* 0x000fe20000100a00 */
[----:B------:R-:W-:Y:S01]  /*3670*/  @!P2 IADD3 R90, -R90, RZ, RZ ;  /* 0x000000ff5a5aa210 */ /* 0x000fe20007ffe1ff */
[----:B------:R-:W-:Y:S01]  /*3680*/  IMAD.HI.U32 R12, R9, R47, RZ ;  /* 0x0000002f090c7227 */ /* 0x000fe200078e00ff */
[----:B------:R-:W-:-:S03]  /*3690*/  ISETP.GE.AND P2, PT, R69, RZ, PT ;  /* 0x000000ff4500720c */ /* 0x000fc60003f46270 */
[----:B------:R-:W-:Y:S01]  /*36a0*/  @!P3 IMAD.MOV R84, RZ, RZ, -R84 ;  /* 0x000000ffff54b224 */ /* 0x000fe200078e0a54 */
[----:B------:R-:W-:Y:S01]  /*36b0*/  ISETP.GT.U32.AND P3, PT, R3, R98, PT ;  /* 0x000000620300720c */ /* 0x000fe20003f64070 */
[----:B------:R-:W-:Y:S01]  /*36c0*/  IMAD.MOV R46, RZ, RZ, -R46 ;  /* 0x000000ffff2e7224 */ /* 0x000fe200078e0a2e */
[----:B------:R-:W-:Y:S01]  /*36d0*/  IADD3 R12, -R12, RZ, RZ ;  /* 0x000000ff0c0c7210 */ /* 0x000fe20007ffe1ff */
[----:B------:R-:W-:-:S04]  /*36e0*/  IMAD.HI.U32 R9, R9, R61, RZ ;  /* 0x0000003d09097227 */ /* 0x000fc800078e00ff */
[C---:B------:R-:W-:Y:S02]  /*36f0*/  IMAD R59, R2.reuse, R46, R59 ;  /* 0x0000002e023b7224 */ /* 0x040fe400078e023b */
[----:B------:R-:W-:Y:S02]  /*3700*/  IMAD.MOV R46, RZ, RZ, -R9 ;  /* 0x000000ffff2e7224 */ /* 0x000fe400078e0a09 */
[----:B------:R-:W-:Y:S02]  /*3710*/  IMAD R9, R2, R12, R47 ;  /* 0x0000000c02097224 */ /* 0x000fe400078e022f */
[----:B------:R-:W-:Y:S01]  /*3720*/  @!P1 IMAD.MOV R82, RZ, RZ, -R82 ;  /* 0x000000ffff529224 */ /* 0x000fe200078e0a52 */
[----:B------:R-:W-:Y:S01]  /*3730*/  ISETP.GT.U32.AND P1, PT, R3, R94, PT ;  /* 0x0000005e0300720c */ /* 0x000fe20003f24070 */
[--C-:B------:R-:W-:Y:S01]  /*3740*/  @!P4 IMAD.IADD R56, R56, 0x1, -R3.reuse ;  /* 0x000000013838c824 */ /* 0x100fe200078e0a03 */
[----:B------:R-:W-:Y:S01]  /*3750*/  ISETP.GT.U32.AND P4, PT, R2, R57, PT ;  /* 0x000000390200720c */ /* 0x000fe20003f84070 */
[----:B------:R-:W-:Y:S01]  /*3760*/  @!P3 IMAD.IADD R98, R98, 0x1, -R3 ;  /* 0x000000016262b824 */ /* 0x000fe200078e0a03 */
[C---:B------:R-:W-:Y:S01]  /*3770*/  ISETP.GT.U32.AND P3, PT, R2.reuse, R9, PT ;  /* 0x000000090200720c */ /* 0x040fe20003f64070 */
[----:B------:R-:W-:-:S02]  /*3780*/  IMAD R61, R2, R46, R61 ;  /* 0x0000002e023d7224 */ /* 0x000fc400078e023d */
[----:B------:R-:W-:Y:S01]  /*3790*/  @!P5 IMAD.MOV R86, RZ, RZ, -R86 ;  /* 0x000000ffff56d224 */ /* 0x000fe200078e0a56 */
[C---:B------:R-:W-:Y:S01]  /*37a0*/  ISETP.GT.U32.AND P5, PT, R2.reuse, R59, PT ;  /* 0x0000003b0200720c */ /* 0x040fe20003fa4070 */
[----:B------:R-:W-:Y:S01]  /*37b0*/  @!P0 IMAD.MOV R56, RZ, RZ, -R56 ;  /* 0x000000ffff388224 */ /* 0x000fe200078e0a38 */
[----:B------:R-:W-:Y:S01]  /*37c0*/  ISETP.GT.U32.AND P0, PT, R2, R61, PT ;  /* 0x0000003d0200720c */ /* 0x000fe20003f04070 */
[----:B------:R-:W-:Y:S01]  /*37d0*/  @!P6 IMAD.MOV R88, RZ, RZ, -R88 ;  /* 0x000000ffff58e224 */ /* 0x000fe200078e0a58 */
[----:B------:R-:W-:Y:S01]  /*37e0*/  ISETP.GE.AND P6, PT, R67, RZ, PT ;  /* 0x000000ff4300720c */ /* 0x000fe20003fc6270 */
[----:B------:R-:W-:Y:S01]  /*37f0*/  @!P1 IMAD.IADD R94, R94, 0x1, -R3 ;  /* 0x000000015e5e9824 */ /* 0x000fe200078e0a03 */
[----:B------:R-:W-:Y:S01]  /*3800*/  ISETP.GE.AND P1, PT, R65, RZ, PT ;  /* 0x000000ff4100720c */ /* 0x000fe20003f26270 */
[----:B------:R-:W-:Y:S01]  /*3810*/  @!P4 IMAD.IADD R57, R57, 0x1, -R2 ;  /* 0x000000013939c824 */ /* 0x000fe200078e0a02 */
[----:B------:R-:W-:Y:S01]  /*3820*/  ISETP.GE.AND P4, PT, R63, RZ, PT ;  /* 0x000000ff3f00720c */ /* 0x000fe20003f86270 */
[----:B------:R-:W1:Y:S01]  /*3830*/  LDC.64 R46, c[0x0][0x238] ;  /* 0x00008e00ff2e7b82 */ /* 0x000e620000000a00 */
[----:B------:R-:W-:Y:S01]  /*3840*/  @!P3 IADD3 R9, R9, -R2, RZ ;  /* 0x800000020909b210 */ /* 0x000fe20007ffe0ff */
[----:B------:R-:W-:Y:S01]  /*3850*/  @!P2 IMAD.MOV R96, RZ, RZ, -R96 ;  /* 0x000000ffff60a224 */ /* 0x000fe200078e0a60 */
[C---:B------:R-:W-:Y:S01]  /*3860*/  ISETP.GT.U32.AND P3, PT, R2.reuse, R57, PT ;  /* 0x000000390200720c */ /* 0x040fe20003f64070 */
[--C-:B------:R-:W-:Y:S01]  /*3870*/  @!P5 IMAD.IADD R59, R59, 0x1, -R2.reuse ;  /* 0x000000013b3bd824 */ /* 0x100fe200078e0a02 */
[C---:B------:R-:W-:Y:S01]  /*3880*/  ISETP.GT.U32.AND P2, PT, R2.reuse, R9, PT ;  /* 0x000000090200720c */ /* 0x040fe20003f44070 */
[----:B------:R-:W-:Y:S01]  /*3890*/  @!P0 IMAD.IADD R61, R61, 0x1, -R2 ;  /* 0x000000013d3d8824 */ /* 0x000fe200078e0a02 */
[----:B------:R-:W-:Y:S01]  /*38a0*/  ISETP.NE.AND P5, PT, R71, RZ, PT ;  /* 0x000000ff4700720c */ /* 0x000fe20003fa5270 */
[----:B------:R-:W-:Y:S01]  /*38b0*/  @!P6 IMAD.MOV R94, RZ, RZ, -R94 ;  /* 0x000000ffff5ee224 */ /* 0x000fe200078e0a5e */
[----:B------:R-:W-:Y:S01]  /*38c0*/  LOP3.LUT R3, RZ, R71, RZ, 0x33, !PT ;  /* 0x00000047ff037212 */ /* 0x000fe200078e33ff */
[----:B------:R-:W-:Y:S01]  /*38d0*/  @!P1 IMAD.MOV R92, RZ, RZ, -R92 ;  /* 0x000000ffff5c9224 */ /* 0x000fe200078e0a5c */
[----:B------:R-:W-:-:S02]  /*38e0*/  ISETP.GT.U32.AND P0, PT, R2, R59, PT ;  /* 0x0000003b0200720c */ /* 0x000fc40003f04070 */
[----:B------:R-:W-:Y:S02]  /*38f0*/  @!P4 IADD3 R98, -R98, RZ, RZ ;  /* 0x000000ff6262c210 */ /* 0x000fe40007ffe1ff */
[----:B------:R-:W-:Y:S01]  /*3900*/  ISETP.GT.U32.AND P1, PT, R2, R61, PT ;  /* 0x0000003d0200720c */ /* 0x000fe20003f24070 */
[--C-:B------:R-:W-:Y:S01]  /*3910*/  @!P3 IMAD.IADD R57, R57, 0x1, -R2.reuse ;  /* 0x000000013939b824 */ /* 0x100fe200078e0a02 */
[----:B------:R-:W-:Y:S01]  /*3920*/  ISETP.GE.AND P6, PT, R18, RZ, PT ;  /* 0x000000ff1200720c */ /* 0x000fe20003fc6270 */
[--C-:B------:R-:W-:Y:S01]  /*3930*/  @!P2 IMAD.IADD R9, R9, 0x1, -R2.reuse ;  /* 0x000000010909a824 */ /* 0x100fe200078e0a02 */
[C---:B------:R-:W-:Y:S02]  /*3940*/  SEL R56, R3.reuse, R56, !P5 ;  /* 0x0000003803387207 */ /* 0x040fe40006800000 */
[C---:B------:R-:W-:Y:S02]  /*3950*/  SEL R12, R3.reuse, R5, !P5 ;  /* 0x00000005030c7207 */ /* 0x040fe40006800000 */
[C---:B------:R-:W-:Y:S01]  /*3960*/  SEL R63, R3.reuse, R6, !P5 ;  /* 0x00000006033f7207 */ /* 0x040fe20006800000 */
[----:B-1----:R-:W-:Y:S01]  /*3970*/  IMAD R47, R248, R47, RZ ;  /* 0x0000002ff82f7224 */ /* 0x002fe200078e02ff */
[----:B------:R-:W-:Y:S01]  /*3980*/  SEL R65, R3, R10, !P5 ;  /* 0x0000000a03417207 */ /* 0x000fe20006800000 */
[--C-:B------:R-:W-:Y:S01]  /*3990*/  @!P0 IMAD.IADD R59, R59, 0x1, -R2.reuse ;  /* 0x000000013b3b8824 */ /* 0x100fe200078e0a02 */
[----:B------:R-:W-:Y:S01]  /*39a0*/  SEL R67, R3, R11, !P5 ;  /* 0x0000000b03437207 */ /* 0x000fe20006800000 */
[----:B------:R-:W-:Y:S01]  /*39b0*/  @!P1 IMAD.IADD R61, R61, 0x1, -R2 ;  /* 0x000000013d3d9824 */ /* 0x000fe200078e0a02 */
[C---:B------:R-:W-:Y:S01]  /*39c0*/  SEL R69, R3.reuse, R13, !P5 ;  /* 0x0000000d03457207 */ /* 0x040fe20006800000 */
[----:B------:R-:W-:Y:S01]  /*39d0*/  IMAD R10, R12, UR60, RZ ;  /* 0x0000003c0c0a7c24 */ /* 0x000fe2000f8e02ff */
[----:B------:R-:W-:Y:S01]  /*39e0*/  SEL R71, R3, R14, !P5 ;  /* 0x0000000e03477207 */ /* 0x000fe20006800000 */
[----:B------:R-:W-:Y:S01]  /*39f0*/  IMAD R11, R63, UR61, RZ ;  /* 0x0000003d3f0b7c24 */ /* 0x000fe2000f8e02ff */
[C---:B------:R-:W-:Y:S01]  /*3a00*/  SEL R73, R3.reuse, R15, !P5 ;  /* 0x0000000f03497207 */ /* 0x040fe20006800000 */
[----:B------:R-:W1:Y:S01]  /*3a10*/  LDC R12, c[0x0][0x230] ;  /* 0x00008c00ff0c7b82 */ /* 0x000e620000000800 */
[C---:B------:R-:W-:Y:S01]  /*3a20*/  SEL R75, R3.reuse, R20, !P5 ;  /* 0x00000014034b7207 */ /* 0x040fe20006800000 */
[----:B------:R-:W-:Y:S01]  /*3a30*/  ULDC UR60, c[0x0][0x240] ;  /* 0x00009000003c7ab9 */ /* 0x000fe20000000800 */
[C---:B------:R-:W-:Y:S01]  /*3a40*/  SEL R77, R3.reuse, R21, !P5 ;  /* 0x00000015034d7207 */ /* 0x040fe20006800000 */
[----:B------:R-:W-:Y:S01]  /*3a50*/  ULDC UR61, c[0x0][0x240] ;  /* 0x00009000003d7ab9 */ /* 0x000fe20000000800 */
[C---:B------:R-:W-:Y:S01]  /*3a60*/  SEL R79, R3.reuse, R22, !P5 ;  /* 0x00000016034f7207 */ /* 0x040fe20006800000 */
[----:B------:R-:W-:Y:S01]  /*3a70*/  IMAD R252, R46, 0x7e, RZ ;  /* 0x0000007e2efc7824 */ /* 0x000fe200078e02ff */
[C---:B------:R-:W-:Y:S01]  /*3a80*/  SEL R81, R3.reuse, R23, !P5 ;  /* 0x0000001703517207 */ /* 0x040fe20006800000 */
[----:B------:R-:W2:Y:S01]  /*3a90*/  LDC R15, c[0x0][0x230] ;  /* 0x00008c00ff0f7b82 */ /* 0x000ea20000000800 */
[----:B------:R-:W-:Y:S01]  /*3aa0*/  SEL R83, R3, R24, !P5 ;  /* 0x0000001803537207 */ /* 0x000fe20006800000 */
[----:B------:R-:W-:Y:S01]  /*3ab0*/  IMAD R24, R69, UR6, RZ ;  /* 0x0000000645187c24 */ /* 0x000fe2000f8e02ff */
        /* <DEDUP_REMOVED lines=30> */
[C---:B------:R-:W-:Y:S01]  /*3ca0*/  SEL R107, R3.reuse, R40, !P5 ;  /* 0x00000028036b7207 */ /* 0x040fe20006800000 */
        /* <DEDUP_REMOVED lines=11> */
[----:B------:R-:W-:Y:S01]  /*3d60*/  SEL R113, R3, R48, !P5 ;  /* 0x0000003003717207 */ /* 0x000fe20006800000 */
[----:B------:R-:W-:Y:S01]  /*3d70*/  IMAD R48, R107, UR29, RZ ;  /* 0x0000001d6b307c24 */ /* 0x000fe2000f8e02ff */
[C---:B------:R-:W-:Y:S01]  /*3d80*/  SEL R114, R3.reuse, R49, !P5 ;  /* 0x0000003103727207 */ /* 0x040fe20006800000 */
[----:B------:R-:W-:Y:S01]  /*3d90*/  IMAD R49, R108, UR30, RZ ;  /* 0x0000001e6c317c24 */ /* 0x000fe2000f8e02ff */
[C---:B------:R-:W-:Y:S01]  /*3da0*/  SEL R115, R3.reuse, R51, !P5 ;  /* 0x0000003303737207 */ /* 0x040fe20006800000 */
        /* <DEDUP_REMOVED lines=18> */
[----:B------:R-:W3:Y:S01]  /*3ed0*/  LDC R20, c[0x0][0x230] ;  /* 0x00008c00ff147b82 */ /* 0x000ee20000000800 */
[C---:B------:R-:W-:Y:S01]  /*3ee0*/  SEL R66, R3.reuse, R66, !P5 ;  /* 0x0000004203427207 */ /* 0x040fe20006800000 */
[----:B------:R-:W-:Y:S01]  /*3ef0*/  IMAD R63, R122, UR44, RZ ;  /* 0x0000002c7a3f7c24 */ /* 0x000fe2000f8e02ff */
[----:B------:R-:W-:Y:S01]  /*3f00*/  SEL R68, R3, R68, !P5 ;  /* 0x0000004403447207 */ /* 0x000fe20006800000 */
[----:B------:R-:W-:Y:S01]  /*3f10*/  IMAD R64, R123, UR45, RZ ;  /* 0x0000002d7b407c24 */ /* 0x000fe2000f8e02ff */
[C---:B------:R-:W-:Y:S01]  /*3f20*/  SEL R70, R3.reuse, R70, !P5 ;  /* 0x0000004603467207 */ /* 0x040fe20006800000 */
[----:B------:R-:W-:Y:S01]  /*3f30*/  IMAD R66, R66, UR47, RZ ;  /* 0x0000002f42427c24 */ /* 0x000fe2000f8e02ff */
[C---:B------:R-:W-:Y:S01]  /*3f40*/  SEL R72, R3.reuse, R72, !P5 ;  /* 0x0000004803487207 */ /* 0x040fe20006800000 */
[----:B------:R-:W-:Y:S01]  /*3f50*/  ULDC UR6, c[0x0][0x240] ;  /* 0x0000900000067ab9 */ /* 0x000fe20000000800 */
[C---:B------:R-:W-:Y:S01]  /*3f60*/  SEL R74, R3.reuse, R74, !P5 ;  /* 0x0000004a034a7207 */ /* 0x040fe20006800000 */
[----:B------:R-:W4:Y:S01]  /*3f70*/  LDC R14, c[0x0][0x230] ;  /* 0x00008c00ff0e7b82 */ /* 0x000f220000000800 */
[C---:B------:R-:W-:Y:S01]  /*3f80*/  SEL R76, R3.reuse, R76, !P5 ;  /* 0x0000004c034c7207 */ /* 0x040fe20006800000 */
[----:B------:R-:W-:Y:S01]  /*3f90*/  IMAD R69, R72, UR50, RZ ;  /* 0x0000003248457c24 */ /* 0x000fe2000f8e02ff */
[C---:B------:R-:W-:Y:S01]  /*3fa0*/  SEL R78, R3.reuse, R78, !P5 ;  /* 0x0000004e034e7207 */ /* 0x040fe20006800000 */
[----:B-1----:R-:W-:Y:S01]  /*3fb0*/  VIADD R12, R12, 0xffffffdf ;  /* 0xffffffdf0c0c7836 */ /* 0x002fe20000000000 */
[C---:B------:R-:W-:Y:S01]  /*3fc0*/  SEL R80, R3.reuse, R80, !P5 ;  /* 0x0000005003507207 */ /* 0x040fe20006800000 */
[----:B------:R-:W-:Y:S01]  /*3fd0*/  IMAD R71, R76, UR52, RZ ;  /* 0x000000344c477c24 */ /* 0x000fe2000f8e02ff */
[C---:B------:R-:W-:Y:S01]  /*3fe0*/  SEL R82, R3.reuse, R82, !P5 ;  /* 0x0000005203527207 */ /* 0x040fe20006800000 */
[----:B------:R-:W-:Y:S01]  /*3ff0*/  IMAD R72, R78, UR53, RZ ;  /* 0x000000354e487c24 */ /* 0x000fe2000f8e02ff */
[C---:B------:R-:W-:Y:S01]  /*4000*/  SEL R84, R3.reuse, R84, !P5 ;  /* 0x0000005403547207 */ /* 0x040fe20006800000 */
[----:B------:R-:W-:Y:S01]  /*4010*/  IMAD R73, R80, UR54, RZ ;  /* 0x0000003650497c24 */ /* 0x000fe2000f8e02ff */
[C---:B------:R-:W-:Y:S01]  /*4020*/  SEL R86, R3.reuse, R86, !P5 ;  /* 0x0000005603567207 */ /* 0x040fe20006800000 */
[----:B------:R-:W1:Y:S01]  /*4030*/  LDC R21, c[0x0][0x230] ;  /* 0x00008c00ff157b82 */ /* 0x000e620000000800 */
[C---:B------:R-:W-:Y:S01]  /*4040*/  SEL R88, R3.reuse, R88, !P5 ;  /* 0x0000005803587207 */ /* 0x040fe20006800000 */
[----:B------:R-:W-:Y:S01]  /*4050*/  IMAD R75, R84, UR56, RZ ;  /* 0x00000038544b7c24 */ /* 0x000fe2000f8e02ff */
[C---:B------:R-:W-:Y:S01]  /*4060*/  SEL R90, R3.reuse, R90, !P5 ;  /* 0x0000005a035a7207 */ /* 0x040fe20006800000 */
[----:B------:R-:W-:Y:S01]  /*4070*/  IMAD R76, R86, UR57, RZ ;  /* 0x00000039564c7c24 */ /* 0x000fe2000f8e02ff */
[C---:B------:R-:W-:Y:S01]  /*4080*/  SEL R92, R3.reuse, R92, !P5 ;  /* 0x0000005c035c7207 */ /* 0x040fe20006800000 */
[----:B------:R-:W-:Y:S01]  /*4090*/  IMAD R77, R88, UR58, RZ ;  /* 0x0000003a584d7c24 */ /* 0x000fe2000f8e02ff */
[C---:B------:R-:W-:Y:S01]  /*40a0*/  SEL R94, R3.reuse, R94, !P5 ;  /* 0x0000005e035e7207 */ /* 0x040fe20006800000 */
[----:B---3--:R-:W-:Y:S01]  /*40b0*/  VIADD R20, R20, 0xfffffffe ;  /* 0xfffffffe14147836 */ /* 0x008fe20000000000 */
[C---:B------:R-:W-:Y:S01]  /*40c0*/  SEL R96, R3.reuse, R96, !P5 ;  /* 0x0000006003607207 */ /* 0x040fe20006800000 */
[----:B------:R-:W-:Y:S01]  /*40d0*/  IMAD R79, R92, UR60, RZ ;  /* 0x0000003c5c4f7c24 */ /* 0x000fe2000f8e02ff */
[C---:B------:R-:W-:Y:S01]  /*40e0*/  SEL R98, R3.reuse, R98, !P5 ;  /* 0x0000006203627207 */ /* 0x040fe20006800000 */
[----:B------:R-:W-:Y:S01]  /*40f0*/  IMAD R80, R94, UR61, RZ ;  /* 0x0000003d5e507c24 */ /* 0x000fe2000f8e02ff */
[----:B------:R-:W-:Y:S01]  /*4100*/  SEL R4, R3, R4, !P5 ;  /* 0x0000000403047207 */ /* 0x000fe20006800000 */
[----:B------:R-:W-:Y:S01]  /*4110*/  UMOV UR10, 0x400 ;  /* 0x00000400000a7882 */ /* 0x000fe20000000000 */
[----:B------:R-:W-:Y:S01]  /*4120*/  ISETP.GE.AND P4, PT, R16, RZ, PT ;  /* 0x000000ff1000720c */ /* 0x000fe20003f86270 */
[----:B----4-:R-:W-:Y:S01]  /*4130*/  VIADD R14, R14, 0xfffffffc ;  /* 0xfffffffc0e0e7836 */ /* 0x010fe20000000000 */
[----:B------:R-:W-:Y:S01]  /*4140*/  ISETP.GE.AND P5, PT, R19, RZ, PT ;  /* 0x000000ff1300720c */ /* 0x000fe20003fa6270 */
[----:B------:R-:W-:Y:S01]  /*4150*/  IMAD R83, R4, UR6, RZ ;  /* 0x0000000604537c24 */ /* 0x000fe2000f8e02ff */
[----:B------:R-:W-:Y:S01]  /*4160*/  ISETP.GE.AND P3, PT, R17, RZ, PT ;  /* 0x000000ff1100720c */ /* 0x000fe20003f66270 */
[----:B------:R-:W-:Y:S01]  /*4170*/  ULDC.64 UR6, c[0x0][0x210] ;  /* 0x0000840000067ab9 */ /* 0x000fe20000000a00 */
[----:B------:R-:W-:Y:S01]  /*4180*/  MOV R5, R9 ;  /* 0x0000000900057202 */ /* 0x000fe20000000f00 */
[----:B------:R-:W-:Y:S01]  /*4190*/  ULDC.64 UR8, c[0x0][0x208] ;  /* 0x0000820000087ab9 */ /* 0x000fe20000000a00 */
[----:B------:R-:W-:Y:S01]  /*41a0*/  ISETP.NE.AND P0, PT, R125, RZ, PT ;  /* 0x000000ff7d00720c */ /* 0x000fe20003f05270 */
[----:B-1----:R-:W-:Y:S01]  /*41b0*/  VIADD R21, R21, 0xfffffffd ;  /* 0xfffffffd15157836 */ /* 0x002fe20000000000 */
[----:B------:R-:W-:Y:S01]  /*41c0*/  LOP3.LUT R2, RZ, R125, RZ, 0x33, !PT ;  /* 0x0000007dff027212 */ /* 0x000fe200078e33ff */
[----:B------:R-:W-:Y:S01]  /*41d0*/  @!P6 IMAD.MOV R5, RZ, RZ, -R5 ;  /* 0x000000ffff05e224 */ /* 0x000fe200078e0a05 */
[C---:B------:R-:W-:Y:S01]  /*41e0*/  LEA R130, P1, R47.reuse, UR4, 0x2 ;  /* 0x000000042f827c11 */ /* 0x040fe2000f8210ff */
[----:B------:R-:W-:Y:S01]  /*41f0*/  @!P4 IMAD.MOV R57, RZ, RZ, -R57 ;  /* 0x000000ffff39c224 */ /* 0x000fe200078e0a39 */
[----:B------:R-:W-:Y:S01]  /*4200*/  ULDC UR4, c[0x0][0x240] ;  /* 0x0000900000047ab9 */ /* 0x000fe20000000800 */
[----:B------:R-:W-:Y:S01]  /*4210*/  @!P5 IMAD.MOV R59, RZ, RZ, -R59 ;  /* 0x000000ffff3bd224 */ /* 0x000fe200078e0a3b */
[----:B------:R-:W-:Y:S01]  /*4220*/  SEL R6, R2, R5, !P0 ;  /* 0x0000000502067207 */ /* 0x000fe20004000000 */
[----:B------:R-:W-:Y:S01]  /*4230*/  @!P3 IMAD.MOV R61, RZ, RZ, -R61 ;  /* 0x000000ffff3db224 */ /* 0x000fe200078e0a3d */
[----:B------:R-:W-:Y:S01]  /*4240*/  LEA.HI.X.SX32 R13, R47, UR5, 0x2, P1 ;  /* 0x000000052f0d7c11 */ /* 0x000fe200088f16ff */
[----:B------:R-:W-:Y:S01]  /*4250*/  IMAD R5, R56, UR59, RZ ;  /* 0x0000003b38057c24 */ /* 0x000fe2000f8e02ff */
[C---:B------:R-:W-:Y:S01]  /*4260*/  SEL R9, R2.reuse, R57, !P0 ;  /* 0x0000003902097207 */ /* 0x040fe20004000000 */
[----:B------:R-:W-:Y:S01]  /*4270*/  ULDC UR5, c[0x0][0x240] ;  /* 0x0000900000057ab9 */ /* 0x000fe20000000800 */
[C---:B------:R-:W-:Y:S01]  /*4280*/  SEL R3, R2.reuse, R59, !P0 ;  /* 0x0000003b02037207 */ /* 0x040fe20004000000 */
[----:B------:R-:W-:Y:S01]  /*4290*/  IMAD R22, R65, UR4, RZ ;  /* 0x0000000441167c24 */ /* 0x000fe2000f8e02ff */
[----:B------:R-:W-:Y:S01]  /*42a0*/  SEL R2, R2, R61, !P0 ;  /* 0x0000003d02027207 */ /* 0x000fe20004000000 */
[----:B------:R-:W-:Y:S01]  /*42b0*/  IMAD R23, R67, UR5, RZ ;  /* 0x0000000543177c24 */ /* 0x000fe2000f8e02ff */
[-C--:B------:R-:W-:Y:S01]  /*42c0*/  LEA R132, P0, R5, R130.reuse, 0x2 ;  /* 0x0000008205847211 */ /* 0x080fe200078010ff */
[----:B------:R-:W-:Y:S01]  /*42d0*/  IMAD R47, R106, UR28, RZ ;  /* 0x0000001c6a2f7c24 */ /* 0x000fe2000f8e02ff */
[-C--:B------:R-:W-:Y:S01]  /*42e0*/  LEA R142, P4, R24, R130.reuse, 0x2 ;  /* 0x00000082188e7211 */ /* 0x080fe200078810ff */
[----:B------:R-:W-:Y:S01]  /*42f0*/  IMAD R56, R115, UR37, RZ ;  /* 0x0000002573387c24 */ /* 0x000fe2000f8e02ff */
[-C--:B------:R-:W-:Y:S01]  /*4300*/  LEA.HI.X.SX32 R133, R5, R13.reuse, 0x2, P0 ;  /* 0x0000000d05857211 */ /* 0x080fe200000f16ff */
[----:B------:R-:W-:Y:S01]  /*4310*/  IMAD R57, R116, UR38, RZ ;  /* 0x0000002674397c24 */ /* 0x000fe2000f8e02ff */
[-C--:B------:R-:W-:Y:S01]  /*4320*/  LEA.HI.X.SX32 R143, R24, R13.reuse, 0x2, P4 ;  /* 0x0000000d188f7211 */ /* 0x080fe200020f16ff */
[----:B------:R-:W-:Y:S01]  /*4330*/  IMAD R59, R118, UR40, RZ ;  /* 0x00000028763b7c24 */ /* 0x000fe2000f8e02ff */
[-C--:B------:R-:W-:Y:S01]  /*4340*/  LEA R134, P0, R10, R130.reuse, 0x2 ;  /* 0x000000820a867211 */ /* 0x080fe200078010ff */
        /* <DEDUP_REMOVED lines=8> */
[----:B------:R-:W-:Y:S01]  /*43d0*/  STL.64 [R1+0x1788], R132 ;  /* 0x0017888401007387 */ /* 0x000fe20000100a00 */
[-C--:B------:R-:W-:Y:S01]  /*43e0*/  LEA R156, P4, R31, R130.reuse, 0x2 ;  /* 0x000000821f9c7211 */ /* 0x080fe200078810ff */
[----:B------:R-:W-:Y:S01]  /*43f0*/  IMAD R65, R124, UR46, RZ ;  /* 0x0000002e7c417c24 */ /* 0x000fe2000f8e02ff */
[-C--:B------:R-:W-:Y:S01]  /*4400*/  LEA R146, P6, R26, R130.reuse, 0x2 ;  /* 0x000000821a927211 */ /* 0x080fe200078c10ff */
[----:B------:R-:W-:Y:S01]  /*4410*/  IMAD R74, R82, UR55, RZ ;  /* 0x00000037524a7c24 */ /* 0x000fe2000f8e02ff */
[-C--:B------:R-:W-:Y:S01]  /*4420*/  LEA.HI.X.SX32 R135, R10, R13.reuse, 0x2, P0 ;  /* 0x0000000d0a877211 */ /* 0x080fe200000f16ff */
[----:B------:R-:W-:Y:S01]  /*4430*/  ULDC UR4, c[0x0][0x240] ;  /* 0x0000900000047ab9 */ /* 0x000fe20000000800 */
[-C--:B------:R-:W-:Y:S01]  /*4440*/  LEA.HI.X.SX32 R137, R11, R13.reuse, 0x2, P1 ;  /* 0x0000000d0b897211 */ /* 0x080fe200008f16ff */
[----:B------:R-:W-:Y:S01]  /*4450*/  IMAD R81, R96, UR4, RZ ;  /* 0x0000000460517c24 */ /* 0x000fe2000f8e02ff */
[-C--:B------:R-:W-:Y:S01]  /*4460*/  LEA.HI.X.SX32 R139, R22, R13.reuse, 0x2, P2 ;  /* 0x0000000d168b7211 */ /* 0x080fe200010f16ff */
[----:B------:R1:W-:Y:S01]  /*4470*/  STL.64 [R1+0x1790], R134 ;  /* 0x0017908601007387 */ /* 0x0003e20000100a00 */
[-C--:B------:R-:W-:Y:S01]  /*4480*/  LEA.HI.X.SX32 R141, R23, R13.reuse, 0x2, P3 ;  /* 0x0000000d178d7211 */ /* 0x080fe200018f16ff */
[----:B------:R-:W-:Y:S01]  /*4490*/  ULDC UR59, c[0x0][0x240] ;  /* 0x00009000003b7ab9 */ /* 0x000fe20000000800 */
[-C--:B------:R-:W-:Y:S01]  /*44a0*/  LEA.HI.X.SX32 R145, R25, R13.reuse, 0x2, P5 ;  /* 0x0000000d19917211 */ /* 0x080fe200028f16ff */
[----:B------:R-:W-:Y:S01]  /*44b0*/  STL.64 [R1+0x1798], R136 ;  /* 0x0017988801007387 */ /* 0x000fe20000100a00 */
[-C--:B------:R-:W-:Y:S01]  /*44c0*/  LEA.HI.X.SX32 R157, R31, R13.reuse, 0x2, P4 ;  /* 0x0000000d1f9d7211 */ /* 0x080fe200020f16ff */
[----:B------:R-:W-:Y:S01]  /*44d0*/  ULDC UR5, c[0x0][0x240] ;  /* 0x0000900000057ab9 */ /* 0x000fe20000000800 */
[-C--:B------:R-:W-:Y:S01]  /*44e0*/  LEA R148, P0, R27, R130.reuse, 0x2 ;  /* 0x000000821b947211 */ /* 0x080fe200078010ff */
[----:B------:R-:W-:Y:S01]  /*44f0*/  STL.64 [R1+0x17a0], R138 ;  /* 0x0017a08a01007387 */ /* 0x000fe20000100a00 */
[-C--:B------:R-:W-:Y:S01]  /*4500*/  LEA R150, P1, R28, R130.reuse, 0x2 ;  /* 0x000000821c967211 */ /* 0x080fe200078210ff */
[----:B------:R-:W-:Y:S01]  /*4510*/  IMAD R78, R90, UR59, RZ ;  /* 0x0000003b5a4e7c24 */ /* 0x000fe2000f8e02ff */
[-C--:B------:R-:W-:Y:S01]  /*4520*/  LEA R152, P2, R29, R130.reuse, 0x2 ;  /* 0x000000821d987211 */ /* 0x080fe200078410ff */
[----:B------:R-:W-:Y:S01]  /*4530*/  STL.64 [R1+0x17a8], R140 ;  /* 0x0017a88c01007387 */ /* 0x000fe20000100a00 */
[-C--:B------:R-:W-:Y:S01]  /*4540*/  LEA R154, P3, R30, R130.reuse, 0x2 ;  /* 0x000000821e9a7211 */ /* 0x080fe200078610ff */
[----:B------:R-:W-:Y:S01]  /*4550*/  IMAD R82, R98, UR5, RZ ;  /* 0x0000000562527c24 */ /* 0x000fe2000f8e02ff */
[-C--:B------:R-:W-:Y:S01]  /*4560*/  LEA R158, P5, R32, R130.reuse, 0x2 ;  /* 0x00000082209e7211 */ /* 0x080fe200078a10ff */
[----:B------:R-:W-:Y:S01]  /*4570*/  STL.64 [R1+0x17b0], R142 ;  /* 0x0017b08e01007387 */ /* 0x000fe20000100a00 */
[-C--:B------:R-:W-:Y:S01]  /*4580*/  LEA.HI.X.SX32 R147, R26, R13.reuse, 0x2, P6 ;  /* 0x0000000d1a937211 */ /* 0x080fe200030f16ff */
[----:B------:R-:W3:Y:S01]  /*4590*/  S2UR UR4, SR_CgaCtaId ;  /* 0x00000000000479c3 */ /* 0x000ee20000008800 */
[-C--:B------:R-:W-:Y:S01]  /*45a0*/  LEA R170, P4, R38, R130.reuse, 0x2 ;  /* 0x0000008226aa7211 */ /* 0x080fe200078810ff */
[----:B------:R-:W-:Y:S01]  /*45b0*/  STL.64 [R1+0x17b8], R144 ;  /* 0x0017b89001007387 */ /* 0x000fe20000100a00 */
[-C--:B------:R-:W-:Y:S01]  /*45c0*/  LEA R160, P6, R33, R130.reuse, 0x2 ;  /* 0x0000008221a07211 */ /* 0x080fe200078c10ff */
[----:B------:R-:W-:Y:S01]  /*45d0*/  ULDC UR5, c[0x0][0x234] ;  /* 0x00008d0000057ab9 */ /* 0x000fe20000000800 */
[-C--:B------:R-:W-:Y:S01]  /*45e0*/  LEA.HI.X.SX32 R149, R27, R13.reuse, 0x2, P0 ;  /* 0x0000000d1b957211 */ /* 0x080fe200000f16ff */
[----:B------:R-:W-:Y:S01]  /*45f0*/  STL.64 [R1+0x17c0], R146 ;  /* 0x0017c09201007387 */ /* 0x000fe20000100a00 */
[-C--:B------:R-:W-:Y:S01]  /*4600*/  LEA.HI.X.SX32 R151, R28, R13.reuse, 0x2, P1 ;  /* 0x0000000d1c977211 */ /* 0x080fe200008f16ff */
[----:B------:R-:W-:Y:S01]  /*4610*/  IMAD R6, R6, UR5, RZ ;  /* 0x0000000506067c24 */ /* 0x000fe2000f8e02ff */
        /* <DEDUP_REMOVED lines=8> */
[-C--:B------:R-:W-:Y:S01]  /*46a0*/  LEA R162, P0, R34, R130.reuse, 0x2 ;  /* 0x0000008222a27211 */ /* 0x080fe200078010ff */
[----:B------:R-:W-:Y:S01]  /*46b0*/  STL.64 [R1+0x17d8], R152 ;  /* 0x0017d89801007387 */ /* 0x000fe20000100a00 */
[-C--:B------:R-:W-:Y:S01]  /*46c0*/  LEA R164, P1, R35, R130.reuse, 0x2 ;  /* 0x0000008223a47211 */ /* 0x080fe200078210ff */
[----:B------:R-:W-:Y:S01]  /*46d0*/  IMAD R9, R9, UR5, RZ ;  /* 0x0000000509097c24 */ /* 0x000fe2000f8e02ff */
[-C--:B------:R-:W-:Y:S01]  /*46e0*/  LEA R166, P2, R36, R130.reuse, 0x2 ;  /* 0x0000008224a67211 */ /* 0x080fe200078410ff */
[----:B------:R-:W-:Y:S01]  /*46f0*/  STL.64 [R1+0x17e0], R154 ;  /* 0x0017e09a01007387 */ /* 0x000fe20000100a00 */
[-C--:B------:R-:W-:Y:S01]  /*4700*/  LEA R168, P3, R37, R130.reuse, 0x2 ;  /* 0x0000008225a87211 */ /* 0x080fe200078610ff */
[----:B---3--:R-:W-:Y:S01]  /*4710*/  ULEA UR10, UR4, UR10, 0x18 ;  /* 0x0000000a040a7291 */ /* 0x008fe2000f8ec03f */
[-C--:B------:R-:W-:Y:S01]  /*4720*/  LEA R172, P5, R39, R130.reuse, 0x2 ;  /* 0x0000008227ac7211 */ /* 0x080fe200078a10ff */
[----:B------:R-:W-:Y:S01]  /*4730*/  STL.64 [R1+0x17e8], R156 ;  /* 0x0017e89c01007387 */ /* 0x000fe20000100a00 */
[-C--:B------:R-:W-:Y:S01]  /*4740*/  LEA.HI.X.SX32 R161, R33, R13.reuse, 0x2, P6 ;  /* 0x0000000d21a17211 */ /* 0x080fe200030f16ff */
[----:B------:R-:W3:Y:S01]  /*4750*/  LDC R30, c[0x0][0x230] ;  /* 0x00008c00ff1e7b82 */ /* 0x000ee20000000800 */
[-C--:B------:R-:W-:Y:S01]  /*4760*/  LEA R184, P4, R45, R130.reuse, 0x2 ;  /* 0x000000822db87211 */ /* 0x080fe200078810ff */
[----:B------:R-:W-:Y:S01]  /*4770*/  STL.64 [R1+0x17f0], R158 ;  /* 0x0017f09e01007387 */ /* 0x000fe20000100a00 */
[-C--:B------:R-:W-:Y:S01]  /*4780*/  LEA R174, P6, R40, R130.reuse, 0x2 ;  /* 0x0000008228ae7211 */ /* 0x080fe200078c10ff */
[----:B------:R-:W-:Y:S01]  /*4790*/  IMAD R32, R46, 0x56, RZ ;  /* 0x000000562e207824 */ /* 0x000fe200078e02ff */
[-C--:B------:R-:W-:Y:S01]  /*47a0*/  LEA.HI.X.SX32 R163, R34, R13.reuse, 0x2, P0 ;  /* 0x0000000d22a37211 */ /* 0x080fe200000f16ff */
[----:B------:R-:W-:Y:S01]  /*47b0*/  STL.64 [R1+0x17f8], R160 ;  /* 0x0017f8a001007387 */ /* 0x000fe20000100a00 */
[-C--:B------:R-:W-:Y:S01]  /*47c0*/  LEA.HI.X.SX32 R165, R35, R13.reuse, 0x2, P1 ;  /* 0x0000000d23a57211 */ /* 0x080fe200008f16ff */
[----:B------:R-:W4:Y:S01]  /*47d0*/  LDC R31, c[0x0][0x230] ;  /* 0x00008c00ff1f7b82 */ /* 0x000f220000000800 */
[-C--:B------:R-:W-:Y:S01]  /*47e0*/  LEA.HI.X.SX32 R167, R36, R13.reuse, 0x2, P2 ;  /* 0x0000000d24a77211 */ /* 0x080fe200010f16ff */
[----:B------:R-:W-:Y:S01]  /*47f0*/  STL.64 [R1+0x1800], R162 ;  /* 0x001800a201007387 */ /* 0x000fe20000100a00 */
[-C--:B------:R-:W-:Y:S01]  /*4800*/  LEA.HI.X.SX32 R169, R37, R13.reuse, 0x2, P3 ;  /* 0x0000000d25a97211 */ /* 0x080fe200018f16ff */
[----:B------:R-:W-:Y:S01]  /*4810*/  IMAD R34, R46, 0x57, RZ ;  /* 0x000000572e227824 */ /* 0x000fe200078e02ff */
[-C--:B------:R-:W-:Y:S01]  /*4820*/  LEA.HI.X.SX32 R173, R39, R13.reuse, 0x2, P5 ;  /* 0x0000000d27ad7211 */ /* 0x080fe200028f16ff */
[----:B------:R-:W-:Y:S01]  /*4830*/  STL.64 [R1+0x1808], R164 ;  /* 0x001808a401007387 */ /* 0x000fe20000100a00 */
[-C--:B------:R-:W-:Y:S01]  /*4840*/  LEA.HI.X.SX32 R185, R45, R13.reuse, 0x2, P4 ;  /* 0x0000000d2db97211 */ /* 0x080fe200020f16ff */
[----:B------:R-:W4:Y:S01]  /*4850*/  LDC R33, c[0x0][0x230] ;  /* 0x00008c00ff217b82 */ /* 0x000f220000000800 */
[-C--:B------:R-:W-:Y:S01]  /*4860*/  LEA R176, P0, R41, R130.reuse, 0x2 ;  /* 0x0000008229b07211 */ /* 0x080fe200078010ff */
[----:B------:R-:W-:Y:S01]  /*4870*/  STL.64 [R1+0x1810], R166 ;  /* 0x001810a601007387 */ /* 0x000fe20000100a00 */
[-C--:B------:R-:W-:Y:S01]  /*4880*/  LEA R178, P1, R42, R130.reuse, 0x2 ;  /* 0x000000822ab27211 */ /* 0x080fe200078210ff */
[----:B------:R-:W-:Y:S01]  /*4890*/  ULDC UR4, c[0x0][0x230] ;  /* 0x00008c0000047ab9 */ /* 0x000fe20000000800 */
[-C--:B------:R-:W-:Y:S01]  /*48a0*/  LEA R180, P2, R43, R130.reuse, 0x2 ;  /* 0x000000822bb47211 */ /* 0x080fe200078410ff */
[----:B------:R-:W-:Y:S01]  /*48b0*/  STL.64 [R1+0x1818], R168 ;  /* 0x001818a801007387 */ /* 0x000fe20000100a00 */
[-C--:B------:R-:W-:Y:S01]  /*48c0*/  LEA R182, P3, R44, R130.reuse, 0x2 ;  /* 0x000000822cb67211 */ /* 0x080fe200078610ff */
[----:B------:R-:W4:Y:S01]  /*48d0*/  LDC R35, c[0x0][0x230] ;  /* 0x00008c00ff237b82 */ /* 0x000f220000000800 */
[-C--:B------:R-:W-:Y:S01]  /*48e0*/  LEA R186, P5, R47, R130.reuse, 0x2 ;  /* 0x000000822fba7211 */ /* 0x080fe200078a10ff */
[----:B------:R-:W-:Y:S01]  /*48f0*/  STL.64 [R1+0x1820], R170 ;  /* 0x001820aa01007387 */ /* 0x000fe20000100a00 */
[-C--:B------:R-:W-:Y:S01]  /*4900*/  LEA.HI.X.SX32 R175, R40, R13.reuse, 0x2, P6 ;  /* 0x0000000d28af7211 */ /* 0x080fe200030f16ff */
[----:B------:R-:W-:Y:S01]  /*4910*/  IMAD R40, R46, 0x5a, RZ ;  /* 0x0000005a2e287824 */ /* 0x000fe200078e02ff */
[-C--:B------:R-:W-:Y:S01]  /*4920*/  LEA R198, P4, R53, R130.reuse, 0x2 ;  /* 0x0000008235c67211 */ /* 0x080fe200078810ff */
[----:B------:R-:W-:Y:S01]  /*4930*/  STL.64 [R1+0x1828], R172 ;  /* 0x001828ac01007387 */ /* 0x000fe20000100a00 */
[-C--:B------:R-:W-:Y:S01]  /*4940*/  LEA R188, P6, R48, R130.reuse, 0x2 ;  /* 0x0000008230bc7211 */ /* 0x080fe200078c10ff */
        /* <DEDUP_REMOVED lines=12> */
[----:B-1----:R-:W-:Y:S01]  /*4a10*/  IMAD R135, R46, 0x7c, RZ ;  /* 0x0000007c2e877824 */ /* 0x002fe200078e02ff */
[-C--:B------:R-:W-:Y:S01]  /*4a20*/  LEA R190, P0, R49, R130.reuse, 0x2 ;  /* 0x0000008231be7211 */ /* 0x080fe200078010ff */
[----:B------:R-:W-:Y:S01]  /*4a30*/  STL.64 [R1+0x1848], R180 ;  /* 0x001848b401007387 */ /* 0x000fe20000100a00 */
[-C--:B------:R-:W-:Y:S01]  /*4a40*/  LEA R192, P1, R50, R130.reuse, 0x2 ;  /* 0x0000008232c07211 */ /* 0x080fe200078210ff */
[----:B------:R-:W1:Y:S01]  /*4a50*/  LDC R38, c[0x0][0x230] ;  /* 0x00008c00ff267b82 */ /* 0x000e620000000800 */
[-C--:B------:R-:W-:Y:S01]  /*4a60*/  LEA R194, P2, R51, R130.reuse, 0x2 ;  /* 0x0000008233c27211 */ /* 0x080fe200078410ff */
[----:B------:R-:W-:Y:S01]  /*4a70*/  STL.64 [R1+0x1850], R182 ;  /* 0x001850b601007387 */ /* 0x000fe20000100a00 */
[-C--:B------:R-:W-:Y:S01]  /*4a80*/  LEA R196, P3, R52, R130.reuse, 0x2 ;  /* 0x0000008234c47211 */ /* 0x080fe200078610ff */
[----:B------:R-:W-:Y:S01]  /*4a90*/  IMAD R134, R46, 0x7d, RZ ;  /* 0x0000007d2e867824 */ /* 0x000fe200078e02ff */
[-C--:B------:R-:W-:Y:S01]  /*4aa0*/  LEA R200, P5, R54, R130.reuse, 0x2 ;  /* 0x0000008236c87211 */ /* 0x080fe200078a10ff */
[----:B------:R-:W-:Y:S01]  /*4ab0*/  STL.64 [R1+0x1858], R184 ;  /* 0x001858b801007387 */ /* 0x000fe20000100a00 */
[----:B------:R-:W-:Y:S01]  /*4ac0*/  LEA.HI.X.SX32 R189, R48, R13, 0x2, P6 ;  /* 0x0000000d30bd7211 */ /* 0x000fe200030f16ff */
[----:B------:R-:W1:Y:S01]  /*4ad0*/  LDC R39, c[0x0][0x230] ;  /* 0x00008c00ff277b82 */ /* 0x000e620000000800 */
[-C--:B------:R-:W-:Y:S01]  /*4ae0*/  LEA R212, P4, R60, R130.reuse, 0x2 ;  /* 0x000000823cd47211 */ /* 0x080fe200078810ff */
[----:B------:R-:W-:Y:S01]  /*4af0*/  STL.64 [R1+0x1860], R186 ;  /* 0x001860ba01007387 */ /* 0x000fe20000100a00 */
[----:B------:R-:W-:-:S02]  /*4b00*/  LEA R202, P6, R55, R130, 0x2 ;  /* 0x0000008237ca7211 */ /* 0x000fc400078c10ff */
[-C--:B------:R-:W-:Y:S01]  /*4b10*/  LEA.HI.X.SX32 R191, R49, R13.reuse, 0x2, P0 ;  /* 0x0000000d31bf7211 */ /* 0x080fe200000f16ff */
[----:B------:R-:W-:Y:S01]  /*4b20*/  STL.64 [R1+0x1868], R188 ;  /* 0x001868bc01007387 */ /* 0x000fe20000100a00 */
[-C--:B------:R-:W-:Y:S01]  /*4b30*/  LEA.HI.X.SX32 R193, R50, R13.reuse, 0x2, P1 ;  /* 0x0000000d32c17211 */ /* 0x080fe200008f16ff */
[----:B------:R-:W1:Y:S01]  /*4b40*/  LDC R41, c[0x0][0x230] ;  /* 0x00008c00ff297b82 */ /* 0x000e620000000800 */
[-C--:B------:R-:W-:Y:S01]  /*4b50*/  LEA.HI.X.SX32 R195, R51, R13.reuse, 0x2, P2 ;  /* 0x0000000d33c37211 */ /* 0x080fe200010f16ff */
[----:B------:R-:W-:Y:S01]  /*4b60*/  STL.64 [R1+0x1870], R190 ;  /* 0x001870be01007387 */ /* 0x000fe20000100a00 */
[-C--:B------:R-:W-:Y:S02]  /*4b70*/  LEA.HI.X.SX32 R197, R52, R13.reuse, 0x2, P3 ;  /* 0x0000000d34c57211 */ /* 0x080fe400018f16ff */
[-C--:B------:R-:W-:Y:S01]  /*4b80*/  LEA.HI.X.SX32 R201, R54, R13.reuse, 0x2, P5 ;  /* 0x0000000d36c97211 */ /* 0x080fe200028f16ff */
[----:B------:R-:W-:Y:S01]  /*4b90*/  STL.64 [R1+0x1878], R192 ;  /* 0x001878c001007387 */ /* 0x000fe20000100a00 */
[----:B------:R-:W-:Y:S01]  /*4ba0*/  LEA.HI.X.SX32 R213, R60, R13, 0x2, P4 ;  /* 0x0000000d3cd57211 */ /* 0x000fe200020f16ff */
[----:B------:R-:W1:Y:S01]  /*4bb0*/  LDC R43, c[0x0][0x230] ;  /* 0x00008c00ff2b7b82 */ /* 0x000e620000000800 */
[-C--:B------:R-:W-:Y:S01]  /*4bc0*/  LEA R204, P0, R56, R130.reuse, 0x2 ;  /* 0x0000008238cc7211 */ /* 0x080fe200078010ff */
[----:B------:R-:W-:Y:S01]  /*4bd0*/  STL.64 [R1+0x1880], R194 ;  /* 0x001880c201007387 */ /* 0x000fe20000100a00 */
[----:B------:R-:W-:-:S02]  /*4be0*/  LEA R206, P1, R57, R130, 0x2 ;  /* 0x0000008239ce7211 */ /* 0x000fc400078210ff */
[-C--:B------:R-:W-:Y:S01]  /*4bf0*/  LEA R208, P2, R58, R130.reuse, 0x2 ;  /* 0x000000823ad07211 */ /* 0x080fe200078410ff */
[----:B------:R-:W-:Y:S01]  /*4c00*/  STL.64 [R1+0x1888], R196 ;  /* 0x001888c401007387 */ /* 0x000fe20000100a00 */
[-C--:B------:R-:W-:Y:S01]  /*4c10*/  LEA R210, P3, R59, R130.reuse, 0x2 ;  /* 0x000000823bd27211 */ /* 0x080fe200078610ff */
[----:B------:R-:W1:Y:S01]  /*4c20*/  LDC R44, c[0x0][0x230] ;  /* 0x00008c00ff2c7b82 */ /* 0x000e620000000800 */
[-C--:B------:R-:W-:Y:S01]  /*4c30*/  LEA R214, P5, R61, R130.reuse, 0x2 ;  /* 0x000000823dd67211 */ /* 0x080fe200078a10ff */
[----:B------:R-:W-:Y:S01]  /*4c40*/  STL.64 [R1+0x1890], R198 ;  /* 0x001890c601007387 */ /* 0x000fe20000100a00 */
[-C--:B------:R-:W-:Y:S02]  /*4c50*/  LEA.HI.X.SX32 R203, R55, R13.reuse, 0x2, P6 ;  /* 0x0000000d37cb7211 */ /* 0x080fe400030f16ff */
[-C--:B------:R-:W-:Y:S01]  /*4c60*/  LEA R226, P4, R67, R130.reuse, 0x2 ;  /* 0x0000008243e27211 */ /* 0x080fe200078810ff */
[----:B------:R-:W-:Y:S01]  /*4c70*/  STL.64 [R1+0x1898], R200 ;  /* 0x001898c801007387 */ /* 0x000fe20000100a00 */
[----:B------:R-:W-:Y:S01]  /*4c80*/  LEA R216, P6, R62, R130, 0x2 ;  /* 0x000000823ed87211 */ /* 0x000fe200078c10ff */
[----:B------:R-:W1:Y:S01]  /*4c90*/  LDC R45, c[0x0][0x230] ;  /* 0x00008c00ff2d7b82 */ /* 0x000e620000000800 */
[-C--:B------:R-:W-:Y:S01]  /*4ca0*/  LEA.HI.X.SX32 R205, R56, R13.reuse, 0x2, P0 ;  /* 0x0000000d38cd7211 */ /* 0x080fe200000f16ff */
[----:B------:R-:W-:Y:S01]  /*4cb0*/  STL.64 [R1+0x18a0], R202 ;  /* 0x0018a0ca01007387 */ /* 0x000fe20000100a00 */
[----:B------:R-:W-:-:S02]  /*4cc0*/  LEA.HI.X.SX32 R207, R57, R13, 0x2, P1 ;  /* 0x0000000d39cf7211 */ /* 0x000fc400008f16ff */
[-C--:B------:R-:W-:Y:S01]  /*4cd0*/  LEA.HI.X.SX32 R209, R58, R13.reuse, 0x2, P2 ;  /* 0x0000000d3ad17211 */ /* 0x080fe200010f16ff */
[----:B------:R-:W-:Y:S01]  /*4ce0*/  STL.64 [R1+0x18a8], R204 ;  /* 0x0018a8cc01007387 */ /* 0x000fe20000100a00 */
[-C--:B------:R-:W-:Y:S01]  /*4cf0*/  LEA.HI.X.SX32 R211, R59, R13.reuse, 0x2, P3 ;  /* 0x0000000d3bd37211 */ /* 0x080fe200018f16ff */
[----:B------:R-:W1:Y:S01]  /*4d00*/  LDC R47, c[0x0][0x230] ;  /* 0x00008c00ff2f7b82 */ /* 0x000e620000000800 */
[-C--:B------:R-:W-:Y:S01]  /*4d10*/  LEA.HI.X.SX32 R215, R61, R13.reuse, 0x2, P5 ;  /* 0x0000000d3dd77211 */ /* 0x080fe200028f16ff */
[----:B------:R-:W-:Y:S01]  /*4d20*/  STL.64 [R1+0x18b0], R206 ;  /* 0x0018b0ce01007387 */ /* 0x000fe20000100a00 */
[----:B------:R-:W-:Y:S02]  /*4d30*/  LEA.HI.X.SX32 R227, R67, R13, 0x2, P4 ;  /* 0x0000000d43e37211 */ /* 0x000fe400020f16ff */
[-C--:B------:R-:W-:Y:S01]  /*4d40*/  LEA R218, P0, R63, R130.reuse, 0x2 ;  /* 0x000000823fda7211 */ /* 0x080fe200078010ff */
[----:B------:R-:W-:Y:S01]  /*4d50*/  STL.64 [R1+0x18b8], R208 ;  /* 0x0018b8d001007387 */ /* 0x000fe20000100a00 */
[-C--:B------:R-:W-:Y:S01]  /*4d60*/  LEA R220, P1, R64, R130.reuse, 0x2 ;  /* 0x0000008240dc7211 */ /* 0x080fe200078210ff */
[----:B------:R-:W1:Y:S01]  /*4d70*/  LDC R106, c[0x0][0x230] ;  /* 0x00008c00ff6a7b82 */ /* 0x000e620000000800 */
[-C--:B------:R-:W-:Y:S01]  /*4d80*/  LEA R222, P2, R65, R130.reuse, 0x2 ;  /* 0x0000008241de7211 */ /* 0x080fe200078410ff */
[----:B------:R-:W-:Y:S01]  /*4d90*/  STL.64 [R1+0x18c0], R210 ;  /* 0x0018c0d201007387 */ /* 0x000fe20000100a00 */
[----:B------:R-:W-:-:S02]  /*4da0*/  LEA R224, P3, R66, R130, 0x2 ;  /* 0x0000008242e07211 */ /* 0x000fc400078610ff */
[-C--:B------:R-:W-:Y:S01]  /*4db0*/  LEA R228, P5, R68, R130.reuse, 0x2 ;  /* 0x0000008244e47211 */ /* 0x080fe200078a10ff */
[----:B------:R-:W-:Y:S01]  /*4dc0*/  STL.64 [R1+0x18c8], R212 ;  /* 0x0018c8d401007387 */ /* 0x000fe20000100a00 */
[-C--:B------:R-:W-:Y:S01]  /*4dd0*/  LEA.HI.X.SX32 R217, R62, R13.reuse, 0x2, P6 ;  /* 0x0000000d3ed97211 */ /* 0x080fe200030f16ff */
[----:B------:R-:W3:Y:S01]  /*4de0*/  LDC R48, c[0x0][0x230] ;  /* 0x00008c00ff307b82 */ /* 0x000ee20000000800 */
[-C--:B------:R-:W-:Y:S01]  /*4df0*/  LEA R240, P4, R74, R130.reuse, 0x2 ;  /* 0x000000824af07211 */ /* 0x080fe200078810ff */
[----:B------:R-:W-:Y:S01]  /*4e00*/  STL.64 [R1+0x18d0], R214 ;  /* 0x0018d0d601007387 */ /* 0x000fe20000100a00 */
[----:B------:R-:W-:Y:S02]  /*4e10*/  LEA R230, P6, R69, R130, 0x2 ;  /* 0x0000008245e67211 */ /* 0x000fe400078c10ff */
[-C--:B------:R-:W-:Y:S01]  /*4e20*/  LEA.HI.X.SX32 R219, R63, R13.reuse, 0x2, P0 ;  /* 0x0000000d3fdb7211 */ /* 0x080fe200000f16ff */
[----:B------:R-:W-:Y:S01]  /*4e30*/  STL.64 [R1+0x18d8], R216 ;  /* 0x0018d8d801007387 */ /* 0x000fe20000100a00 */
[-C--:B------:R-:W-:Y:S01]  /*4e40*/  LEA.HI.X.SX32 R221, R64, R13.reuse, 0x2, P1 ;  /* 0x0000000d40dd7211 */ /* 0x080fe200008f16ff */
[----:B------:R-:W4:Y:S01]  /*4e50*/  LDC R49, c[0x0][0x230] ;  /* 0x00008c00ff317b82 */ /* 0x000f220000000800 */
[-C--:B------:R-:W-:Y:S01]  /*4e60*/  LEA.HI.X.SX32 R223, R65, R13.reuse, 0x2, P2 ;  /* 0x0000000d41df7211 */ /* 0x080fe200010f16ff */
[----:B------:R-:W-:Y:S01]  /*4e70*/  STL.64 [R1+0x18e0], R218 ;  /* 0x0018e0da01007387 */ /* 0x000fe20000100a00 */
[----:B------:R-:W-:-:S02]  /*4e80*/  LEA.HI.X.SX32 R225, R66, R13, 0x2, P3 ;  /* 0x0000000d42e17211 */ /* 0x000fc400018f16ff */
[-C--:B------:R-:W-:Y:S01]  /*4e90*/  LEA.HI.X.SX32 R229, R68, R13.reuse, 0x2, P5 ;  /* 0x0000000d44e57211 */ /* 0x080fe200028f16ff */
[----:B------:R-:W-:Y:S01]  /*4ea0*/  STL.64 [R1+0x18e8], R220 ;  /* 0x0018e8dc01007387 */ /* 0x000fe20000100a00 */
[----:B------:R-:W-:Y:S02]  /*4eb0*/  LEA.HI.X.SX32 R241, R74, R13, 0x2, P4 ;  /* 0x0000000d4af17211 */ /* 0x000fe400020f16ff */
[----:B--2---:R-:W-:Y:S01]  /*4ec0*/  IADD3 R15, R15, -0x1, RZ ;  /* 0xffffffff0f0f7810 */ /* 0x004fe20007ffe0ff */
[----:B------:R-:W-:Y:S01]  /*4ed0*/  STL.64 [R1+0x18f0], R222 ;  /* 0x0018f0de01007387 */ /* 0x000fe20000100a00 */
[-C--:B------:R-:W-:Y:S02]  /*4ee0*/  LEA R232, P0, R70, R130.reuse, 0x2 ;  /* 0x0000008246e87211 */ /* 0x080fe400078010ff */
[-C--:B------:R-:W-:Y:S01]  /*4ef0*/  LEA R234, P1, R71, R130.reuse, 0x2 ;  /* 0x0000008247ea7211 */ /* 0x080fe200078210ff */
[----:B------:R-:W-:Y:S01]  /*4f00*/  STL.64 [R1+0x18f8], R224 ;  /* 0x0018f8e001007387 */ /* 0x000fe20000100a00 */
[-C--:B------:R-:W-:Y:S01]  /*4f10*/  LEA R236, P2, R72, R130.reuse, 0x2 ;  /* 0x0000008248ec7211 */ /* 0x080fe200078410ff */
[----:B---3--:R-:W-:Y:S01]  /*4f20*/  VIADD R48, R48, 0xffffff80 ;  /* 0xffffff8030307836 */ /* 0x008fe20000000000 */
[-C--:B------:R-:W-:Y:S01]  /*4f30*/  LEA R238, P3, R73, R130.reuse, 0x2 ;  /* 0x0000008249ee7211 */ /* 0x080fe200078610ff */
[----:B------:R-:W-:Y:S01]  /*4f40*/  STL.64 [R1+0x1900], R226 ;  /* 0x001900e201007387 */ /* 0x000fe20000100a00 */
[----:B------:R-:W-:-:S02]  /*4f50*/  LEA R4, P5, R75, R130, 0x2 ;  /* 0x000000824b047211 */ /* 0x000fc400078a10ff */
[-C--:B------:R-:W-:Y:S01]  /*4f60*/  LEA.HI.X.SX32 R231, R69, R13.reuse, 0x2, P6 ;  /* 0x0000000d45e77211 */ /* 0x080fe200030f16ff */
[----:B------:R-:W-:Y:S01]  /*4f70*/  STL.64 [R1+0x1908], R228 ;  /* 0x001908e401007387 */ /* 0x000fe20000100a00 */
[-C--:B------:R-:W-:Y:S01]  /*4f80*/  LEA R126, P4, R81, R130.reuse, 0x2 ;  /* 0x00000082517e7211 */ /* 0x080fe200078810ff */
[----:B----4-:R-:W-:Y:S01]  /*4f90*/  VIADD R49, R49, 0xffffff81 ;  /* 0xffffff8131317836 */ /* 0x010fe20000000000 */
[----:B------:R-:W-:Y:S01]  /*4fa0*/  LEA R10, P6, R76, R130, 0x2 ;  /* 0x000000824c0a7211 */ /* 0x000fe200078c10ff */
[----:B------:R-:W-:Y:S01]  /*4fb0*/  STL.64 [R1+0x1910], R230 ;  /* 0x001910e601007387 */ /* 0x000fe20000100a00 */
[-C--:B------:R-:W-:Y:S02]  /*4fc0*/  LEA.HI.X.SX32 R233, R70, R13.reuse, 0x2, P0 ;  /* 0x0000000d46e97211 */ /* 0x080fe400000f16ff */
[-C--:B------:R-:W-:Y:S02]  /*4fd0*/  LEA.HI.X.SX32 R235, R71, R13.reuse, 0x2, P1 ;  /* 0x0000000d47eb7211 */ /* 0x080fe400008f16ff */
[-C--:B------:R-:W-:Y:S01]  /*4fe0*/  LEA.HI.X.SX32 R237, R72, R13.reuse, 0x2, P2 ;  /* 0x0000000d48ed7211 */ /* 0x080fe200010f16ff */
[----:B------:R-:W-:Y:S01]  /*4ff0*/  STL.64 [R1+0x1918], R232 ;  /* 0x001918e801007387 */ /* 0x000fe20000100a00 */
[----:B------:R-:W-:-:S02]  /*5000*/  LEA.HI.X.SX32 R239, R73, R13, 0x2, P3 ;  /* 0x0000000d49ef7211 */ /* 0x000fc400018f16ff */
[-C--:B------:R-:W-:Y:S01]  /*5010*/  LEA.HI.X.SX32 R5, R75, R13.reuse, 0x2, P5 ;  /* 0x0000000d4b057211 */ /* 0x080fe200028f16ff */
[----:B------:R-:W-:Y:S01]  /*5020*/  STL.64 [R1+0x1920], R234 ;  /* 0x001920ea01007387 */ /* 0x000fe20000100a00 */
[----:B------:R-:W-:Y:S02]  /*5030*/  LEA.HI.X.SX32 R127, R81, R13, 0x2, P4 ;  /* 0x0000000d517f7211 */ /* 0x000fe400020f16ff */
[-C--:B------:R-:W-:Y:S01]  /*5040*/  LEA R112, P0, R77, R130.reuse, 0x2 ;  /* 0x000000824d707211 */ /* 0x080fe200078010ff */
[----:B------:R-:W-:Y:S01]  /*5050*/  STL.64 [R1+0x1928], R236 ;  /* 0x001928ec01007387 */ /* 0x000fe20000100a00 */
[-C--:B------:R-:W-:Y:S02]  /*5060*/  LEA R116, P1, R78, R130.reuse, 0x2 ;  /* 0x000000824e747211 */ /* 0x080fe400078210ff */
[-C--:B------:R-:W-:Y:S01]  /*5070*/  LEA R118, P2, R79, R130.reuse, 0x2 ;  /* 0x000000824f767211 */ /* 0x080fe200078410ff */
[----:B------:R-:W-:Y:S01]  /*5080*/  STL.64 [R1+0x1930], R238 ;  /* 0x001930ee01007387 */ /* 0x000fe20000100a00 */
[----:B------:R-:W-:-:S02]  /*5090*/  LEA R120, P3, R80, R130, 0x2 ;  /* 0x0000008250787211 */ /* 0x000fc400078610ff */
[-C--:B------:R-:W-:Y:S01]  /*50a0*/  LEA R114, P5, R82, R130.reuse, 0x2 ;  /* 0x0000008252727211 */ /* 0x080fe200078a10ff */
[----:B------:R-:W-:Y:S01]  /*50b0*/  STL.64 [R1+0x1938], R240 ;  /* 0x001938f001007387 */ /* 0x000fe20000100a00 */
[-C--:B------:R-:W-:Y:S02]  /*50c0*/  LEA.HI.X.SX32 R11, R76, R13.reuse, 0x2, P6 ;  /* 0x0000000d4c0b7211 */ /* 0x080fe400030f16ff */
[----:B------:R-:W-:Y:S01]  /*50d0*/  ISETP.GE.U32.AND P4, PT, R15, 0x7fffff80, PT ;  /* 0x7fffff800f00780c */ /* 0x000fe20003f86070 */
[----:B------:R-:W-:Y:S01]  /*50e0*/  STL.64 [R1+0x1940], R4 ;  /* 0x0019400401007387 */ /* 0x000fe20000100a00 */
[----:B------:R-:W-:Y:S01]  /*50f0*/  LEA R130, P6, R83, R130, 0x2 ;  /* 0x0000008253827211 */ /* 0x000fe200078c10ff */
[----:B------:R-:W2:Y:S01]  /*5100*/  LDC R15, c[0x0][0x230] ;  /* 0x00008c00ff0f7b82 */ /* 0x000ea20000000800 */
[-C--:B------:R-:W-:Y:S01]  /*5110*/  LEA.HI.X.SX32 R113, R77, R13.reuse, 0x2, P0 ;  /* 0x0000000d4d717211 */ /* 0x080fe200000f16ff */
[----:B------:R3:W-:Y:S01]  /*5120*/  STL.64 [R1+0x1948], R10 ;  /* 0x0019480a01007387 */ /* 0x0007e20000100a00 */
[----:B------:R-:W-:-:S02]  /*5130*/  LEA.HI.X.SX32 R117, R78, R13, 0x2, P1 ;  /* 0x0000000d4e757211 */ /* 0x000fc400008f16ff */
[-C--:B------:R-:W-:Y:S01]  /*5140*/  LEA.HI.X.SX32 R119, R79, R13.reuse, 0x2, P2 ;  /* 0x0000000d4f777211 */ /* 0x080fe200010f16ff */
[----:B------:R-:W-:Y:S01]  /*5150*/  STL.64 [R1+0x1950], R112 ;  /* 0x0019507001007387 */ /* 0x000fe20000100a00 */
[-C--:B------:R-:W-:Y:S02]  /*5160*/  LEA.HI.X.SX32 R121, R80, R13.reuse, 0x2, P3 ;  /* 0x0000000d50797211 */ /* 0x080fe400018f16ff */
[-C--:B------:R-:W-:Y:S01]  /*5170*/  LEA.HI.X.SX32 R115, R82, R13.reuse, 0x2, P5 ;  /* 0x0000000d52737211 */ /* 0x080fe200028f16ff */
[----:B------:R-:W-:Y:S01]  /*5180*/  STL.64 [R1+0x1958], R116 ;  /* 0x0019587401007387 */ /* 0x000fe20000100a00 */
[----:B------:R-:W-:Y:S02]  /*5190*/  LEA.HI.X.SX32 R131, R83, R13, 0x2, P6 ;  /* 0x0000000d53837211 */ /* 0x000fe400030f16ff */
[----:B------:R-:W4:Y:S01]  /*51a0*/  LDC R13, c[0x0][0x230] ;  /* 0x00008c00ff0d7b82 */ /* 0x000f220000000800 */
[----:B------:R-:W-:Y:S01]  /*51b0*/  ISETP.GE.U32.AND P3, PT, R20, 0x7fffff7f, PT ;  /* 0x7fffff7f1400780c */ /* 0x000fe20003f66070 */
[----:B------:R-:W-:Y:S01]  /*51c0*/  STL.64 [R1+0x1960], R118 ;  /* 0x0019607601007387 */ /* 0x000fe20000100a00 */
[----:B------:R-:W-:-:S02]  /*51d0*/  LEA R124, P6, R6, UR6, 0x2 ;  /* 0x00000006067c7c11 */ /* 0x000fc4000f8c10ff */
[C---:B------:R-:W-:Y:S01]  /*51e0*/  LEA R122, P5, R3.reuse, UR6, 0x2 ;  /* 0x00000006037a7c11 */ /* 0x040fe2000f8a10ff */
[----:B------:R-:W-:Y:S01]  /*51f0*/  STL.64 [R1+0x1968], R120 ;  /* 0x0019687801007387 */ /* 0x000fe20000100a00 */
[----:B------:R-:W-:Y:S01]  /*5200*/  LEA.HI.X.SX32 R125, R6, UR7, 0x2, P6 ;  /* 0x00000007067d7c11 */ /* 0x000fe2000b0f16ff */
[----:B------:R-:W1:Y:S01]  /*5210*/  LDC R20, c[0x0][0x230] ;  /* 0x00008c00ff147b82 */ /* 0x000e620000000800 */
[----:B------:R-:W-:Y:S01]  /*5220*/  LEA.HI.X.SX32 R123, R3, UR7, 0x2, P5 ;  /* 0x00000007037b7c11 */ /* 0x000fe2000a8f16ff */
[----:B------:R-:W-:Y:S01]  /*5230*/  STL.64 [R1+0x1970], R126 ;  /* 0x0019707e01007387 */ /* 0x000fe20000100a00 */
[----:B------:R-:W-:Y:S01]  /*5240*/  ISETP.GE.U32.AND P6, PT, R12, 0x7fffff60, PT ;  /* 0x7fffff600c00780c */ /* 0x000fe20003fc6070 */
[----:B------:R-:W-:Y:S01]  /*5250*/  IMAD.WIDE R244, R46, 0x4, R124 ;  /* 0x000000042ef47825 */ /* 0x000fe200078e027c */
[----:B------:R-:W-:Y:S01]  /*5260*/  SHF.L.U32 R3, R0, 0x4, RZ ;  /* 0x0000000400037819 */ /* 0x000fe200000006ff */
[----:B------:R-:W-:Y:S01]  /*5270*/  STL.64 [R1+0x1978], R114 ;  /* 0x0019787201007387 */ /* 0x000fe20000100a00 */
[----:B------:R-:W-:Y:S01]  /*5280*/  LEA R128, P1, R2, UR6, 0x2 ;  /* 0x0000000602807c11 */ /* 0x000fe2000f8210ff */
[----:B------:R-:W3:Y:S01]  /*5290*/  LDC R12, c[0x0][0x230] ;  /* 0x00008c00ff0c7b82 */ /* 0x000ee20000000800 */
[----:B------:R-:W-:Y:S01]  /*52a0*/  LOP3.LUT R3, R3, 0x70, RZ, 0xc0, !PT ;  /* 0x0000007003037812 */ /* 0x000fe200078ec0ff */
[----:B------:R-:W-:Y:S01]  /*52b0*/  IMAD.WIDE R246, R46, 0x4, R122 ;  /* 0x000000042ef67825 */ /* 0x000fe200078e027a */
[----:B------:R-:W-:Y:S01]  /*52c0*/  LEA.HI.X.SX32 R129, R2, UR7, 0x2, P1 ;  /* 0x0000000702817c11 */ /* 0x000fe200088f16ff */
[----:B------:R-:W-:Y:S01]  /*52d0*/  STL.64 [R1+0x1980], R130 ;  /* 0x0019808201007387 */ /* 0x000fe20000100a00 */
[----:B------:R-:W-:Y:S01]  /*52e0*/  LEA R242, P0, R9, UR6, 0x2 ;  /* 0x0000000609f27c11 */ /* 0x000fe2000f8010ff */
[----:B--2---:R-:W-:Y:S01]  /*52f0*/  VIADD R2, R15, 0xffffffdd ;  /* 0xffffffdd0f027836 */ /* 0x004fe20000000000 */
[----:B------:R-:W-:Y:S01]  /*5300*/  ISETP.GE.U32.AND P2, PT, R21, 0x7fffff7e, PT ;  /* 0x7fffff7e1500780c */ /* 0x000fe20003f46070 */
[----:B------:R-:W-:Y:S01]  /*5310*/  IMAD R6, R248, 0x80, R3 ;  /* 0x00000080f8067824 */ /* 0x000fe200078e0203 */
[----:B------:R-:W-:Y:S01]  /*5320*/  LEA.HI.X.SX32 R243, R9, UR7, 0x2, P0 ;  /* 0x0000000709f37c11 */ /* 0x000fe200080f16ff */
[----:B----4-:R-:W-:Y:S01]  /*5330*/  VIADD R0, R13, 0xffffffde ;  /* 0xffffffde0d007836 */ /* 0x010fe20000000000 */
[----:B------:R-:W-:Y:S01]  /*5340*/  ISETP.GE.U32.AND P1, PT, R2, 0x7fffff5e, PT ;  /* 0x7fffff5e0200780c */ /* 0x000fe20003f26070 */
[----:B------:R-:W-:Y:S01]  /*5350*/  IMAD.WIDE R16, R46, 0x4, R128 ;  /* 0x000000042e107825 */ /* 0x000fe200078e0280 */
[----:B------:R-:W2:Y:S01]  /*5360*/  LDC R2, c[0x0][0x230] ;  /* 0x00008c00ff027b82 */ /* 0x000ea20000000800 */
[----:B------:R-:W-:Y:S01]  /*5370*/  IADD3 R9, R6, UR10, RZ ;  /* 0x0000000a06097c10 */ /* 0x000fe2000fffe0ff */
[----:B------:R4:W-:Y:S01]  /*5380*/  STL.64 [R1+0x260], R246 ;  /* 0x000260f601007387 */ /* 0x0009e20000100a00 */
[----:B------:R-:W-:Y:S01]  /*5390*/  ISETP.GE.U32.AND P5, PT, R0, 0x7fffff5f, PT ;  /* 0x7fffff5f0000780c */ /* 0x000fe20003fa6070 */
[----:B-1----:R-:W-:Y:S01]  /*53a0*/  VIADD R0, R20, 0xffffffdc ;  /* 0xffffffdc14007836 */ /* 0x002fe20000000000 */
[----:B------:R-:W-:Y:S01]  /*53b0*/  ISETP.GE.U32.AND P0, PT, R14, 0x7fffff7d, PT ;  /* 0x7fffff7d0e00780c */ /* 0x000fe20003f06070 */
[----:B------:R-:W-:Y:S01]  /*53c0*/  @!PT LDS RZ, [RZ] ;  /* 0x00000000fffff984 */ /* 0x000fe20000000800 */
[----:B------:R-:W-:Y:S01]  /*53d0*/  @!PT LDS RZ, [RZ] ;  /* 0x00000000fffff984 */ /* 0x000fe20000000800 */
[----:B------:R-:W-:Y:S01]  /*53e0*/  @!PT LDS RZ, [RZ] ;  /* 0x00000000fffff984 */ /* 0x000fe20000000800 */
[----:B------:R-:W-:Y:S01]  /*53f0*/  LDGSTS.E [R9], desc[UR8][R242.64], !P4 ;  /* 0x00000000f2097fae */ /* 0x000fe2000e121848 */
[C---:B------:R-:W-:Y:S01]  /*5400*/  IMAD.WIDE R18, R46.reuse, 0x4, R242 ;  /* 0x000000042e127825 */ /* 0x040fe200078e02f2 */
[----:B------:R-:W1:Y:S01]  /*5410*/  LDC R14, c[0x0][0x230] ;  /* 0x00008c00ff0e7b82 */ /* 0x000e620000000800 */
[----:B------:R-:W-:Y:S01]  /*5420*/  ULDC.64 UR6, c[0x0][0x238] ;  /* 0x00008e0000067ab9 */ /* 0x000fe20000000a00 */
[----:B------:R-:W-:Y:S01]  /*5430*/  LDGSTS.E [R9+0x4000], desc[UR8][R122.64], !P4 ;  /* 0x040000007a097fae */ /* 0x000fe2000e121848 */
[C---:B------:R-:W-:Y:S01]  /*5440*/  IMAD.SHL.U32 R3, R46.reuse, 0x2, RZ ;  /* 0x000000022e037824 */ /* 0x040fe200078e00ff */
[----:B------:R-:W-:Y:S01]  /*5450*/  USHF.L.U32 UR6, UR6, 0x7, URZ ;  /* 0x0000000706067899 */ /* 0x000fe2000800063f */
[----:B------:R-:W-:Y:S01]  /*5460*/  IMAD R13, R46, 0x3, RZ ;  /* 0x000000032e0d7824 */ /* 0x000fe200078e02ff */
[----:B------:R-:W-:Y:S01]  /*5470*/  LDGSTS.E [R9+0x8000], desc[UR8][R124.64], !P4 ;  /* 0x080000007c097fae */ /* 0x000fe2000e121848 */
[C---:B------:R-:W-:Y:S01]  /*5480*/  IMAD.WIDE R20, R3.reuse, 0x4, R122 ;  /* 0x0000000403147825 */ /* 0x040fe200078e027a */
[----:B------:R-:W1:Y:S02]  /*5490*/  LDC R15, c[0x0][0x230] ;  /* 0x00008c00ff0f7b82 */ /* 0x000e640000000800 */
[----:B------:R-:W-:Y:S01]  /*54a0*/  LDGSTS.E [R9+0xc000], desc[UR8][R128.64], !P4 ;  /* 0x0c00000080097fae */ /* 0x000fe2000e121848 */
[----:B------:R-:W-:Y:S01]  /*54b0*/  ISETP.GE.U32.AND P4, PT, R0, 0x7fffff5d, PT ;  /* 0x7fffff5d0000780c */ /* 0x000fe20003f86070 */
[----:B---3--:R-:W-:Y:S01]  /*54c0*/  VIADD R0, R12, 0xffffffbf ;  /* 0xffffffbf0c007836 */ /* 0x008fe20000000000 */
[----:B------:R-:W-:Y:S01]  /*54d0*/  MOV R249, UR6 ;  /* 0x0000000600f97c02 */ /* 0x000fe20008000f00 */
[----:B------:R-:W-:Y:S01]  /*54e0*/  LDGSTS.E [R9+0x4], desc[UR8][R18.64], !P3 ;  /* 0x0000400012097fae */ /* 0x000fe2000d921848 */
[C---:B------:R-:W-:Y:S01]  /*54f0*/  IMAD.WIDE R10, R3.reuse, 0x4, R124 ;  /* 0x00000004030a7825 */ /* 0x040fe200078e027c */
[----:B------:R-:W3:Y:S02]  /*5500*/  LDC R12, c[0x0][0x230] ;  /* 0x00008c00ff0c7b82 */ /* 0x000ee40000000800 */
[----:B------:R4:W-:Y:S01]  /*5510*/  LDGSTS.E [R9+0x4004], desc[UR8][R246.64], !P3 ;  /* 0x04004000f6097fae */ /* 0x0009e2000d921848 */
[----:B------:R-:W-:-:S03]  /*5520*/  IMAD.WIDE R4, R3, 0x4, R128 ;  /* 0x0000000403047825 */ /* 0x000fc600078e0280 */
[----:B------:R2:W-:Y:S01]  /*5530*/  STL.64 [R1+0x270], R244 ;  /* 0x000270f401007387 */ /* 0x0005e20000100a00 */
[----:B------:R-:W-:-:S03]  /*5540*/  IMAD.WIDE R22, R13, 0x4, R242 ;  /* 0x000000040d167825 */ /* 0x000fc600078e02f2 */
[----:B------:R2:W-:Y:S01]  /*5550*/  LDGSTS.E [R9+0x8004], desc[UR8][R244.64], !P3 ;  /* 0x08004000f4097fae */ /* 0x0005e2000d921848 */
[----:B------:R-:W-:-:S03]  /*5560*/  IMAD.WIDE R108, R134, 0x4, R242 ;  /* 0x00000004866c7825 */ /* 0x000fc600078e02f2 */
[----:B------:R2:W-:Y:S01]  /*5570*/  STL.64 [R1+0x278], R16 ;  /* 0x0002781001007387 */ /* 0x0005e20000100a00 */
[C---:B----4-:R-:W-:Y:S01]  /*5580*/  LOP3.LUT R246, R6.reuse, 0x60, RZ, 0x3c, !PT ;  /* 0x0000006006f67812 */ /* 0x050fe200078e3cff */
[----:B------:R-:W-:Y:S01]  /*5590*/  IMAD.WIDE R144, R135, 0x4, R122 ;  /* 0x0000000487907825 */ /* 0x000fe200078e027a */
[----:B------:R-:W-:Y:S01]  /*55a0*/  LOP3.LUT R247, R6, 0x70, RZ, 0x3c, !PT ;  /* 0x0000007006f77812 */ /* 0x000fe200078e3cff */
[----:B------:R4:W-:Y:S01]  /*55b0*/  LDGSTS.E [R9+0xc004], desc[UR8][R16.64], !P3 ;  /* 0x0c00400010097fae */ /* 0x0009e2000d921848 */
[----:B------:R-:W-:Y:S01]  /*55c0*/  ISETP.GE.U32.AND P3, PT, R0, 0x7fffff40, PT ;  /* 0x7fffff400000780c */ /* 0x000fe20003f66070 */
[----:B--2---:R-:W-:Y:S02]  /*55d0*/  VIADD R0, R2, 0xffffffbe ;  /* 0xffffffbe02007836 */ /* 0x004fe40000000000 */
[----:B------:R-:W2:Y:S01]  /*55e0*/  LDC R2, c[0x0][0x230] ;  /* 0x00008c00ff027b82 */ /* 0x000ea20000000800 */
[----:B------:R1:W-:Y:S01]  /*55f0*/  STL.64 [R1+0x280], R20 ;  /* 0x0002801401007387 */ /* 0x0003e20000100a00 */
[----:B------:R-:W-:Y:S01]  /*5600*/  LOP3.LUT R244, R6, 0x40, RZ, 0x3c, !PT ;  /* 0x0000004006f47812 */ /* 0x000fe200078e3cff */
[----:B------:R-:W-:Y:S01]  /*5610*/  VIADD R246, R246, UR10 ;  /* 0x0000000af6f67c36 */ /* 0x000fe20008000000 */
[----:B------:R-:W-:Y:S01]  /*5620*/  LOP3.LUT R245, R6, 0x50, RZ, 0x3c, !PT ;  /* 0x0000005006f57812 */ /* 0x000fe200078e3cff */
[----:B------:R1:W-:Y:S01]  /*5630*/  STL.64 [R1+0x288], R10 ;  /* 0x0002880a01007387 */ /* 0x0003e20000100a00 */
[----:B------:R-:W-:-:S02]  /*5640*/  VIADD R247, R247, UR10 ;  /* 0x0000000af7f77c36 */ /* 0x000fc40008000000 */
[----:B----4-:R-:W-:Y:S01]  /*5650*/  IMAD.WIDE R16, R3, 0x4, R242 ;  /* 0x0000000403107825 */ /* 0x010fe200078e02f2 */
[----:B------:R4:W-:Y:S01]  /*5660*/  STL.64 [R1+0x290], R4 ;  /* 0x0002900401007387 */ /* 0x0009e20000100a00 */
[----:B------:R-:W-:Y:S02]  /*5670*/  IADD3 R245, R245, UR10, RZ ;  /* 0x0000000af5f57c10 */ /* 0x000fe4000fffe0ff */
[----:B------:R-:W-:Y:S01]  /*5680*/  IMAD.SHL.U32 R3, R46, 0x20, RZ ;  /* 0x000000202e037824 */ /* 0x000fe200078e00ff */
[----:B------:R-:W-:Y:S01]  /*5690*/  LDGSTS.E [R9+0x8], desc[UR8][R16.64], !P2 ;  /* 0x0000800010097fae */ /* 0x000fe2000d121848 */
[----:B------:R-:W-:Y:S02]  /*56a0*/  VIADD R244, R244, UR10 ;  /* 0x0000000af4f47c36 */ /* 0x000fe40008000000 */
[--C-:B------:R-:W-:Y:S01]  /*56b0*/  IMAD.WIDE R138, R134, 0x4, R122.reuse ;  /* 0x00000004868a7825 */ /* 0x100fe200078e027a */
[----:B------:R4:W-:Y:S03]  /*56c0*/  LDGSTS.E [R9+0x4008], desc[UR8][R20.64], !P2 ;  /* 0x0400800014097fae */ /* 0x0009e6000d121848 */
[----:B------:R-:W-:Y:S01]  /*56d0*/  IMAD.WIDE R132, R252, 0x4, R122 ;  /* 0x00000004fc847825 */ /* 0x000fe200078e027a */
[----:B------:R3:W-:Y:S03]  /*56e0*/  LDGSTS.E [R9+0x8008], desc[UR8][R10.64], !P2 ;  /* 0x080080000a097fae */ /* 0x0007e6000d121848 */
[----:B------:R-:W-:Y:S01]  /*56f0*/  IMAD.WIDE R142, R135, 0x4, R124 ;  /* 0x00000004878e7825 */ /* 0x000fe200078e027c */
[----:B------:R3:W-:Y:S01]  /*5700*/  LDGSTS.E [R9+0xc008], desc[UR8][R4.64], !P2 ;  /* 0x0c00800004097fae */ /* 0x0007e2000d121848 */
[----:B------:R-:W-:-:S02]  /*5710*/  ISETP.GE.U32.AND P2, PT, R0, 0x7fffff3f, PT ;  /* 0x7fffff3f0000780c */ /* 0x000fc40003f46070 */
[----:B-1----:R-:W-:Y:S01]  /*5720*/  IADD3 R0, R14, -0x43, RZ ;  /* 0xffffffbd0e007810 */ /* 0x002fe20007ffe0ff */
[C---:B----4-:R-:W-:Y:S01]  /*5730*/  IMAD.WIDE R20, R13.reuse, 0x4, R122 ;  /* 0x000000040d147825 */ /* 0x050fe200078e027a */
[----:B------:R1:W-:Y:S01]  /*5740*/  LDGSTS.E [R9+0xc], desc[UR8][R22.64], !P0 ;  /* 0x0000c00016097fae */ /* 0x0003e2000c121848 */
[----:B------:R-:W4:Y:S02]  /*5750*/  LDC R14, c[0x0][0x230] ;  /* 0x00008c00ff0e7b82 */ /* 0x000f240000000800 */
[C---:B---3--:R-:W-:Y:S01]  /*5760*/  IMAD.WIDE R10, R13.reuse, 0x4, R124 ;  /* 0x000000040d0a7825 */ /* 0x048fe200078e027c */
[----:B------:R3:W-:Y:S03]  /*5770*/  LDGSTS.E [R9+0x400c], desc[UR8][R20.64], !P0 ;  /* 0x0400c00014097fae */ /* 0x0007e6000c121848 */
[----:B------:R-:W-:Y:S01]  /*5780*/  IMAD.WIDE R4, R13, 0x4, R128 ;  /* 0x000000040d047825 */ /* 0x000fe200078e0280 */
[----:B------:R2:W-:Y:S03]  /*5790*/  LDGSTS.E [R9+0x800c], desc[UR8][R10.64], !P0 ;  /* 0x0800c0000a097fae */ /* 0x0005e6000c121848 */
[----:B------:R-:W-:Y:S01]  /*57a0*/  IMAD R13, R46, 0x21, RZ ;  /* 0x000000212e0d7824 */ /* 0x000fe200078e02ff */
[----:B------:R2:W-:Y:S01]  /*57b0*/  LDGSTS.E [R9+0xc00c], desc[UR8][R4.64], !P0 ;  /* 0x0c00c00004097fae */ /* 0x0005e2000c121848 */
[----:B------:R-:W-:Y:S01]  /*57c0*/  ISETP.GE.U32.AND P0, PT, R0, 0x7fffff3e, PT ;  /* 0x7fffff3e0000780c */ /* 0x000fe20003f06070 */
[----:B------:R-:W-:-:S02]  /*57d0*/  VIADD R0, R12, 0xffffffbc ;  /* 0xffffffbc0c007836 */ /* 0x000fc40000000000 */
[----:B------:R-:W4:Y:S01]  /*57e0*/  LDC R12, c[0x0][0x230] ;  /* 0x00008c00ff0c7b82 */ /* 0x000f220000000800 */
[----:B------:R1:W-:Y:S01]  /*57f0*/  STL.64 [R1+0x250], R22 ;  /* 0x0002501601007387 */ /* 0x0003e20000100a00 */
[----:B------:R-:W-:-:S03]  /*5800*/  IMAD.WIDE R136, R134, 0x4, R124 ;  /* 0x0000000486887825 */ /* 0x000fc600078e027c */
[----:B------:R3:W-:Y:S01]  /*5810*/  STL.64 [R1+0x298], R20 ;  /* 0x0002981401007387 */ /* 0x0007e20000100a00 */
[----:B------:R-:W-:-:S03]  /*5820*/  IMAD.WIDE R140, R135, 0x4, R128 ;  /* 0x00000004878c7825 */ /* 0x000fc600078e0280 */
[----:B------:R2:W-:Y:S01]  /*5830*/  STL.64 [R1+0x2a0], R10 ;  /* 0x0002a00a01007387 */ /* 0x0005e20000100a00 */
[----:B------:R-:W-:-:S03]  /*5840*/  IMAD.WIDE R110, R252, 0x4, R242 ;  /* 0x00000004fc6e7825 */ /* 0x000fc600078e02f2 */
[----:B------:R2:W-:Y:S01]  /*5850*/  STL.64 [R1+0x2a8], R4 ;  /* 0x0002a80401007387 */ /* 0x0005e20000100a00 */
[----:B-1----:R-:W-:-:S04]  /*5860*/  IMAD.WIDE R22, R3, 0x4, R242 ;  /* 0x0000000403167825 */ /* 0x002fc800078e02f2 */
[C---:B---3--:R-:W-:Y:S01]  /*5870*/  IMAD.WIDE R20, R3.reuse, 0x4, R122 ;  /* 0x0000000403147825 */ /* 0x048fe200078e027a */
[----:B------:R1:W-:Y:S03]  /*5880*/  STL.64 [R1+0x168], R22 ;  /* 0x0001681601007387 */ /* 0x0003e60000100a00 */
[C---:B--2---:R-:W-:Y:S01]  /*5890*/  IMAD.WIDE R10, R3.reuse, 0x4, R124 ;  /* 0x00000004030a7825 */ /* 0x044fe200078e027c */
[----:B------:R1:W-:Y:S03]  /*58a0*/  LDGSTS.E [R9+0x10000], desc[UR8][R22.64], !P6 ;  /* 0x1000000016097fae */ /* 0x0003e6000f121848 */
[----:B------:R-:W-:Y:S01]  /*58b0*/  IMAD.WIDE R4, R3, 0x4, R128 ;  /* 0x0000000403047825 */ /* 0x000fe200078e0280 */
[----:B------:R2:W-:Y:S03]  /*58c0*/  STL.64 [R1+0x7f0], R20 ;  /* 0x0007f01401007387 */ /* 0x0005e60000100a00 */
[----:B------:R-:W-:Y:S01]  /*58d0*/  IMAD R3, R46, 0x22, RZ ;  /* 0x000000222e037824 */ /* 0x000fe200078e02ff */
[----:B------:R2:W-:Y:S01]  /*58e0*/  LDGSTS.E [R9+0x14000], desc[UR8][R20.64], !P6 ;  /* 0x1400000014097fae */ /* 0x0005e2000f121848 */
[----:B-1----:R-:W-:-:S03]  /*58f0*/  IMAD.WIDE R22, R13, 0x4, R242 ;  /* 0x000000040d167825 */ /* 0x002fc600078e02f2 */
[----:B------:R1:W-:Y:S04]  /*5900*/  STL.64 [R1+0x7f8], R10 ;  /* 0x0007f80a01007387 */ /* 0x0003e80000100a00 */
[----:B------:R1:W-:Y:S01]  /*5910*/  LDGSTS.E [R9+0x18000], desc[UR8][R10.64], !P6 ;  /* 0x180000000a097fae */ /* 0x0003e2000f121848 */
[----:B--2---:R-:W-:-:S03]  /*5920*/  IMAD.WIDE R20, R13, 0x4, R122 ;  /* 0x000000040d147825 */ /* 0x004fc600078e027a */
[----:B------:R2:W-:Y:S04]  /*5930*/  STL.64 [R1+0x810], R4 ;  /* 0x0008100401007387 */ /* 0x0005e80000100a00 */
[----:B------:R2:W-:Y:S01]  /*5940*/  LDGSTS.E [R9+0x1c000], desc[UR8][R4.64], !P6 ;  /* 0x1c00000004097fae */ /* 0x0005e2000f121848 */
[----:B------:R-:W-:Y:S01]  /*5950*/  ISETP.GE.U32.AND P6, PT, R0, 0x7fffff3d, PT ;  /* 0x7fffff3d0000780c */ /* 0x000fe20003fc6070 */
[----:B------:R-:W-:Y:S02]  /*5960*/  VIADD R0, R2, 0xffffff9f ;  /* 0xffffff9f02007836 */ /* 0x000fe40000000000 */
[C---:B-1----:R-:W-:Y:S01]  /*5970*/  IMAD.WIDE R10, R13.reuse, 0x4, R124 ;  /* 0x000000040d0a7825 */ /* 0x042fe200078e027c */
[----:B------:R1:W-:Y:S01]  /*5980*/  STL.64 [R1+0x160], R22 ;  /* 0x0001601601007387 */ /* 0x0003e20000100a00 */
[----:B------:R-:W3:Y:S03]  /*5990*/  LDC R2, c[0x0][0x230] ;  /* 0x00008c00ff027b82 */ /* 0x000ee60000000800 */
[----:B------:R1:W-:Y:S01]  /*59a0*/  LDGSTS.E [R9+0x10004], desc[UR8][R22.64], !P5 ;  /* 0x1000400016097fae */ /* 0x0003e2000e921848 */
[----:B--2---:R-:W-:-:S03]  /*59b0*/  IMAD.WIDE R4, R13, 0x4, R128 ;  /* 0x000000040d047825 */ /* 0x004fc600078e0280 */
[----:B------:R2:W-:Y:S01]  /*59c0*/  STL.64 [R1+0x840], R20 ;  /* 0x0008401401007387 */ /* 0x0005e20000100a00 */
[----:B------:R-:W-:-:S03]  /*59d0*/  IMAD R13, R46, 0x23, RZ ;  /* 0x000000232e0d7824 */ /* 0x000fc600078e02ff */
        /* <DEDUP_REMOVED lines=8> */
[----:B----4-:R-:W-:Y:S02]  /*5a60*/  VIADD R0, R14, 0xffffff9e ;  /* 0xffffff9e0e007836 */ /* 0x010fe40000000000 */
[C---:B-1----:R-:W-:Y:S01]  /*5a70*/  IMAD.WIDE R10, R3.reuse, 0x4, R124 ;  /* 0x00000004030a7825 */ /* 0x042fe200078e027c */
[----:B------:R1:W-:Y:S01]  /*5a80*/  LDGSTS.E [R9+0x10008], desc[UR8][R22.64], !P1 ;  /* 0x1000800016097fae */ /* 0x0003e2000c921848 */
[----:B------:R-:W4:Y:S03]  /*5a90*/  LDC R14, c[0x0][0x230] ;  /* 0x00008c00ff0e7b82 */ /* 0x000f260000000800 */
[----:B------:R3:W-:Y:S01]  /*5aa0*/  LDGSTS.E [R9+0x14008], desc[UR8][R20.64], !P1 ;  /* 0x1400800014097fae */ /* 0x0007e2000c921848 */
[----:B--2---:R-:W-:-:S03]  /*5ab0*/  IMAD.WIDE R4, R3, 0x4, R128 ;  /* 0x0000000403047825 */ /* 0x004fc600078e0280 */
[----:B------:R2:W-:Y:S01]  /*5ac0*/  LDGSTS.E [R9+0x18008], desc[UR8][R10.64], !P1 ;  /* 0x180080000a097fae */ /* 0x0005e2000c921848 */
[----:B------:R-:W-:-:S03]  /*5ad0*/  IMAD.SHL.U32 R3, R46, 0x40, RZ ;  /* 0x000000402e037824 */ /* 0x000fc600078e00ff */
[----:B------:R2:W-:Y:S01]  /*5ae0*/  LDGSTS.E [R9+0x1c008], desc[UR8][R4.64], !P1 ;  /* 0x1c00800004097fae */ /* 0x0005e2000c921848 */
[----:B------:R-:W-:Y:S02]  /*5af0*/  ISETP.GE.U32.AND P1, PT, R0, 0x7fffff1f, PT ;  /* 0x7fffff1f0000780c */ /* 0x000fe40003f26070 */
[----:B------:R-:W-:Y:S01]  /*5b00*/  IADD3 R0, R12, -0x63, RZ ;  /* 0xffffff9d0c007810 */ /* 0x000fe20007ffe0ff */
[----:B------:R1:W-:Y:S01]  /*5b10*/  STL.64 [R1+0x158], R22 ;  /* 0x0001581601007387 */ /* 0x0003e20000100a00 */
[----:B------:R-:W4:Y:S03]  /*5b20*/  LDC R12, c[0x0][0x230] ;  /* 0x00008c00ff0c7b82 */ /* 0x000f260000000800 */
[----:B------:R3:W-:Y:S04]  /*5b30*/  STL.64 [R1+0x8b0], R20 ;  /* 0x0008b01401007387 */ /* 0x0007e80000100a00 */
[----:B------:R2:W-:Y:S01]  /*5b40*/  STL.64 [R1+0x8b8], R10 ;  /* 0x0008b80a01007387 */ /* 0x0005e20000100a00 */
[----:B-1----:R-:W-:-:S03]  /*5b50*/  IMAD.WIDE R22, R13, 0x4, R242 ;  /* 0x000000040d167825 */ /* 0x002fc600078e02f2 */
[----:B------:R1:W-:Y:S01]  /*5b60*/  STL.64 [R1+0x8c0], R4 ;  /* 0x0008c00401007387 */ /* 0x0003e20000100a00 */
[----:B---3--:R-:W-:-:S03]  /*5b70*/  IMAD.WIDE R20, R13, 0x4, R122 ;  /* 0x000000040d147825 */ /* 0x008fc600078e027a */
[----:B------:R3:W-:Y:S01]  /*5b80*/  STL.64 [R1+0x150], R22 ;  /* 0x0001501601007387 */ /* 0x0007e20000100a00 */
[----:B--2---:R-:W-:-:S03]  /*5b90*/  IMAD.WIDE R10, R13, 0x4, R124 ;  /* 0x000000040d0a7825 */ /* 0x004fc600078e027c */
[----:B------:R3:W-:Y:S01]  /*5ba0*/  LDGSTS.E [R9+0x1000c], desc[UR8][R22.64], !P4 ;  /* 0x1000c00016097fae */ /* 0x0007e2000e121848 */
[----:B-1----:R-:W-:-:S03]  /*5bb0*/  IMAD.WIDE R4, R13, 0x4, R128 ;  /* 0x000000040d047825 */ /* 0x002fc600078e0280 */
[----:B------:R1:W-:Y:S01]  /*5bc0*/  STL.64 [R1+0x908], R20 ;  /* 0x0009081401007387 */ /* 0x0003e20000100a00 */
[----:B------:R-:W-:-:S03]  /*5bd0*/  IMAD R13, R46, 0x41, RZ ;  /* 0x000000412e0d7824 */ /* 0x000fc600078e02ff */
[----:B------:R1:W-:Y:S01]  /*5be0*/  LDGSTS.E [R9+0x1400c], desc[UR8][R20.64], !P4 ;  /* 0x1400c00014097fae */ /* 0x0003e2000e121848 */
[----:B---3--:R-:W-:-:S03]  /*5bf0*/  IMAD.WIDE R22, R3, 0x4, R242 ;  /* 0x0000000403167825 */ /* 0x008fc600078e02f2 */
[----:B------:R2:W-:Y:S04]  /*5c00*/  STL.64 [R1+0x920], R10 ;  /* 0x0009200a01007387 */ /* 0x0005e80000100a00 */
[----:B------:R2:W-:Y:S01]  /*5c10*/  LDGSTS.E [R9+0x1800c], desc[UR8][R10.64], !P4 ;  /* 0x1800c0000a097fae */ /* 0x0005e2000e121848 */
[----:B-1----:R-:W-:-:S03]  /*5c20*/  IMAD.WIDE R20, R3, 0x4, R122 ;  /* 0x0000000403147825 */ /* 0x002fc600078e027a */
[----:B------:R1:W-:Y:S04]  /*5c30*/  STL.64 [R1+0x928], R4 ;  /* 0x0009280401007387 */ /* 0x0003e80000100a00 */
[----:B------:R1:W-:Y:S01]  /*5c40*/  LDGSTS.E [R9+0x1c00c], desc[UR8][R4.64], !P4 ;  /* 0x1c00c00004097fae */ /* 0x0003e2000e121848 */
[----:B------:R-:W-:Y:S01]  /*5c50*/  ISETP.GE.U32.AND P4, PT, R0, 0x7fffff1e, PT ;  /* 0x7fffff1e0000780c */ /* 0x000fe20003f86070 */
[----:B------:R-:W-:Y:S02]  /*5c60*/  VIADD R0, R15, 0xffffff9c ;  /* 0xffffff9c0f007836 */ /* 0x000fe40000000000 */
[C---:B--2---:R-:W-:Y:S01]  /*5c70*/  IMAD.WIDE R10, R3.reuse, 0x4, R124 ;  /* 0x00000004030a7825 */ /* 0x044fe200078e027c */
[----:B------:R2:W-:Y:S03]  /*5c80*/  STL.64 [R1+0x68], R22 ;  /* 0x0000681601007387 */ /* 0x0005e60000100a00 */
[----:B------:R-:W-:Y:S01]  /*5c90*/  IMAD R15, R46, 0x60, RZ ;  /* 0x000000602e0f7824 */ /* 0x000fe200078e02ff */
[----:B------:R2:W-:Y:S01]  /*5ca0*/  LDGSTS.E [R9+0x20000], desc[UR8][R22.64], !P3 ;  /* 0x2000000016097fae */ /* 0x0005e2000d921848 */
[----:B-1----:R-:W-:-:S03]  /*5cb0*/  IMAD.WIDE R4, R3, 0x4, R128 ;  /* 0x0000000403047825 */ /* 0x002fc600078e0280 */
[----:B------:R1:W-:Y:S01]  /*5cc0*/  STL.64 [R1+0xeb0], R20 ;  /* 0x000eb01401007387 */ /* 0x0003e20000100a00 */
[----:B------:R-:W-:-:S03]  /*5cd0*/  IMAD R3, R46, 0x42, RZ ;  /* 0x000000422e037824 */ /* 0x000fc600078e02ff */
[----:B------:R1:W-:Y:S01]  /*5ce0*/  LDGSTS.E [R9+0x24000], desc[UR8][R20.64], !P3 ;  /* 0x2400000014097fae */ /* 0x0003e2000d921848 */
[----:B------:R-:W-:-:S03]  /*5cf0*/  IMAD.WIDE R50, R15, 0x4, R242 ;  /* 0x000000040f327825 */ /* 0x000fc600078e02f2 */
[----:B------:R3:W-:Y:S01]  /*5d00*/  STL.64 [R1+0xea8], R10 ;  /* 0x000ea80a01007387 */ /* 0x0007e20000100a00 */
[----:B--2---:R-:W-:-:S03]  /*5d10*/  IMAD.WIDE R22, R13, 0x4, R242 ;  /* 0x000000040d167825 */ /* 0x004fc600078e02f2 */
[----:B------:R3:W-:Y:S01]  /*5d20*/  LDGSTS.E [R9+0x28000], desc[UR8][R10.64], !P3 ;  /* 0x280000000a097fae */ /* 0x0007e2000d921848 */
[----:B-1----:R-:W-:-:S03]  /*5d30*/  IMAD.WIDE R20, R13, 0x4, R122 ;  /* 0x000000040d147825 */ /* 0x002fc600078e027a */
[----:B------:R1:W-:Y:S04]  /*5d40*/  STL.64 [R1+0xea0], R4 ;  /* 0x000ea00401007387 */ /* 0x0003e80000100a00 */
[----:B------:R1:W-:Y:S01]  /*5d50*/  LDGSTS.E [R9+0x2c000], desc[UR8][R4.64], !P3 ;  /* 0x2c00000004097fae */ /* 0x0003e2000d921848 */
[----:B------:R-:W-:Y:S01]  /*5d60*/  ISETP.GE.U32.AND P3, PT, R0, 0x7fffff1d, PT ;  /* 0x7fffff1d0000780c */ /* 0x000fe20003f66070 */
[----:B------:R-:W-:Y:S02]  /*5d70*/  VIADD R0, R2, 0xfffffffb ;  /* 0xfffffffb02007836 */ /* 0x000fe40000000000 */
[C---:B---3--:R-:W-:Y:S01]  /*5d80*/  IMAD.WIDE R10, R13.reuse, 0x4, R124 ;  /* 0x000000040d0a7825 */ /* 0x048fe200078e027c */
[----:B------:R2:W-:Y:S03]  /*5d90*/  LDGSTS.E [R9+0x20004], desc[UR8][R22.64], !P2 ;  /* 0x2000400016097fae */ /* 0x0005e6000d121848 */
[----:B----4-:R-:W-:Y:S01]  /*5da0*/  VIADD R2, R12, 0xfffffffa ;  /* 0xfffffffa0c027836 */ /* 0x010fe20000000000 */
[----:B------:R3:W-:Y:S01]  /*5db0*/  LDGSTS.E [R9+0x24004], desc[UR8][R20.64], !P2 ;  /* 0x2400400014097fae */ /* 0x0007e2000d121848 */
[----:B------:R-:W4:Y:S01]  /*5dc0*/  LDC R12, c[0x0][0x230] ;  /* 0x00008c00ff0c7b82 */ /* 0x000f220000000800 */
[----:B-1----:R-:W-:-:S02]  /*5dd0*/  IMAD.WIDE R4, R13, 0x4, R128 ;  /* 0x000000040d047825 */ /* 0x002fc400078e0280 */
[----:B------:R1:W-:Y:S02]  /*5de0*/  LDGSTS.E [R9+0x28004], desc[UR8][R10.64], !P2 ;  /* 0x280040000a097fae */ /* 0x0003e4000d121848 */
[----:B------:R-:W-:Y:S02]  /*5df0*/  IMAD R13, R46, 0x43, RZ ;  /* 0x000000432e0d7824 */ /* 0x000fe400078e02ff */
[----:B------:R2:W-:Y:S04]  /*5e00*/  STL.64 [R1+0x60], R22 ;  /* 0x0000601601007387 */ /* 0x0005e80000100a00 */
[----:B------:R1:W-:Y:S01]  /*5e10*/  LDGSTS.E [R9+0x2c004], desc[UR8][R4.64], !P2 ;  /* 0x2c00400004097fae */ /* 0x0003e2000d121848 */
[----:B------:R-:W-:Y:S02]  /*5e20*/  ISETP.GE.U32.AND P2, PT, R0, 0x7fffff7c, PT ;  /* 0x7fffff7c0000780c */ /* 0x000fe40003f46070 */
[----:B------:R-:W4:Y:S01]  /*5e30*/  LDC R0, c[0x0][0x230] ;  /* 0x00008c00ff007b82 */ /* 0x000f220000000800 */
[----:B------:R3:W-:Y:S01]  /*5e40*/  STL.64 [R1+0xe98], R20 ;  /* 0x000e981401007387 */ /* 0x0007e20000100a00 */
[----:B--2---:R-:W-:-:S03]  /*5e50*/  IMAD.WIDE R22, R3, 0x4, R242 ;  /* 0x0000000403167825 */ /* 0x004fc600078e02f2 */
[----:B------:R1:W-:Y:S04]  /*5e60*/  STL.64 [R1+0xe88], R10 ;  /* 0x000e880a01007387 */ /* 0x0003e80000100a00 */
[----:B------:R2:W-:Y:S01]  /*5e70*/  STL.64 [R1+0xe80], R4 ;  /* 0x000e800401007387 */ /* 0x0005e20000100a00 */
[----:B---3--:R-:W-:-:S03]  /*5e80*/  IMAD.WIDE R20, R3, 0x4, R122 ;  /* 0x0000000403147825 */ /* 0x008fc600078e027a */
[----:B------:R3:W-:Y:S01]  /*5e90*/  STL.64 [R1+0x58], R22 ;  /* 0x0000581601007387 */ /* 0x0007e20000100a00 */
[----:B-1----:R-:W-:-:S03]  /*5ea0*/  IMAD.WIDE R10, R3, 0x4, R124 ;  /* 0x00000004030a7825 */ /* 0x002fc600078e027c */
[----:B------:R3:W-:Y:S01]  /*5eb0*/  LDGSTS.E [R9+0x20008], desc[UR8][R22.64], !P0 ;  /* 0x2000800016097fae */ /* 0x0007e2000c121848 */
[----:B--2---:R-:W-:-:S03]  /*5ec0*/  IMAD.WIDE R4, R3, 0x4, R128 ;  /* 0x0000000403047825 */ /* 0x004fc600078e0280 */
[----:B------:R1:W-:Y:S01]  /*5ed0*/  STL.64 [R1+0xe78], R20 ;  /* 0x000e781401007387 */ /* 0x0003e20000100a00 */
[----:B------:R-:W2:Y:S01]  /*5ee0*/  LDC R3, c[0x0][0x230] ;  /* 0x00008c00ff037b82 */ /* 0x000ea20000000800 */
[----:B----4-:R-:W-:Y:S02]  /*5ef0*/  IADD3 R0, R0, -0x8, RZ ;  /* 0xfffffff800007810 */ /* 0x010fe40007ffe0ff */
        /* <DEDUP_REMOVED lines=9> */
[C---:B---3--:R-:W-:Y:S01]  /*5f90*/  IMAD.WIDE R10, R13.reuse, 0x4, R124 ;  /* 0x000000040d0a7825 */ /* 0x048fe200078e027c */
[----:B------:R-:W-:Y:S04]  /*5fa0*/  LDGSTS.E [R9+0x2000c], desc[UR8][R22.64], !P6 ;  /* 0x2000c00016097fae */ /* 0x000fe8000f121848 */
[----:B------:R3:W-:Y:S01]  /*5fb0*/  LDGSTS.E [R9+0x2400c], desc[UR8][R20.64], !P6 ;  /* 0x2400c00014097fae */ /* 0x0007e2000f121848 */
[----:B-1----:R-:W-:-:S03]  /*5fc0*/  IMAD.WIDE R4, R13, 0x4, R128 ;  /* 0x000000040d047825 */ /* 0x002fc600078e0280 */
[----:B------:R1:W-:Y:S01]  /*5fd0*/  LDGSTS.E [R9+0x2800c], desc[UR8][R10.64], !P6 ;  /* 0x2800c0000a097fae */ /* 0x0003e2000f121848 */
[----:B------:R-:W4:Y:S03]  /*5fe0*/  LDC R13, c[0x0][0x230] ;  /* 0x00008c00ff0d7b82 */ /* 0x000f260000000800 */
[----:B------:R2:W-:Y:S01]  /*5ff0*/  LDGSTS.E [R9+0x2c00c], desc[UR8][R4.64], !P6 ;  /* 0x2c00c00004097fae */ /* 0x0005e2000f121848 */
[----:B------:R-:W-:Y:S01]  /*6000*/  ISETP.GE.U32.AND P6, PT, R2, 0x7fffff7a, PT ;  /* 0x7fffff7a0200780c */ /* 0x000fe20003fc6070 */
[----:B------:R-:W-:Y:S02]  /*6010*/  IMAD R2, R46, 0x61, RZ ;  /* 0x000000612e027824 */ /* 0x000fe400078e02ff */
[----:B------:R-:W-:Y:S02]  /*6020*/  STL.64 [R1+0x50], R22 ;  /* 0x0000501601007387 */ /* 0x000fe40000100a00 */
[----:B------:R-:W-:-:S02]  /*6030*/  IMAD.WIDE R52, R2, 0x4, R242 ;  /* 0x0000000402347825 */ /* 0x000fc400078e02f2 */
[----:B------:R3:W-:Y:S04]  /*6040*/  STL.64 [R1+0xe60], R20 ;  /* 0x000e601401007387 */ /* 0x0007e80000100a00 */
[----:B------:R1:W-:Y:S04]  /*6050*/  STL.64 [R1+0xe58], R10 ;  /* 0x000e580a01007387 */ /* 0x0003e80000100a00 */
[----:B------:R2:W-:Y:S01]  /*6060*/  STL.64 [R1+0xe50], R4 ;  /* 0x000e500401007387 */ /* 0x0005e20000100a00 */
[----:B---3--:R-:W-:-:S03]  /*6070*/  IMAD.WIDE R20, R15, 0x4, R122 ;  /* 0x000000040f147825 */ /* 0x008fc600078e027a */
[----:B------:R-:W-:Y:S01]  /*6080*/  LDGSTS.E [R9+0x30000], desc[UR8][R50.64], !P5 ;  /* 0x3000000032097fae */ /* 0x000fe2000e921848 */
[----:B-1----:R-:W-:-:S03]  /*6090*/  IMAD.WIDE R10, R15, 0x4, R124 ;  /* 0x000000040f0a7825 */ /* 0x002fc600078e027c */
[----:B------:R-:W-:Y:S01]  /*60a0*/  STL.64 [R1+0xe40], R20 ;  /* 0x000e401401007387 */ /* 0x000fe20000100a00 */
[----:B--2---:R-:W-:-:S03]  /*60b0*/  IMAD.WIDE R4, R15, 0x4, R128 ;  /* 0x000000040f047825 */ /* 0x004fc600078e0280 */
[----:B------:R-:W-:Y:S01]  /*60c0*/  LDGSTS.E [R9+0x34000], desc[UR8][R20.64], !P5 ;  /* 0x3400000014097fae */ /* 0x000fe2000e921848 */
[----:B------:R-:W-:-:S03]  /*60d0*/  IMAD.WIDE R14, R2, 0x4, R122 ;  /* 0x00000004020e7825 */ /* 0x000fc600078e027a */
[----:B------:R1:W-:Y:S04]  /*60e0*/  STL.64 [R1+0xe38], R10 ;  /* 0x000e380a01007387 */ /* 0x0003e80000100a00 */
[----:B------:R1:W-:Y:S04]  /*60f0*/  LDGSTS.E [R9+0x38000], desc[UR8][R10.64], !P5 ;  /* 0x380000000a097fae */ /* 0x0003e8000e921848 */
[----:B------:R-:W-:Y:S04]  /*6100*/  STL.64 [R1+0x1ba8], R50 ;  /* 0x001ba83201007387 */ /* 0x000fe80000100a00 */
[----:B------:R2:W-:Y:S01]  /*6110*/  LDGSTS.E [R9+0x3c000], desc[UR8][R4.64], !P5 ;  /* 0x3c00000004097fae */ /* 0x0005e2000e921848 */
[----:B------:R-:W-:Y:S01]  /*6120*/  ISETP.GE.U32.AND P5, PT, R0, 0x7fffff79, PT ;  /* 0x7fffff790000780c */ /* 0x000fe20003fa6070 */
[----:B------:R-:W-:-:S02]  /*6130*/  IMAD R0, R46, 0x62, RZ ;  /* 0x000000622e007824 */ /* 0x000fc400078e02ff */
[----:B------:R2:W-:Y:S01]  /*6140*/  STL.64 [R1+0xe30], R4 ;  /* 0x000e300401007387 */ /* 0x0005e20000100a00 */
[----:B-1----:R-:W-:-:S03]  /*6150*/  IMAD.WIDE R10, R2, 0x4, R124 ;  /* 0x00000004020a7825 */ /* 0x002fc600078e027c */
[----:B------:R-:W-:Y:S01]  /*6160*/  LDGSTS.E [R9+0x30004], desc[UR8][R52.64], !P1 ;  /* 0x3000400034097fae */ /* 0x000fe2000c921848 */
[----:B------:R-:W-:-:S03]  /*6170*/  IMAD.WIDE R54, R0, 0x4, R242 ;  /* 0x0000000400367825 */ /* 0x000fc600078e02f2 */
[----:B------:R1:W-:Y:S01]  /*6180*/  STL.64 [R1+0xe28], R14 ;  /* 0x000e280e01007387 */ /* 0x0003e20000100a00 */
[----:B------:R-:W-:-:S03]  /*6190*/  IMAD.WIDE R20, R0, 0x4, R122 ;  /* 0x0000000400147825 */ /* 0x000fc600078e027a */
[----:B------:R1:W-:Y:S01]  /*61a0*/  LDGSTS.E [R9+0x34004], desc[UR8][R14.64], !P1 ;  /* 0x340040000e097fae */ /* 0x0003e2000c921848 */
[----:B--2---:R-:W-:-:S03]  /*61b0*/  IMAD.WIDE R4, R2, 0x4, R128 ;  /* 0x0000000402047825 */ /* 0x004fc600078e0280 */
[----:B------:R2:W-:Y:S01]  /*61c0*/  STL.64 [R1+0xe20], R10 ;  /* 0x000e200a01007387 */ /* 0x0005e20000100a00 */
[----:B------:R-:W-:Y:S02]  /*61d0*/  VIADD R2, R3, 0xffffffdb ;  /* 0xffffffdb03027836 */ /* 0x000fe40000000000 */
[----:B----4-:R-:W-:Y:S01]  /*61e0*/  VIADD R3, R13, 0xffffffd9 ;  /* 0xffffffd90d037836 */ /* 0x010fe20000000000 */
[----:B------:R-:W-:Y:S01]  /*61f0*/  STL.64 [R1+0x1bb0], R52 ;  /* 0x001bb03401007387 */ /* 0x000fe20000100a00 */
[----:B------:R-:W3:Y:S03]  /*6200*/  LDC R13, c[0x0][0x230] ;  /* 0x00008c00ff0d7b82 */ /* 0x000ee60000000800 */
[----:B------:R2:W-:Y:S04]  /*6210*/  LDGSTS.E [R9+0x38004], desc[UR8][R10.64], !P1 ;  /* 0x380040000a097fae */ /* 0x0005e8000c921848 */
[----:B------:R4:W-:Y:S01]  /*6220*/  STL.64 [R1+0xe18], R4 ;  /* 0x000e180401007387 */ /* 0x0009e20000100a00 */
[----:B-1----:R-:W1:Y:S03]  /*6230*/  LDC R14, c[0x0][0x230] ;  /* 0x00008c00ff0e7b82 */ /* 0x002e660000000800 */
[----:B------:R4:W-:Y:S01]  /*6240*/  LDGSTS.E [R9+0x3c004], desc[UR8][R4.64], !P1 ;  /* 0x3c00400004097fae */ /* 0x0009e2000c921848 */
[----:B------:R-:W-:Y:S01]  /*6250*/  ISETP.GE.U32.AND P1, PT, R2, 0x7fffff5c, PT ;  /* 0x7fffff5c0200780c */ /* 0x000fe20003f26070 */
[----:B------:R-:W-:-:S02]  /*6260*/  IMAD R2, R46, 0x63, RZ ;  /* 0x000000632e027824 */ /* 0x000fc400078e02ff */
[----:B--2---:R-:W-:Y:S01]  /*6270*/  IMAD.WIDE R10, R0, 0x4, R124 ;  /* 0x00000004000a7825 */ /* 0x004fe200078e027c */
[----:B------:R-:W-:Y:S01]  /*6280*/  LDGSTS.E [R9+0x30008], desc[UR8][R54.64], !P4 ;  /* 0x3000800036097fae */ /* 0x000fe2000e121848 */
[----:B------:R-:W2:Y:S02]  /*6290*/  LDC R15, c[0x0][0x230] ;  /* 0x00008c00ff0f7b82 */ /* 0x000ea40000000800 */
[----:B------:R-:W-:Y:S01]  /*62a0*/  IMAD.WIDE R56, R2, 0x4, R242 ;  /* 0x0000000402387825 */ /* 0x000fe200078e02f2 */
[----:B------:R4:W-:Y:S03]  /*62b0*/  STL.64 [R1+0xe10], R20 ;  /* 0x000e101401007387 */ /* 0x0009e60000100a00 */
[----:B----4-:R-:W-:Y:S01]  /*62c0*/  IMAD.WIDE R4, R0, 0x4, R128 ;  /* 0x0000000400047825 */ /* 0x010fe200078e0280 */
[----:B------:R4:W-:Y:S03]  /*62d0*/  LDGSTS.E [R9+0x34008], desc[UR8][R20.64], !P4 ;  /* 0x3400800014097fae */ /* 0x0009e6000e121848 */
[----:B------:R-:W-:Y:S01]  /*62e0*/  VIADD R0, R12, 0xffffffda ;  /* 0xffffffda0c007836 */ /* 0x000fe20000000000 */
[----:B------:R3:W-:Y:S01]  /*62f0*/  STL.64 [R1+0xe08], R10 ;  /* 0x000e080a01007387 */ /* 0x0007e20000100a00 */
[----:B------:R-:W2:Y:S03]  /*6300*/  LDC R12, c[0x0][0x230] ;  /* 0x00008c00ff0c7b82 */ /* 0x000ea60000000800 */
[----:B------:R3:W-:Y:S01]  /*6310*/  LDGSTS.E [R9+0x38008], desc[UR8][R10.64], !P4 ;  /* 0x380080000a097fae */ /* 0x0007e2000e121848 */
[----:B----4-:R-:W-:-:S03]  /*6320*/  IMAD.WIDE R20, R2, 0x4, R122 ;  /* 0x0000000402147825 */ /* 0x010fc600078e027a */
[----:B------:R-:W-:Y:S04]  /*6330*/  STL.64 [R1+0x1bb8], R54 ;  /* 0x001bb83601007387 */ /* 0x000fe80000100a00 */
[----:B------:R4:W-:Y:S01]  /*6340*/  STL.64 [R1+0x878], R4 ;  /* 0x0008780401007387 */ /* 0x0009e20000100a00 */
[----:B---3--:R-:W-:-:S03]  /*6350*/  IMAD.WIDE R10, R2, 0x4, R124 ;  /* 0x00000004020a7825 */ /* 0x008fc600078e027c */
[----:B------:R4:W-:Y:S01]  /*6360*/  LDGSTS.E [R9+0x3c008], desc[UR8][R4.64], !P4 ;  /* 0x3c00800004097fae */ /* 0x0009e2000e121848 */
[----:B------:R-:W-:Y:S01]  /*6370*/  ISETP.GE.U32.AND P4, PT, R0, 0x7fffff5b, PT ;  /* 0x7fffff5b0000780c */ /* 0x000fe20003f86070 */
[----:B------:R-:W-:Y:S02]  /*6380*/  IMAD.SHL.U32 R0, R46, 0x4, RZ ;  /* 0x000000042e007824 */ /* 0x000fe400078e00ff */
[----:B------:R3:W-:Y:S02]  /*6390*/  STL.64 [R1+0x870], R20 ;  /* 0x0008701401007387 */ /* 0x0007e40000100a00 */
[----:B------:R-:W-:Y:S02]  /*63a0*/  IMAD.WIDE R22, R0, 0x4, R242 ;  /* 0x0000000400167825 */ /* 0x000fe400078e02f2 */
[----:B------:R-:W-:Y:S02]  /*63b0*/  LDGSTS.E [R9+0x3000c], desc[UR8][R56.64], !P3 ;  /* 0x3000c00038097fae */ /* 0x000fe4000d921848 */
[----:B----4-:R-:W-:-:S02]  /*63c0*/  IMAD.WIDE R4, R2, 0x4, R128 ;  /* 0x0000000402047825 */ /* 0x010fc400078e0280 */
[----:B------:R4:W-:Y:S01]  /*63d0*/  STL.64 [R1+0x858], R10 ;  /* 0x0008580a01007387 */ /* 0x0009e20000100a00 */
[----:B------:R-:W-:-:S03]  /*63e0*/  LOP3.LUT R2, R6, 0x10, RZ, 0x3c, !PT ;  /* 0x0000001006027812 */ /* 0x000fc600078e3cff */
[----:B------:R3:W-:Y:S01]  /*63f0*/  LDGSTS.E [R9+0x3400c], desc[UR8][R20.64], !P3 ;  /* 0x3400c00014097fae */ /* 0x0007e2000d921848 */
[----:B------:R-:W-:-:S03]  /*6400*/  IADD3 R2, R2, UR10, RZ ;  /* 0x0000000a02027c10 */ /* 0x000fc6000fffe0ff */
[----:B------:R-:W-:Y:S04]  /*6410*/  STL.64 [R1+0x1bc0], R56 ;  /* 0x001bc03801007387 */ /* 0x000fe80000100a00 */
[----:B------:R4:W-:Y:S04]  /*6420*/  LDGSTS.E [R9+0x3800c], desc[UR8][R10.64], !P3 ;  /* 0x3800c0000a097fae */ /* 0x0009e8000d921848 */
[----:B------:R1:W-:Y:S01]  /*6430*/  STL.64 [R1+0x850], R4 ;  /* 0x0008500401007387 */ /* 0x0003e20000100a00 */
[----:B---3--:R-:W-:-:S03]  /*6440*/  IMAD.WIDE R20, R0, 0x4, R122 ;  /* 0x0000000400147825 */ /* 0x008fc600078e027a */
[----:B------:R1:W-:Y:S01]  /*6450*/  LDGSTS.E [R9+0x3c00c], desc[UR8][R4.64], !P3 ;  /* 0x3c00c00004097fae */ /* 0x0003e2000d921848 */
[----:B------:R-:W-:Y:S01]  /*6460*/  ISETP.GE.U32.AND P3, PT, R3, 0x7fffff5a, PT ;  /* 0x7fffff5a0300780c */ /* 0x000fe20003f66070 */
[----:B------:R-:W-:Y:S02]  /*6470*/  IMAD R3, R46, 0x5, RZ ;  /* 0x000000052e037824 */ /* 0x000fe400078e02ff */
[C---:B----4-:R-:W-:Y:S01]  /*6480*/  IMAD.WIDE R10, R0.reuse, 0x4, R124 ;  /* 0x00000004000a7825 */ /* 0x050fe200078e027c */
[----:B------:R3:W-:Y:S04]  /*6490*/  STL.64 [R1+0x248], R22 ;  /* 0x0002481601007387 */ /* 0x0007e80000100a00 */
[----:B------:R3:W-:Y:S01]  /*64a0*/  LDGSTS.E [R2], desc[UR8][R22.64], !P2 ;  /* 0x0000000016027fae */ /* 0x0007e2000d121848 */
[----:B-1----:R-:W-:-:S03]  /*64b0*/  IMAD.WIDE R4, R0, 0x4, R128 ;  /* 0x0000000400047825 */ /* 0x002fc600078e0280 */
[----:B------:R1:W-:Y:S01]  /*64c0*/  STL.64 [R1+0x2b0], R20 ;  /* 0x0002b01401007387 */ /* 0x0003e20000100a00 */
[----:B------:R-:W-:-:S03]  /*64d0*/  VIADD R0, R14, 0xffffffd8 ;  /* 0xffffffd80e007836 */ /* 0x000fc60000000000 */
[----:B------:R1:W-:Y:S01]  /*64e0*/  LDGSTS.E [R2+0x4000], desc[UR8][R20.64], !P2 ;  /* 0x0400000014027fae */ /* 0x0003e2000d121848 */
[----:B------:R-:W4:Y:S03]  /*64f0*/  LDC R14, c[0x0][0x230] ;  /* 0x00008c00ff0e7b82 */ /* 0x000f260000000800 */
[----:B------:R2:W-:Y:S01]  /*6500*/  STL.64 [R1+0x2b8], R10 ;  /* 0x0002b80a01007387 */ /* 0x0005e20000100a00 */
[----:B---3--:R-:W-:-:S03]  /*6510*/  IMAD.WIDE R22, R3, 0x4, R242 ;  /* 0x0000000403167825 */ /* 0x008fc600078e02f2 */
[----:B------:R2:W-:Y:S04]  /*6520*/  LDGSTS.E [R2+0x8000], desc[UR8][R10.64], !P2 ;  /* 0x080000000a027fae */ /* 0x0005e8000d121848 */
[----:B------:R3:W-:Y:S01]  /*6530*/  STL.64 [R1+0x2c0], R4 ;  /* 0x0002c00401007387 */ /* 0x0007e20000100a00 */
[----:B-1----:R-:W-:-:S03]  /*6540*/  IMAD.WIDE R20, R3, 0x4, R122 ;  /* 0x0000000403147825 */ /* 0x002fc600078e027a */
[----:B------:R3:W-:Y:S01]  /*6550*/  LDGSTS.E [R2+0xc000], desc[UR8][R4.64], !P2 ;  /* 0x0c00000004027fae */ /* 0x0007e2000d121848 */
[----:B------:R-:W-:Y:S01]  /*6560*/  ISETP.GE.U32.AND P2, PT, R0, 0x7fffff59, PT ;  /* 0x7fffff590000780c */ /* 0x000fe20003f46070 */
[----:B------:R-:W-:Y:S02]  /*6570*/  IMAD R0, R46, 0x6, RZ ;  /* 0x000000062e007824 */ /* 0x000fe400078e02ff */
[C---:B--2---:R-:W-:Y:S01]  /*6580*/  IMAD.WIDE R10, R3.reuse, 0x4, R124 ;  /* 0x00000004030a7825 */ /* 0x044fe200078e027c */
[----:B------:R1:W-:Y:S04]  /*6590*/  STL.64 [R1+0x240], R22 ;  /* 0x0002401601007387 */ /* 0x0003e80000100a00 */
[----:B------:R1:W-:Y:S01]  /*65a0*/  LDGSTS.E [R2+0x4], desc[UR8][R22.64], !P0 ;  /* 0x0000400016027fae */ /* 0x0003e2000c121848 */
[----:B---3--:R-:W-:-:S03]  /*65b0*/  IMAD.WIDE R4, R3, 0x4, R128 ;  /* 0x0000000403047825 */ /* 0x008fc600078e0280 */
[----:B------:R2:W-:Y:S01]  /*65c0*/  STL.64 [R1+0x2c8], R20 ;  /* 0x0002c81401007387 */ /* 0x0005e20000100a00 */
[----:B------:R-:W-:-:S03]  /*65d0*/  VIADD R3, R12, 0xffffffbb ;  /* 0xffffffbb0c037836 */ /* 0x000fc60000000000 */
[----:B------:R2:W-:Y:S01]  /*65e0*/  LDGSTS.E [R2+0x4004], desc[UR8][R20.64], !P0 ;  /* 0x0400400014027fae */ /* 0x0005e2000c121848 */
[----:B------:R-:W3:Y:S01]  /*65f0*/  LDC R12, c[0x0][0x230] ;  /* 0x00008c00ff0c7b82 */ /* 0x000ee20000000800 */
[C---:B-1----:R-:W-:Y:S02]  /*6600*/  IMAD.WIDE R22, R0.reuse, 0x4, R242 ;  /* 0x0000000400167825 */ /* 0x042fe400078e02f2 */
[----:B------:R1:W-:Y:S04]  /*6610*/  STL.64 [R1+0x2d0], R10 ;  /* 0x0002d00a01007387 */ /* 0x0003e80000100a00 */
[----:B------:R1:W-:Y:S01]  /*6620*/  LDGSTS.E [R2+0x8004], desc[UR8][R10.64], !P0 ;  /* 0x080040000a027fae */ /* 0x0003e2000c121848 */
[----:B--2---:R-:W-:-:S03]  /*6630*/  IMAD.WIDE R20, R0, 0x4, R122 ;  /* 0x0000000400147825 */ /* 0x004fc600078e027a */
[----:B------:R2:W-:Y:S04]  /*6640*/  STL.64 [R1+0x2d8], R4 ;  /* 0x0002d80401007387 */ /* 0x0005e80000100a00 */
[----:B------:R2:W-:Y:S01]  /*6650*/  LDGSTS.E [R2+0xc004], desc[UR8][R4.64], !P0 ;  /* 0x0c00400004027fae */ /* 0x0005e2000c121848 */
[----:B------:R-:W-:Y:S01]  /*6660*/  ISETP.GE.U32.AND P0, PT, R3, 0x7fffff3c, PT ;  /* 0x7fffff3c0300780c */ /* 0x000fe20003f06070 */
[----:B------:R-:W-:Y:S02]  /*6670*/  IMAD R3, R46, 0x7, RZ ;  /* 0x000000072e037824 */ /* 0x000fe400078e02ff */
[C---:B-1----:R-:W-:Y:S01]  /*6680*/  IMAD.WIDE R10, R0.reuse, 0x4, R124 ;  /* 0x00000004000a7825 */ /* 0x042fe200078e027c */
[----:B------:R1:W-:Y:S04]  /*6690*/  STL.64 [R1+0x238], R22 ;  /* 0x0002381601007387 */ /* 0x0003e80000100a00 */
[----:B------:R1:W-:Y:S01]  /*66a0*/  LDGSTS.E [R2+0x8], desc[UR8][R22.64], !P6 ;  /* 0x0000800016027fae */ /* 0x0003e2000f121848 */
[----:B--2---:R-:W-:-:S03]  /*66b0*/  IMAD.WIDE R4, R0, 0x4, R128 ;  /* 0x0000000400047825 */ /* 0x004fc600078e0280 */
[----:B------:R2:W-:Y:S01]  /*66c0*/  STL.64 [R1+0x2e0], R20 ;  /* 0x0002e01401007387 */ /* 0x0005e20000100a00 */
[----:B------:R-:W-:-:S03]  /*66d0*/  VIADD R0, R13, 0xffffffba ;  /* 0xffffffba0d007836 */ /* 0x000fc60000000000 */
[----:B------:R2:W-:Y:S01]  /*66e0*/  LDGSTS.E [R2+0x4008], desc[UR8][R20.64], !P6 ;  /* 0x0400800014027fae */ /* 0x0005e2000f121848 */
[----:B------:R-:W3:Y:S03]  /*66f0*/  LDC R13, c[0x0][0x230] ;  /* 0x00008c00ff0d7b82 */ /* 0x000ee60000000800 */
[----:B------:R4:W-:Y:S01]  /*6700*/  STL.64 [R1+0x2e8], R10 ;  /* 0x0002e80a01007387 */ /* 0x0009e20000100a00 */
[----:B-1----:R-:W-:-:S03]  /*6710*/  IMAD.WIDE R22, R3, 0x4, R242 ;  /* 0x0000000403167825 */ /* 0x002fc600078e02f2 */
[----:B------:R4:W-:Y:S04]  /*6720*/  LDGSTS.E [R2+0x8008], desc[UR8][R10.64], !P6 ;  /* 0x080080000a027fae */ /* 0x0009e8000f121848 */
[----:B------:R1:W-:Y:S01]  /*6730*/  STL.64 [R1+0x2f0], R4 ;  /* 0x0002f00401007387 */ /* 0x0003e20000100a00 */
[----:B--2---:R-:W-:-:S03]  /*6740*/  IMAD.WIDE R20, R3, 0x4, R122 ;  /* 0x0000000403147825 */ /* 0x004fc600078e027a */
[----:B------:R1:W-:Y:S01]  /*6750*/  LDGSTS.E [R2+0xc008], desc[UR8][R4.64], !P6 ;  /* 0x0c00800004027fae */ /* 0x0003e2000f121848 */
[----:B------:R-:W-:Y:S01]  /*6760*/  ISETP.GE.U32.AND P6, PT, R0, 0x7fffff3b, PT ;  /* 0x7fffff3b0000780c */ /* 0x000fe20003fc6070 */
[----:B------:R-:W-:Y:S02]  /*6770*/  IMAD R0, R46, 0x24, RZ ;  /* 0x000000242e007824 */ /* 0x000fe400078e02ff */
[C---:B----4-:R-:W-:Y:S01]  /*6780*/  IMAD.WIDE R10, R3.reuse, 0x4, R124 ;  /* 0x00000004030a7825 */ /* 0x050fe200078e027c */
[----:B------:R2:W-:Y:S04]  /*6790*/  STL.64 [R1+0x230], R22 ;  /* 0x0002301601007387 */ /* 0x0005e80000100a00 */
[----:B------:R2:W-:Y:S01]  /*67a0*/  LDGSTS.E [R2+0xc], desc[UR8][R22.64], !P5 ;  /* 0x0000c00016027fae */ /* 0x0005e2000e921848 */
[----:B-1----:R-:W-:-:S03]  /*67b0*/  IMAD.WIDE R4, R3, 0x4, R128 ;  /* 0x0000000403047825 */ /* 0x002fc600078e0280 */
[----:B------:R1:W-:Y:S01]  /*67c0*/  STL.64 [R1+0x2f8], R20 ;  /* 0x0002f81401007387 */ /* 0x0003e20000100a00 */
[----:B------:R-:W-:-:S03]  /*67d0*/  VIADD R3, R14, 0xffffffb9 ;  /* 0xffffffb90e037836 */ /* 0x000fc60000000000 */
[----:B------:R1:W-:Y:S01]  /*67e0*/  LDGSTS.E [R2+0x400c], desc[UR8][R20.64], !P5 ;  /* 0x0400c00014027fae */ /* 0x0003e2000e921848 */
[----:B------:R-:W4:Y:S03]  /*67f0*/  LDC R14, c[0x0][0x230] ;  /* 0x00008c00ff0e7b82 */ /* 0x000f260000000800 */
[----:B------:R3:W-:Y:S01]  /*6800*/  STL.64 [R1+0x300], R10 ;  /* 0x0003000a01007387 */ /* 0x0007e20000100a00 */
[----:B--2---:R-:W-:-:S03]  /*6810*/  IMAD.WIDE R22, R0, 0x4, R242 ;  /* 0x0000000400167825 */ /* 0x004fc600078e02f2 */
[----:B------:R3:W-:Y:S04]  /*6820*/  LDGSTS.E [R2+0x800c], desc[UR8][R10.64], !P5 ;  /* 0x0800c0000a027fae */ /* 0x0007e8000e921848 */
[----:B------:R2:W-:Y:S01]  /*6830*/  STL.64 [R1+0x308], R4 ;  /* 0x0003080401007387 */ /* 0x0005e20000100a00 */
[----:B-1----:R-:W-:-:S03]  /*6840*/  IMAD.WIDE R20, R0, 0x4, R122 ;  /* 0x0000000400147825 */ /* 0x002fc600078e027a */
[----:B------:R2:W-:Y:S01]  /*6850*/  LDGSTS.E [R2+0xc00c], desc[UR8][R4.64], !P5 ;  /* 0x0c00c00004027fae */ /* 0x0005e2000e921848 */
[----:B------:R-:W-:Y:S01]  /*6860*/  ISETP.GE.U32.AND P5, PT, R3, 0x7fffff3a, PT ;  /* 0x7fffff3a0300780c */ /* 0x000fe20003fa6070 */
[----:B------:R-:W-:Y:S02]  /*6870*/  IMAD R3, R46, 0x25, RZ ;  /* 0x000000252e037824 */ /* 0x000fe400078e02ff */
[C---:B---3--:R-:W-:Y:S01]  /*6880*/  IMAD.WIDE R10, R0.reuse, 0x4, R124 ;  /* 0x00000004000a7825 */ /* 0x048fe200078e027c */
[----:B------:R1:W-:Y:S04]  /*6890*/  STL.64 [R1+0x148], R22 ;  /* 0x0001481601007387 */ /* 0x0003e80000100a00 */
[----:B------:R1:W-:Y:S01]  /*68a0*/  LDGSTS.E [R2+0x10000], desc[UR8][R22.64], !P1 ;  /* 0x1000000016027fae */ /* 0x0003e2000c921848 */
[----:B--2---:R-:W-:Y:S01]  /*68b0*/  IMAD.WIDE R4, R0, 0x4, R128 ;  /* 0x0000000400047825 */ /* 0x004fe200078e0280 */
[----:B------:R-:W-:-:S02]  /*68c0*/  IADD3 R0, R12, -0x48, RZ ;  /* 0xffffffb80c007810 */ /* 0x000fc40007ffe0ff */
[----:B------:R2:W-:Y:S01]  /*68d0*/  STL.64 [R1+0x968], R20 ;  /* 0x0009681401007387 */ /* 0x0005e20000100a00 */
[----:B------:R-:W3:Y:S03]  /*68e0*/  LDC R12, c[0x0][0x230] ;  /* 0x00008c00ff0c7b82 */ /* 0x000ee60000000800 */
        /* <DEDUP_REMOVED lines=44> */
[----:B--2---:R-:W-:-:S03]  /*6bb0*/  IMAD.WIDE R4, R3, 0x4, R128 ;  /* 0x0000000403047825 */ /* 0x004fc600078e0280 */
        /* <DEDUP_REMOVED lines=31> */
[----:B-1----:R-:W-:Y:S01]  /*6db0*/  IMAD.WIDE R4, R3, 0x4, R128 ;  /* 0x0000000403047825 */ /* 0x002fe200078e0280 */
[----:B------:R-:W-:-:S02]  /*6dc0*/  IADD3 R3, R14, -0x9, RZ ;  /* 0xfffffff70e037810 */ /* 0x000fc40007ffe0ff */
[----:B------:R1:W-:Y:S01]  /*6dd0*/  STL.64 [R1+0xbc8], R20 ;  /* 0x000bc81401007387 */ /* 0x0003e20000100a00 */
[----:B------:R-:W4:Y:S03]  /*6de0*/  LDC R14, c[0x0][0x230] ;  /* 0x00008c00ff0e7b82 */ /* 0x000f260000000800 */
[----:B------:R1:W-:Y:S01]  /*6df0*/  LDGSTS.E [R2+0x24004], desc[UR8][R20.64], !P6 ;  /* 0x2400400014027fae */ /* 0x0003e2000f121848 */
[----:B--2---:R-:W-:-:S03]  /*6e00*/  IMAD.WIDE R22, R0, 0x4, R242 ;  /* 0x0000000400167825 */ /* 0x004fc600078e02f2 */
[----:B------:R2:W-:Y:S04]  /*6e10*/  STL.64 [R1+0xbb8], R10 ;  /* 0x000bb80a01007387 */ /* 0x0005e80000100a00 */
[----:B------:R2:W-:Y:S01]  /*6e20*/  LDGSTS.E [R2+0x28004], desc[UR8][R10.64], !P6 ;  /* 0x280040000a027fae */ /* 0x0005e2000f121848 */
[----:B-1----:R-:W-:-:S03]  /*6e30*/  IMAD.WIDE R20, R0, 0x4, R122 ;  /* 0x0000000400147825 */ /* 0x002fc600078e027a */
[----:B------:R1:W-:Y:S04]  /*6e40*/  STL.64 [R1+0xbb0], R4 ;  /* 0x000bb00401007387 */ /* 0x0003e80000100a00 */
[----:B------:R1:W-:Y:S01]  /*6e50*/  LDGSTS.E [R2+0x2c004], desc[UR8][R4.64], !P6 ;  /* 0x2c00400004027fae */ /* 0x0003e2000f121848 */
[----:B------:R-:W-:Y:S01]  /*6e60*/  ISETP.GE.U32.AND P6, PT, R3, 0x7fffff78, PT ;  /* 0x7fffff780300780c */ /* 0x000fe20003fc6070 */
[----:B------:R-:W-:Y:S02]  /*6e70*/  IMAD R3, R46, 0x47, RZ ;  /* 0x000000472e037824 */ /* 0x000fe400078e02ff */
[C---:B--2---:R-:W-:Y:S01]  /*6e80*/  IMAD.WIDE R10, R0.reuse, 0x4, R124 ;  /* 0x00000004000a7825 */ /* 0x044fe200078e027c */
[----:B------:R2:W-:Y:S04]  /*6e90*/  LDGSTS.E [R2+0x20008], desc[UR8][R22.64], !P5 ;  /* 0x2000800016027fae */ /* 0x0005e8000e921848 */
[----:B------:R4:W-:Y:S01]  /*6ea0*/  LDGSTS.E [R2+0x24008], desc[UR8][R20.64], !P5 ;  /* 0x2400800014027fae */ /* 0x0009e2000e921848 */
[----:B-1----:R-:W-:-:S03]  /*6eb0*/  IMAD.WIDE R4, R0, 0x4, R128 ;  /* 0x0000000400047825 */ /* 0x002fc600078e0280 */
[----:B------:R2:W-:Y:S01]  /*6ec0*/  STL.64 [R1+0x38], R22 ;  /* 0x0000381601007387 */ /* 0x0005e20000100a00 */
[----:B---3--:R-:W-:-:S03]  /*6ed0*/  VIADD R0, R12, 0xfffffff6 ;  /* 0xfffffff60c007836 */ /* 0x008fc60000000000 */
[----:B------:R1:W-:Y:S01]  /*6ee0*/  LDGSTS.E [R2+0x28008], desc[UR8][R10.64], !P5 ;  /* 0x280080000a027fae */ /* 0x0003e2000e921848 */
[----:B------:R-:W3:Y:S03]  /*6ef0*/  LDC R12, c[0x0][0x230] ;  /* 0x00008c00ff0c7b82 */ /* 0x000ee60000000800 */
[----:B------:R4:W-:Y:S04]  /*6f00*/  STL.64 [R1+0xb98], R20 ;  /* 0x000b981401007387 */ /* 0x0009e80000100a00 */
[----:B------:R1:W-:Y:S01]  /*6f10*/  LDGSTS.E [R2+0x2c008], desc[UR8][R4.64], !P5 ;  /* 0x2c00800004027fae */ /* 0x0003e2000e921848 */
[----:B--2---:R-:W-:Y:S01]  /*6f20*/  IMAD.WIDE R22, R3, 0x4, R242 ;  /* 0x0000000403167825 */ /* 0x004fe200078e02f2 */
[----:B------:R-:W-:-:S02]  /*6f30*/  ISETP.GE.U32.AND P5, PT, R0, 0x7fffff77, PT ;  /* 0x7fffff770000780c */ /* 0x000fc40003fa6070 */
[----:B------:R1:W-:Y:S01]  /*6f40*/  STL.64 [R1+0xb90], R10 ;  /* 0x000b900a01007387 */ /* 0x0003e20000100a00 */
[----:B------:R-:W-:Y:S02]  /*6f50*/  IMAD R0, R46, 0x64, RZ ;  /* 0x000000642e007824 */ /* 0x000fe400078e02ff */
[C---:B----4-:R-:W-:Y:S01]  /*6f60*/  IMAD.WIDE R20, R3.reuse, 0x4, R122 ;  /* 0x0000000403147825 */ /* 0x050fe200078e027a */
[----:B------:R2:W-:Y:S03]  /*6f70*/  STL.64 [R1+0xb88], R4 ;  /* 0x000b880401007387 */ /* 0x0005e60000100a00 */
[C---:B------:R-:W-:Y:S01]  /*6f80*/  IMAD.WIDE R58, R0.reuse, 0x4, R242 ;  /* 0x00000004003a7825 */ /* 0x040fe200078e02f2 */
[----:B------:R-:W-:Y:S03]  /*6f90*/  STL.64 [R1+0x30], R22 ;  /* 0x0000301601007387 */ /* 0x000fe60000100a00 */
[C---:B-1----:R-:W-:Y:S01]  /*6fa0*/  IMAD.WIDE R10, R3.reuse, 0x4, R124 ;  /* 0x00000004030a7825 */ /* 0x042fe200078e027c */
[----:B------:R-:W-:Y:S03]  /*6fb0*/  LDGSTS.E [R2+0x2000c], desc[UR8][R22.64], !P1 ;  /* 0x2000c00016027fae */ /* 0x000fe6000c921848 */
[----:B--2---:R-:W-:Y:S01]  /*6fc0*/  IMAD.WIDE R4, R3, 0x4, R128 ;  /* 0x0000000403047825 */ /* 0x004fe200078e0280 */
[----:B------:R1:W-:Y:S03]  /*6fd0*/  STL.64 [R1+0xb80], R20 ;  /* 0x000b801401007387 */ /* 0x0003e60000100a00 */
[----:B------:R-:W-:Y:S01]  /*6fe0*/  VIADD R3, R13, 0xfffffff5 ;  /* 0xfffffff50d037836 */ /* 0x000fe20000000000 */
[----:B------:R1:W-:Y:S01]  /*6ff0*/  LDGSTS.E [R2+0x2400c], desc[UR8][R20.64], !P1 ;  /* 0x2400c00014027fae */ /* 0x0003e2000c921848 */
[----:B------:R-:W2:Y:S03]  /*7000*/  LDC R13, c[0x0][0x230] ;  /* 0x00008c00ff0d7b82 */ /* 0x000ea60000000800 */
[----:B------:R4:W-:Y:S04]  /*7010*/  STL.64 [R1+0xb78], R10 ;  /* 0x000b780a01007387 */ /* 0x0009e80000100a00 */
[----:B------:R4:W-:Y:S01]  /*7020*/  LDGSTS.E [R2+0x2800c], desc[UR8][R10.64], !P1 ;  /* 0x2800c0000a027fae */ /* 0x0009e2000c921848 */
[----:B-1----:R-:W-:-:S03]  /*7030*/  IMAD.WIDE R20, R0, 0x4, R122 ;  /* 0x0000000400147825 */ /* 0x002fc600078e027a */
[----:B------:R1:W-:Y:S04]  /*7040*/  STL.64 [R1+0xb70], R4 ;  /* 0x000b700401007387 */ /* 0x0003e80000100a00 */
[----:B------:R1:W-:Y:S01]  /*7050*/  LDGSTS.E [R2+0x2c00c], desc[UR8][R4.64], !P1 ;  /* 0x2c00c00004027fae */ /* 0x0003e2000c921848 */
[----:B------:R-:W-:Y:S01]  /*7060*/  ISETP.GE.U32.AND P1, PT, R3, 0x7fffff76, PT ;  /* 0x7fffff760300780c */ /* 0x000fe20003f26070 */
[----:B------:R-:W-:Y:S02]  /*7070*/  IMAD R3, R46, 0x65, RZ ;  /* 0x000000652e037824 */ /* 0x000fe400078e02ff */
[C---:B----4-:R-:W-:Y:S01]  /*7080*/  IMAD.WIDE R10, R0.reuse, 0x4, R124 ;  /* 0x00000004000a7825 */ /* 0x050fe200078e027c */
[----:B------:R-:W-:Y:S03]  /*7090*/  LDGSTS.E [R2+0x30000], desc[UR8][R58.64], !P4 ;  /* 0x300000003a027fae */ /* 0x000fe6000e121848 */
[----:B------:R-:W-:Y:S01]  /*70a0*/  IMAD.WIDE R60, R3, 0x4, R242 ;  /* 0x00000004033c7825 */ /* 0x000fe200078e02f2 */
[----:B------:R4:W-:Y:S03]  /*70b0*/  LDGSTS.E [R2+0x34000], desc[UR8][R20.64], !P4 ;  /* 0x3400000014027fae */ /* 0x0009e6000e121848 */
[----:B-1----:R-:W-:Y:S01]  /*70c0*/  IMAD.WIDE R4, R0, 0x4, R128 ;  /* 0x0000000400047825 */ /* 0x002fe200078e0280 */
[----:B------:R4:W-:Y:S03]  /*70d0*/  STL.64 [R1+0x838], R20 ;  /* 0x0008381401007387 */ /* 0x0009e60000100a00 */
[----:B------:R-:W-:Y:S01]  /*70e0*/  VIADD R0, R14, 0xfffffff4 ;  /* 0xfffffff40e007836 */ /* 0x000fe20000000000 */
[----:B------:R1:W-:Y:S01]  /*70f0*/  LDGSTS.E [R2+0x38000], desc[UR8][R10.64], !P4 ;  /* 0x380000000a027fae */ /* 0x0003e2000e121848 */
[----:B------:R-:W3:Y:S01]  /*7100*/  LDC R14, c[0x0][0x230] ;  /* 0x00008c00ff0e7b82 */ /* 0x000ee20000000800 */
[----:B--2---:R-:W-:-:S02]  /*7110*/  VIADD R13, R13, 0xffffffd5 ;  /* 0xffffffd50d0d7836 */ /* 0x004fc40000000000 */
[----:B------:R1:W-:Y:S04]  /*7120*/  STL.64 [R1+0x830], R10 ;  /* 0x0008300a01007387 */ /* 0x0003e80000100a00 */
[----:B------:R2:W-:Y:S01]  /*7130*/  LDGSTS.E [R2+0x3c000], desc[UR8][R4.64], !P4 ;  /* 0x3c00000004027fae */ /* 0x0005e2000e121848 */
[C---:B----4-:R-:W-:Y:S01]  /*7140*/  IMAD.WIDE R20, R3.reuse, 0x4, R122 ;  /* 0x0000000403147825 */ /* 0x050fe200078e027a */
[----:B------:R-:W-:Y:S02]  /*7150*/  ISETP.GE.U32.AND P4, PT, R0, 0x7fffff75, PT ;  /* 0x7fffff750000780c */ /* 0x000fe40003f86070 */
[----:B------:R-:W-:Y:S01]  /*7160*/  STL.64 [R1+0x1bc8], R58 ;  /* 0x001bc83a01007387 */ /* 0x000fe20000100a00 */
[----:B------:R-:W-:Y:S02]  /*7170*/  IMAD R0, R46, 0x66, RZ ;  /* 0x000000662e007824 */ /* 0x000fe400078e02ff */
[C---:B-1----:R-:W-:Y:S01]  /*7180*/  IMAD.WIDE R10, R3.reuse, 0x4, R124 ;  /* 0x00000004030a7825 */ /* 0x042fe200078e027c */
[----:B------:R2:W-:Y:S03]  /*7190*/  STL.64 [R1+0x828], R4 ;  /* 0x0008280401007387 */ /* 0x0005e60000100a00 */
[----:B------:R-:W-:Y:S01]  /*71a0*/  IMAD.WIDE R62, R0, 0x4, R242 ;  /* 0x00000004003e7825 */ /* 0x000fe200078e02f2 */
[----:B------:R1:W-:Y:S04]  /*71b0*/  STL.64 [R1+0x820], R20 ;  /* 0x0008201401007387 */ /* 0x0003e80000100a00 */
[----:B------:R-:W-:Y:S01]  /*71c0*/  LDGSTS.E [R2+0x30004], desc[UR8][R60.64], !P3 ;  /* 0x300040003c027fae */ /* 0x000fe2000d921848 */
[----:B--2---:R-:W-:-:S03]  /*71d0*/  IMAD.WIDE R4, R3, 0x4, R128 ;  /* 0x0000000403047825 */ /* 0x004fc600078e0280 */
[----:B------:R2:W-:Y:S01]  /*71e0*/  STL.64 [R1+0x818], R10 ;  /* 0x0008180a01007387 */ /* 0x0005e20000100a00 */
[----:B---3--:R-:W-:-:S03]  /*71f0*/  VIADD R3, R12, 0xffffffd7 ;  /* 0xffffffd70c037836 */ /* 0x008fc60000000000 */
[----:B------:R1:W-:Y:S01]  /*7200*/  LDGSTS.E [R2+0x34004], desc[UR8][R20.64], !P3 ;  /* 0x3400400014027fae */ /* 0x0003e2000d921848 */
[----:B------:R-:W-:-:S03]  /*7210*/  IMAD.SHL.U32 R12, R46, 0x8, RZ ;  /* 0x000000082e0c7824 */ /* 0x000fc600078e00ff */
[----:B------:R-:W-:Y:S01]  /*7220*/  STL.64 [R1+0x1bd0], R60 ;  /* 0x001bd03c01007387 */ /* 0x000fe20000100a00 */
[----:B------:R-:W-:-:S03]  /*7230*/  IMAD.WIDE R22, R12, 0x4, R242 ;  /* 0x000000040c167825 */ /* 0x000fc600078e02f2 */
[----:B------:R2:W-:Y:S01]  /*7240*/  LDGSTS.E [R2+0x38004], desc[UR8][R10.64], !P3 ;  /* 0x380040000a027fae */ /* 0x0005e2000d921848 */
[----:B-1----:R-:W-:-:S03]  /*7250*/  IMAD.WIDE R20, R0, 0x4, R122 ;  /* 0x0000000400147825 */ /* 0x002fc600078e027a */
[----:B------:R1:W-:Y:S04]  /*7260*/  STL.64 [R1+0x808], R4 ;  /* 0x0008080401007387 */ /* 0x0003e80000100a00 */
[----:B------:R1:W-:Y:S01]  /*7270*/  LDGSTS.E [R2+0x3c004], desc[UR8][R4.64], !P3 ;  /* 0x3c00400004027fae */ /* 0x0003e2000d921848 */
[----:B------:R-:W-:Y:S01]  /*7280*/  ISETP.GE.U32.AND P3, PT, R3, 0x7fffff58, PT ;  /* 0x7fffff580300780c */ /* 0x000fe20003f66070 */
[----:B--2---:R-:W-:Y:S02]  /*7290*/  IMAD.WIDE R10, R0, 0x4, R124 ;  /* 0x00000004000a7825 */ /* 0x004fe400078e027c */
[----:B------:R-:W-:Y:S01]  /*72a0*/  LDGSTS.E [R2+0x30008], desc[UR8][R62.64], !P2 ;  /* 0x300080003e027fae */ /* 0x000fe2000d121848 */
[----:B------:R-:W-:-:S03]  /*72b0*/  LOP3.LUT R3, R6, 0x20, RZ, 0x3c, !PT ;  /* 0x0000002006037812 */ /* 0x000fc600078e3cff */
[----:B------:R2:W-:Y:S02]  /*72c0*/  LDGSTS.E [R2+0x34008], desc[UR8][R20.64], !P2 ;  /* 0x3400800014027fae */ /* 0x0005e4000d121848 */
[----:B------:R-:W-:Y:S02]  /*72d0*/  VIADD R3, R3, UR10 ;  /* 0x0000000a03037c36 */ /* 0x000fe40008000000 */
[----:B-1----:R-:W-:Y:S01]  /*72e0*/  IMAD.WIDE R4, R0, 0x4, R128 ;  /* 0x0000000400047825 */ /* 0x002fe200078e0280 */
[----:B------:R-:W-:Y:S01]  /*72f0*/  IADD3 R0, R15, -0x2a, RZ ;  /* 0xffffffd60f007810 */ /* 0x000fe20007ffe0ff */
[----:B------:R1:W-:Y:S01]  /*7300*/  LDGSTS.E [R2+0x38008], desc[UR8][R10.64], !P2 ;  /* 0x380080000a027fae */ /* 0x0003e2000d121848 */
[----:B------:R-:W3:Y:S03]  /*7310*/  LDC R15, c[0x0][0x230] ;  /* 0x00008c00ff0f7b82 */ /* 0x000ee60000000800 */
[----:B------:R4:W-:Y:S01]  /*7320*/  LDGSTS.E [R2+0x3c008], desc[UR8][R4.64], !P2 ;  /* 0x3c00800004027fae */ /* 0x0009e2000d121848 */
[----:B------:R-:W-:Y:S01]  /*7330*/  ISETP.GE.U32.AND P2, PT, R0, 0x7fffff57, PT ;  /* 0x7fffff570000780c */ /* 0x000fe20003f46070 */
[----:B------:R-:W-:-:S02]  /*7340*/  IMAD R0, R46, 0x67, RZ ;  /* 0x000000672e007824 */ /* 0x000fc400078e02ff */
[----:B------:R2:W-:Y:S02]  /*7350*/  STL.64 [R1+0x800], R20 ;  /* 0x0008001401007387 */ /* 0x0005e40000100a00 */
[C---:B------:R-:W-:Y:S02]  /*7360*/  IMAD.WIDE R64, R0.reuse, 0x4, R242 ;  /* 0x0000000400407825 */ /* 0x040fe400078e02f2 */
[----:B------:R1:W-:Y:S04]  /*7370*/  STL.64 [R1+0x7e8], R10 ;  /* 0x0007e80a01007387 */ /* 0x0003e80000100a00 */
[----:B------:R-:W-:Y:S01]  /*7380*/  STL.64 [R1+0x1bd8], R62 ;  /* 0x001bd83e01007387 */ /* 0x000fe20000100a00 */
[----:B--2---:R-:W-:-:S03]  /*7390*/  IMAD.WIDE R20, R0, 0x4, R122 ;  /* 0x0000000400147825 */ /* 0x004fc600078e027a */
[----:B------:R4:W-:Y:S01]  /*73a0*/  STL.64 [R1+0x7e0], R4 ;  /* 0x0007e00401007387 */ /* 0x0009e20000100a00 */
[----:B-1----:R-:W-:-:S03]  /*73b0*/  IMAD.WIDE R10, R0, 0x4, R124 ;  /* 0x00000004000a7825 */ /* 0x002fc600078e027c */
[----:B------:R-:W-:Y:S04]  /*73c0*/  LDGSTS.E [R2+0x3000c], desc[UR8][R64.64], !P0 ;  /* 0x3000c00040027fae */ /* 0x000fe8000c121848 */
[----:B------:R1:W-:Y:S01]  /*73d0*/  STL.64 [R1+0x7d8], R20 ;  /* 0x0007d81401007387 */ /* 0x0003e20000100a00 */
[----:B----4-:R-:W-:-:S03]  /*73e0*/  IMAD.WIDE R4, R0, 0x4, R128 ;  /* 0x0000000400047825 */ /* 0x010fc600078e0280 */
[----:B------:R1:W-:Y:S01]  /*73f0*/  LDGSTS.E [R2+0x3400c], desc[UR8][R20.64], !P0 ;  /* 0x3400c00014027fae */ /* 0x0003e2000c121848 */
[----:B------:R-:W-:-:S03]  /*7400*/  IMAD R0, R46, 0x9, RZ ;  /* 0x000000092e007824 */ /* 0x000fc600078e02ff */
[----:B------:R2:W-:Y:S04]  /*7410*/  STL.64 [R1+0x7d0], R10 ;  /* 0x0007d00a01007387 */ /* 0x0005e80000100a00 */
[----:B------:R2:W-:Y:S04]  /*7420*/  LDGSTS.E [R2+0x3800c], desc[UR8][R10.64], !P0 ;  /* 0x3800c0000a027fae */ /* 0x0005e8000c121848 */
[----:B------:R-:W-:Y:S01]  /*7430*/  STL.64 [R1+0x1be0], R64 ;  /* 0x001be04001007387 */ /* 0x000fe20000100a00 */
[----:B-1----:R-:W-:-:S03]  /*7440*/  IMAD.WIDE R20, R12, 0x4, R122 ;  /* 0x000000040c147825 */ /* 0x002fc600078e027a */
[----:B------:R1:W-:Y:S01]  /*7450*/  LDGSTS.E [R2+0x3c00c], desc[UR8][R4.64], !P0 ;  /* 0x3c00c00004027fae */ /* 0x0003e2000c121848 */
[----:B------:R-:W-:Y:S02]  /*7460*/  ISETP.GE.U32.AND P0, PT, R13, 0x7fffff56, PT ;  /* 0x7fffff560d00780c */ /* 0x000fe40003f06070 */
[----:B------:R-:W4:Y:S01]  /*7470*/  LDC R13, c[0x0][0x230] ;  /* 0x00008c00ff0d7b82 */ /* 0x000f220000000800 */
[----:B------:R1:W-:Y:S01]  /*7480*/  STL.64 [R1+0x7c0], R4 ;  /* 0x0007c00401007387 */ /* 0x0003e20000100a00 */
[----:B--2---:R-:W-:-:S03]  /*7490*/  IMAD.WIDE R10, R12, 0x4, R124 ;  /* 0x000000040c0a7825 */ /* 0x004fc600078e027c */
[----:B------:R2:W-:Y:S04]  /*74a0*/  STL.64 [R1+0x228], R22 ;  /* 0x0002281601007387 */ /* 0x0005e80000100a00 */
[----:B------:R2:W-:Y:S01]  /*74b0*/  LDGSTS.E [R3], desc[UR8][R22.64], !P6 ;  /* 0x0000000016037fae */ /* 0x0005e2000f121848 */
[----:B-1----:R-:W-:-:S03]  /*74c0*/  IMAD.WIDE R4, R12, 0x4, R128 ;  /* 0x000000040c047825 */ /* 0x002fc600078e0280 */
[----:B------:R1:W-:Y:S01]  /*74d0*/  STL.64 [R1+0x310], R20 ;  /* 0x0003101401007387 */ /* 0x0003e20000100a00 */
[----:B------:R-:W-:-:S03]  /*74e0*/  VIADD R12, R14, 0xffffffd4 ;  /* 0xffffffd40e0c7836 */ /* 0x000fc60000000000 */
[----:B------:R1:W-:Y:S01]  /*74f0*/  LDGSTS.E [R3+0x4000], desc[UR8][R20.64], !P6 ;  /* 0x0400000014037fae */ /* 0x0003e2000f121848 */
[----:B------:R-:W4:Y:S01]  /*7500*/  LDC R14, c[0x0][0x230] ;  /* 0x00008c00ff0e7b82 */ /* 0x000f220000000800 */
[C---:B--2---:R-:W-:Y:S02]  /*7510*/  IMAD.WIDE R22, R0.reuse, 0x4, R242 ;  /* 0x0000000400167825 */ /* 0x044fe400078e02f2 */
[----:B------:R2:W-:Y:S04]  /*7520*/  STL.64 [R1+0x318], R10 ;  /* 0x0003180a01007387 */ /* 0x0005e80000100a00 */
        /* <DEDUP_REMOVED lines=9> */
[----:B---3--:R-:W-:Y:S01]  /*75c0*/  IMAD.WIDE R4, R0, 0x4, R128 ;  /* 0x0000000400047825 */ /* 0x008fe200078e0280 */
        /* <DEDUP_REMOVED lines=17> */
[----:B----4-:R-:W-:-:S03]  /*76e0*/  VIADD R12, R13, 0xffffffb6 ;  /* 0xffffffb60d0c7836 */ /* 0x010fc60000000000 */
[----:B------:R2:W-:Y:S01]  /*76f0*/  LDGSTS.E [R3+0x4008], desc[UR8][R20.64], !P1 ;  /* 0x0400800014037fae */ /* 0x0005e2000c921848 */
[----:B------:R-:W4:Y:S03]  /*7700*/  LDC R13, c[0x0][0x230] ;  /* 0x00008c00ff0d7b82 */ /* 0x000f260000000800 */
        /* <DEDUP_REMOVED lines=8> */
[----:B---3--:R-:W-:Y:S01]  /*7790*/  IMAD.WIDE R10, R0, 0x4, R124 ;  /* 0x00000004000a7825 */ /* 0x008fe200078e027c */
[----:B------:R-:W-:Y:S03]  /*77a0*/  STL.64 [R1+0x210], R22 ;  /* 0x0002101601007387 */ /* 0x000fe60000100a00 */
[----:B------:R-:W-:Y:S01]  /*77b0*/  IMAD.WIDE R62, R12, 0x4, R242 ;  /* 0x000000040c3e7825 */ /* 0x000fe200078e02f2 */
[----:B------:R-:W-:Y:S03]  /*77c0*/  LDGSTS.E [R3+0xc], desc[UR8][R22.64], !P4 ;  /* 0x0000c00016037fae */ /* 0x000fe6000e121848 */
[----:B-1----:R-:W-:Y:S01]  /*77d0*/  IMAD.WIDE R4, R0, 0x4, R128 ;  /* 0x0000000400047825 */ /* 0x002fe200078e0280 */
[----:B------:R1:W-:Y:S03]  /*77e0*/  STL.64 [R1+0x358], R20 ;  /* 0x0003581401007387 */ /* 0x0003e60000100a00 */
[----:B------:R-:W-:Y:S01]  /*77f0*/  VIADD R0, R14, 0xffffffb5 ;  /* 0xffffffb50e007836 */ /* 0x000fe20000000000 */
[----:B------:R1:W-:Y:S01]  /*7800*/  LDGSTS.E [R3+0x400c], desc[UR8][R20.64], !P4 ;  /* 0x0400c00014037fae */ /* 0x0003e2000e121848 */
[----:B------:R-:W2:Y:S03]  /*7810*/  LDC R14, c[0x0][0x230] ;  /* 0x00008c00ff0e7b82 */ /* 0x000ea60000000800 */
[----:B------:R3:W-:Y:S04]  /*7820*/  STL.64 [R1+0x360], R10 ;  /* 0x0003600a01007387 */ /* 0x0007e80000100a00 */
[----:B------:R3:W-:Y:S04]  /*7830*/  LDGSTS.E [R3+0x800c], desc[UR8][R10.64], !P4 ;  /* 0x0800c0000a037fae */ /* 0x0007e8000e121848 */
[----:B------:R4:W-:Y:S01]  /*7840*/  STL.64 [R1+0x368], R4 ;  /* 0x0003680401007387 */ /* 0x0009e20000100a00 */
[----:B-1----:R-:W-:-:S03]  /*7850*/  IMAD.WIDE R20, R12, 0x4, R122 ;  /* 0x000000040c147825 */ /* 0x002fc600078e027a */
[----:B------:R4:W-:Y:S01]  /*7860*/  LDGSTS.E [R3+0xc00c], desc[UR8][R4.64], !P4 ;  /* 0x0c00c00004037fae */ /* 0x0009e2000e121848 */
[----:B------:R-:W-:Y:S01]  /*7870*/  ISETP.GE.U32.AND P4, PT, R0, 0x7fffff36, PT ;  /* 0x7fffff360000780c */ /* 0x000fe20003f86070 */
[----:B------:R-:W-:Y:S02]  /*7880*/  IMAD R0, R46, 0x29, RZ ;  /* 0x000000292e007824 */ /* 0x000fe400078e02ff */
[----:B---3--:R-:W-:Y:S01]  /*7890*/  IMAD.WIDE R10, R12, 0x4, R124 ;  /* 0x000000040c0a7825 */ /* 0x008fe200078e027c */
[----:B------:R1:W-:Y:S03]  /*78a0*/  STL.64 [R1+0xad8], R20 ;  /* 0x000ad81401007387 */ /* 0x0003e60000100a00 */
[----:B------:R-:W-:Y:S01]  /*78b0*/  IMAD.WIDE R22, R0, 0x4, R242 ;  /* 0x0000000400167825 */ /* 0x000fe200078e02f2 */
[----:B------:R-:W-:Y:S03]  /*78c0*/  LDGSTS.E [R3+0x10000], desc[UR8][R62.64], !P3 ;  /* 0x100000003e037fae */ /* 0x000fe6000d921848 */
[----:B----4-:R-:W-:Y:S01]  /*78d0*/  IMAD.WIDE R4, R12, 0x4, R128 ;  /* 0x000000040c047825 */ /* 0x010fe200078e0280 */
[----:B------:R3:W-:Y:S03]  /*78e0*/  STL.64 [R1+0xaf0], R10 ;  /* 0x000af00a01007387 */ /* 0x0007e60000100a00 */
[----:B------:R-:W-:Y:S01]  /*78f0*/  VIADD R12, R15, 0xffffffb4 ;  /* 0xffffffb40f0c7836 */ /* 0x000fe20000000000 */
[----:B------:R1:W-:Y:S01]  /*7900*/  LDGSTS.E [R3+0x14000], desc[UR8][R20.64], !P3 ;  /* 0x1400000014037fae */ /* 0x0003e2000d921848 */
[----:B------:R-:W4:Y:S03]  /*7910*/  LDC R15, c[0x0][0x230] ;  /* 0x00008c00ff0f7b82 */ /* 0x000f260000000800 */
[----:B------:R-:W-:Y:S04]  /*7920*/  STL.64 [R1+0x1cc8], R62 ;  /* 0x001cc83e01007387 */ /* 0x000fe80000100a00 */
[----:B------:R3:W-:Y:S01]  /*7930*/  LDGSTS.E [R3+0x18000], desc[UR8][R10.64], !P3 ;  /* 0x180000000a037fae */ /* 0x0007e2000d921848 */
[----:B-1----:R-:W-:-:S03]  /*7940*/  IMAD.WIDE R20, R0, 0x4, R122 ;  /* 0x0000000400147825 */ /* 0x002fc600078e027a */
[----:B------:R1:W-:Y:S04]  /*7950*/  STL.64 [R1+0xb08], R4 ;  /* 0x000b080401007387 */ /* 0x0003e80000100a00 */
[----:B------:R1:W-:Y:S01]  /*7960*/  LDGSTS.E [R3+0x1c000], desc[UR8][R4.64], !P3 ;  /* 0x1c00000004037fae */ /* 0x0003e2000d921848 */
[----:B------:R-:W-:Y:S01]  /*7970*/  ISETP.GE.U32.AND P3, PT, R12, 0x7fffff35, PT ;  /* 0x7fffff350c00780c */ /* 0x000fe20003f66070 */
[----:B------:R-:W-:Y:S02]  /*7980*/  IMAD R12, R46, 0x2a, RZ ;  /* 0x0000002a2e0c7824 */ /* 0x000fe400078e02ff */
[C---:B---3--:R-:W-:Y:S01]  /*7990*/  IMAD.WIDE R10, R0.reuse, 0x4, R124 ;  /* 0x00000004000a7825 */ /* 0x048fe200078e027c */
        /* <DEDUP_REMOVED lines=25> */
[----:B------:R1:W-:Y:S04]  /*7b30*/  LDGSTS.E [R3+0x18008], desc[UR8][R10.64], !P0 ;  /* 0x180080000a037fae */ /* 0x0003e8000c121848 */
[----:B------:R4:W-:Y:S01]  /*7b40*/  STL.64 [R1+0xbc0], R4 ;  /* 0x000bc00401007387 */ /* 0x0009e20000100a00 */
[----:B--2---:R-:W-:-:S03]  /*7b50*/  IMAD.WIDE R20, R0, 0x4, R122 ;  /* 0x0000000400147825 */ /* 0x004fc600078e027a */
[----:B------:R4:W-:Y:S01]  /*7b60*/  LDGSTS.E [R3+0x1c008], desc[UR8][R4.64], !P0 ;  /* 0x1c00800004037fae */ /* 0x0009e2000c121848 */
[----:B------:R-:W-:Y:S01]  /*7b70*/  ISETP.GE.U32.AND P0, PT, R12, 0x7fffff17, PT ;  /* 0x7fffff170c00780c */ /* 0x000fe20003f06070 */
[----:B------:R-:W-:Y:S02]  /*7b80*/  IMAD R12, R46, 0x48, RZ ;  /* 0x000000482e0c7824 */ /* 0x000fe400078e02ff */
[----:B-1----:R-:W-:Y:S01]  /*7b90*/  IMAD.WIDE R10, R0, 0x4, R124 ;  /* 0x00000004000a7825 */ /* 0x002fe200078e027c */
[----:B------:R-:W-:Y:S03]  /*7ba0*/  STL.64 [R1+0x110], R22 ;  /* 0x0001101601007387 */ /* 0x000fe60000100a00 */
[----:B------:R-:W-:Y:S01]  /*7bb0*/  IMAD.WIDE R60, R12, 0x4, R242 ;  /* 0x000000040c3c7825 */ /* 0x000fe200078e02f2 */
[----:B------:R-:W-:Y:S03]  /*7bc0*/  LDGSTS.E [R3+0x1000c], desc[UR8][R22.64], !P6 ;  /* 0x1000c00016037fae */ /* 0x000fe6000f121848 */
[----:B----4-:R-:W-:Y:S01]  /*7bd0*/  IMAD.WIDE R4, R0, 0x4, R128 ;  /* 0x0000000400047825 */ /* 0x010fe200078e0280 */
        /* <DEDUP_REMOVED lines=11> */
[----:B----4-:R-:W-:Y:S01]  /*7c90*/  IMAD.WIDE R10, R12, 0x4, R124 ;  /* 0x000000040c0a7825 */ /* 0x010fe200078e027c */
[----:B------:R4:W-:Y:S03]  /*7ca0*/  STL.64 [R1+0xb68], R20 ;  /* 0x000b681401007387 */ /* 0x0009e60000100a00 */
[----:B------:R-:W-:Y:S01]  /*7cb0*/  IMAD.WIDE R58, R0, 0x4, R242 ;  /* 0x00000004003a7825 */ /* 0x000fe200078e02f2 */
[----:B------:R-:W-:Y:S03]  /*7cc0*/  LDGSTS.E [R3+0x20000], desc[UR8][R60.64], !P5 ;  /* 0x200000003c037fae */ /* 0x000fe6000e921848 */
[----:B-1----:R-:W-:Y:S01]  /*7cd0*/  IMAD.WIDE R4, R12, 0x4, R128 ;  /* 0x000000040c047825 */ /* 0x002fe200078e0280 */
[----:B------:R1:W-:Y:S03]  /*7ce0*/  STL.64 [R1+0xb60], R10 ;  /* 0x000b600a01007387 */ /* 0x0003e60000100a00 */
[----:B------:R-:W-:Y:S01]  /*7cf0*/  VIADD R12, R13, 0xffffff94 ;  /* 0xffffff940d0c7836 */ /* 0x000fe20000000000 */
[----:B------:R4:W-:Y:S01]  /*7d00*/  LDGSTS.E [R3+0x24000], desc[UR8][R20.64], !P5 ;  /* 0x2400000014037fae */ /* 0x0009e2000e921848 */
[----:B------:R-:W2:Y:S03]  /*7d10*/  LDC R13, c[0x0][0x230] ;  /* 0x00008c00ff0d7b82 */ /* 0x000ea60000000800 */
[----:B------:R-:W-:Y:S04]  /*7d20*/  STL.64 [R1+0x1be8], R60 ;  /* 0x001be83c01007387 */ /* 0x000fe80000100a00 */
[----:B------:R1:W-:Y:S04]  /*7d30*/  LDGSTS.E [R3+0x28000], desc[UR8][R10.64], !P5 ;  /* 0x280000000a037fae */ /* 0x0003e8000e921848 */
[----:B------:R3:W-:Y:S01]  /*7d40*/  STL.64 [R1+0xb48], R4 ;  /* 0x000b480401007387 */ /* 0x0007e20000100a00 */
[----:B----4-:R-:W-:-:S03]  /*7d50*/  IMAD.WIDE R20, R0, 0x4, R122 ;  /* 0x0000000400147825 */ /* 0x010fc600078e027a */
[----:B------:R3:W-:Y:S01]  /*7d60*/  LDGSTS.E [R3+0x2c000], desc[UR8][R4.64], !P5 ;  /* 0x2c00000004037fae */ /* 0x0007e2000e921848 */
[----:B------:R-:W-:Y:S01]  /*7d70*/  ISETP.GE.U32.AND P5, PT, R12, 0x7fffff15, PT ;  /* 0x7fffff150c00780c */ /* 0x000fe20003fa6070 */
[----:B------:R-:W-:Y:S02]  /*7d80*/  IMAD R12, R46, 0x4a, RZ ;  /* 0x0000004a2e0c7824 */ /* 0x000fe400078e02ff */
[----:B-1----:R-:W-:Y:S01]  /*7d90*/  IMAD.WIDE R10, R0, 0x4, R124 ;  /* 0x00000004000a7825 */ /* 0x002fe200078e027c */
[----:B------:R1:W-:Y:S03]  /*7da0*/  STL.64 [R1+0xb38], R20 ;  /* 0x000b381401007387 */ /* 0x0003e60000100a00 */
[----:B------:R-:W-:Y:S01]  /*7db0*/  IMAD.WIDE R56, R12, 0x4, R242 ;  /* 0x000000040c387825 */ /* 0x000fe200078e02f2 */
[----:B------:R-:W-:Y:S03]  /*7dc0*/  LDGSTS.E [R3+0x20004], desc[UR8][R58.64], !P1 ;  /* 0x200040003a037fae */ /* 0x000fe6000c921848 */
[----:B---3--:R-:W-:Y:S01]  /*7dd0*/  IMAD.WIDE R4, R0, 0x4, R128 ;  /* 0x0000000400047825 */ /* 0x008fe200078e0280 */
[----:B------:R3:W-:Y:S03]  /*7de0*/  STL.64 [R1+0xb30], R10 ;  /* 0x000b300a01007387 */ /* 0x0007e60000100a00 */
[----:B------:R-:W-:Y:S01]  /*7df0*/  VIADD R0, R14, 0xfffffff3 ;  /* 0xfffffff30e007836 */ /* 0x000fe20000000000 */
[----:B------:R1:W-:Y:S01]  /*7e00*/  LDGSTS.E [R3+0x24004], desc[UR8][R20.64], !P1 ;  /* 0x2400400014037fae */ /* 0x0003e2000c921848 */
[----:B------:R-:W4:Y:S03]  /*7e10*/  LDC R14, c[0x0][0x230] ;  /* 0x00008c00ff0e7b82 */ /* 0x000f260000000800 */
[----:B------:R-:W-:Y:S04]  /*7e20*/  STL.64 [R1+0x1bf0], R58 ;  /* 0x001bf03a01007387 */ /* 0x000fe80000100a00 */
[----:B------:R3:W-:Y:S04]  /*7e30*/  LDGSTS.E [R3+0x28004], desc[UR8][R10.64], !P1 ;  /* 0x280040000a037fae */ /* 0x0007e8000c921848 */
[----:B------:R2:W-:Y:S01]  /*7e40*/  STL.64 [R1+0xb28], R4 ;  /* 0x000b280401007387 */ /* 0x0005e20000100a00 */
[----:B-1----:R-:W-:-:S03]  /*7e50*/  IMAD.WIDE R20, R12, 0x4, R122 ;  /* 0x000000040c147825 */ /* 0x002fc600078e027a */
[----:B------:R2:W-:Y:S01]  /*7e60*/  LDGSTS.E [R3+0x2c004], desc[UR8][R4.64], !P1 ;  /* 0x2c00400004037fae */ /* 0x0005e2000c921848 */
[----:B------:R-:W-:Y:S01]  /*7e70*/  ISETP.GE.U32.AND P1, PT, R0, 0x7fffff74, PT ;  /* 0x7fffff740000780c */ /* 0x000fe20003f26070 */
[----:B------:R-:W-:Y:S02]  /*7e80*/  IMAD R0, R46, 0x4b, RZ ;  /* 0x0000004b2e007824 */ /* 0x000fe400078e02ff */
[----:B---3--:R-:W-:Y:S01]  /*7e90*/  IMAD.WIDE R10, R12, 0x4, R124 ;  /* 0x000000040c0a7825 */ /* 0x008fe200078e027c */
[----:B------:R-:W-:Y:S03]  /*7ea0*/  LDGSTS.E [R3+0x20008], desc[UR8][R56.64], !P4 ;  /* 0x2000800038037fae */ /* 0x000fe6000e121848 */
[----:B------:R-:W-:Y:S01]  /*7eb0*/  IMAD.WIDE R54, R0, 0x4, R242 ;  /* 0x0000000400367825 */ /* 0x000fe200078e02f2 */
[----:B------:R1:W-:Y:S03]  /*7ec0*/  STL.64 [R1+0xb20], R20 ;  /* 0x000b201401007387 */ /* 0x0003e60000100a00 */
[----:B--2---:R-:W-:Y:S01]  /*7ed0*/  IMAD.WIDE R4, R12, 0x4, R128 ;  /* 0x000000040c047825 */ /* 0x004fe200078e0280 */
[----:B------:R1:W-:Y:S03]  /*7ee0*/  LDGSTS.E [R3+0x24008], desc[UR8][R20.64], !P4 ;  /* 0x2400800014037fae */ /* 0x0003e6000e121848 */
[----:B------:R-:W-:Y:S01]  /*7ef0*/  VIADD R12, R15, 0xfffffff2 ;  /* 0xfffffff20f0c7836 */ /* 0x000fe20000000000 */
[----:B------:R2:W-:Y:S01]  /*7f00*/  STL.64 [R1+0xb18], R10 ;  /* 0x000b180a01007387 */ /* 0x0005e20000100a00 */
[----:B------:R-:W3:Y:S03]  /*7f10*/  LDC R15, c[0x0][0x230] ;  /* 0x00008c00ff0f7b82 */ /* 0x000ee60000000800 */
[----:B------:R2:W-:Y:S01]  /*7f20*/  LDGSTS.E [R3+0x28008], desc[UR8][R10.64], !P4 ;  /* 0x280080000a037fae */ /* 0x0005e2000e121848 */
[----:B-1----:R-:W-:-:S03]  /*7f30*/  IMAD.WIDE R20, R0, 0x4, R122 ;  /* 0x0000000400147825 */ /* 0x002fc600078e027a */
[----:B------:R-:W-:Y:S04]  /*7f40*/  STL.64 [R1+0x1bf8], R56 ;  /* 0x001bf83801007387 */ /* 0x000fe80000100a00 */
[----:B------:R1:W-:Y:S01]  /*7f50*/  STL.64 [R1+0xb10], R4 ;  /* 0x000b100401007387 */ /* 0x0003e20000100a00 */
[----:B--2---:R-:W-:-:S03]  /*7f60*/  IMAD.WIDE R10, R0, 0x4, R124 ;  /* 0x00000004000a7825 */ /* 0x004fc600078e027c */
[----:B------:R1:W-:Y:S01]  /*7f70*/  LDGSTS.E [R3+0x2c008], desc[UR8][R4.64], !P4 ;  /* 0x2c00800004037fae */ /* 0x0003e2000e121848 */
[----:B------:R-:W-:Y:S01]  /*7f80*/  ISETP.GE.U32.AND P4, PT, R12, 0x7fffff73, PT ;  /* 0x7fffff730c00780c */ /* 0x000fe20003f86070 */
[----:B------:R-:W-:Y:S02]  /*7f90*/  IMAD R12, R46, 0x68, RZ ;  /* 0x000000682e0c7824 */ /* 0x000fe400078e02ff */
[----:B------:R2:W-:Y:S02]  /*7fa0*/  STL.64 [R1+0xb00], R20 ;  /* 0x000b001401007387 */ /* 0x0005e40000100a00 */
[----:B------:R-:W-:Y:S02]  /*7fb0*/  IMAD.WIDE R66, R12, 0x4, R242 ;  /* 0x000000040c427825 */ /* 0x000fe400078e02f2 */
[----:B------:R-:W-:Y:S02]  /*7fc0*/  LDGSTS.E [R3+0x2000c], desc[UR8][R54.64], !P3 ;  /* 0x2000c00036037fae */ /* 0x000fe4000d921848 */
[----:B-1----:R-:W-:-:S02]  /*7fd0*/  IMAD.WIDE R4, R0, 0x4, R128 ;  /* 0x0000000400047825 */ /* 0x002fc400078e0280 */
[----:B------:R1:W-:Y:S01]  /*7fe0*/  STL.64 [R1+0xaf8], R10 ;  /* 0x000af80a01007387 */ /* 0x0003e20000100a00 */
[----:B------:R-:W-:Y:S02]  /*7ff0*/  IADD3 R0, R13, -0xf, RZ ;  /* 0xfffffff10d007810 */ /* 0x000fe40007ffe0ff */
[----:B------:R-:W3:Y:S01]  /*8000*/  LDC R13, c[0x0][0x230] ;  /* 0x00008c00ff0d7b82 */ /* 0x000ee20000000800 */
[----:B------:R2:W-:Y:S04]  /*8010*/  LDGSTS.E [R3+0x2400c], desc[UR8][R20.64], !P3 ;  /* 0x2400c00014037fae */ /* 0x0005e8000d921848 */
[----:B------:R-:W-:Y:S04]  /*8020*/  STL.64 [R1+0x1c00], R54 ;  /* 0x001c003601007387 */ /* 0x000fe80000100a00 */
[----:B------:R1:W-:Y:S04]  /*8030*/  LDGSTS.E [R3+0x2800c], desc[UR8][R10.64], !P3 ;  /* 0x2800c0000a037fae */ /* 0x0003e8000d921848 */
[----:B------:R4:W-:Y:S01]  /*8040*/  STL.64 [R1+0xae0], R4 ;  /* 0x000ae00401007387 */ /* 0x0009e20000100a00 */
[----:B--2---:R-:W-:-:S03]  /*8050*/  IMAD.WIDE R20, R12, 0x4, R122 ;  /* 0x000000040c147825 */ /* 0x004fc600078e027a */
[----:B------:R4:W-:Y:S01]  /*8060*/  LDGSTS.E [R3+0x2c00c], desc[UR8][R4.64], !P3 ;  /* 0x2c00c00004037fae */ /* 0x0009e2000d921848 */
[----:B------:R-:W-:Y:S01]  /*8070*/  ISETP.GE.U32.AND P3, PT, R0, 0x7fffff72, PT ;  /* 0x7fffff720000780c */ /* 0x000fe20003f66070 */
[----:B------:R-:W-:Y:S02]  /*8080*/  IMAD R0, R46, 0x69, RZ ;  /* 0x000000692e007824 */ /* 0x000fe400078e02ff */
[----:B-1----:R-:W-:Y:S01]  /*8090*/  IMAD.WIDE R10, R12, 0x4, R124 ;  /* 0x000000040c0a7825 */ /* 0x002fe200078e027c */
[----:B------:R-:W-:Y:S03]  /*80a0*/  LDGSTS.E [R3+0x30000], desc[UR8][R66.64], !P2 ;  /* 0x3000000042037fae */ /* 0x000fe6000d121848 */
[----:B------:R-:W-:Y:S01]  /*80b0*/  IMAD.WIDE R68, R0, 0x4, R242 ;  /* 0x0000000400447825 */ /* 0x000fe200078e02f2 */
[----:B------:R1:W-:Y:S03]  /*80c0*/  LDGSTS.E [R3+0x34000], desc[UR8][R20.64], !P2 ;  /* 0x3400000014037fae */ /* 0x0003e6000d121848 */
[----:B----4-:R-:W-:Y:S01]  /*80d0*/  IMAD.WIDE R4, R12, 0x4, R128 ;  /* 0x000000040c047825 */ /* 0x010fe200078e0280 */
[----:B------:R2:W-:Y:S03]  /*80e0*/  LDGSTS.E [R3+0x38000], desc[UR8][R10.64], !P2 ;  /* 0x380000000a037fae */ /* 0x0005e6000d121848 */
[----:B------:R-:W-:Y:S01]  /*80f0*/  VIADD R12, R14, 0xfffffff0 ;  /* 0xfffffff00e0c7836 */ /* 0x000fe20000000000 */
[----:B------:R4:W-:Y:S01]  /*8100*/  LDGSTS.E [R3+0x3c000], desc[UR8][R4.64], !P2 ;  /* 0x3c00000004037fae */ /* 0x0009e2000d121848 */
[----:B------:R-:W4:Y:S01]  /*8110*/  LDC R14, c[0x0][0x230] ;  /* 0x00008c00ff0e7b82 */ /* 0x000f220000000800 */
[----:B------:R-:W-:-:S02]  /*8120*/  IMAD.WIDE R130, R0, 0x4, R122 ;  /* 0x0000000400827825 */ /* 0x000fc400078e027a */
[----:B------:R-:W-:Y:S01]  /*8130*/  ISETP.GE.U32.AND P2, PT, R12, 0x7fffff71, PT ;  /* 0x7fffff710c00780c */ /* 0x000fe20003f46070 */
[----:B------:R-:W-:Y:S01]  /*8140*/  LDGSTS.E [R3+0x30004], desc[UR8][R68.64], !P0 ;  /* 0x3000400044037fae */ /* 0x000fe2000c121848 */
[----:B------:R-:W-:-:S03]  /*8150*/  IMAD.WIDE R114, R0, 0x4, R124 ;  /* 0x0000000400727825 */ /* 0x000fc600078e027c */
[----:B------:R4:W-:Y:S01]  /*8160*/  LDGSTS.E [R3+0x34004], desc[UR8][R130.64], !P0 ;  /* 0x3400400082037fae */ /* 0x0009e2000c121848 */
[----:B------:R-:W-:-:S03]  /*8170*/  IMAD.WIDE R126, R0, 0x4, R128 ;  /* 0x00000004007e7825 */ /* 0x000fc600078e0280 */
[----:B------:R-:W-:Y:S01]  /*8180*/  LDGSTS.E [R3+0x38004], desc[UR8][R114.64], !P0 ;  /* 0x3800400072037fae */ /* 0x000fe2000c121848 */
[----:B---3--:R-:W-:Y:S02]  /*8190*/  VIADD R0, R15, 0xffffffd3 ;  /* 0xffffffd30f007836 */ /* 0x008fe40000000000 */
[----:B------:R-:W-:Y:S01]  /*81a0*/  IMAD R12, R46, 0x6a, RZ ;  /* 0x0000006a2e0c7824 */ /* 0x000fe200078e02ff */
[----:B------:R-:W-:Y:S01]  /*81b0*/  LDGSTS.E [R3+0x3c004], desc[UR8][R126.64], !P0 ;  /* 0x3c0040007e037fae */ /* 0x000fe2000c121848 */
[----:B------:R-:W3:Y:S01]  /*81c0*/  LDC R15, c[0x0][0x230] ;  /* 0x00008c00ff0f7b82 */ /* 0x000ee20000000800 */
[----:B------:R-:W-:Y:S01]  /*81d0*/  ISETP.GE.U32.AND P0, PT, R0, 0x7fffff54, PT ;  /* 0x7fffff540000780c */ /* 0x000fe20003f06070 */
[----:B------:R-:W-:Y:S01]  /*81e0*/  IMAD R0, R46, 0x6b, RZ ;  /* 0x0000006b2e007824 */ /* 0x000fe200078e02ff */
[----:B------:R1:W-:Y:S01]  /*81f0*/  STL.64 [R1+0x7b8], R20 ;  /* 0x0007b81401007387 */ /* 0x0003e20000100a00 */
[----:B------:R-:W-:-:S03]  /*8200*/  IMAD.WIDE R70, R12, 0x4, R242 ;  /* 0x000000040c467825 */ /* 0x000fc600078e02f2 */
[----:B------:R2:W-:Y:S01]  /*8210*/  STL.64 [R1+0x7b0], R10 ;  /* 0x0007b00a01007387 */ /* 0x0005e20000100a00 */
[----:B------:R-:W-:-:S03]  /*8220*/  IMAD.WIDE R120, R12, 0x4, R122 ;  /* 0x000000040c787825 */ /* 0x000fc600078e027a */
[----:B------:R-:W-:Y:S01]  /*8230*/  STL.64 [R1+0x1c08], R66 ;  /* 0x001c084201007387 */ /* 0x000fe20000100a00 */
[C---:B------:R-:W-:Y:S01]  /*8240*/  IMAD.WIDE R118, R12.reuse, 0x4, R124 ;  /* 0x000000040c767825 */ /* 0x040fe200078e027c */
[----:B-1----:R-:W1:Y:S03]  /*8250*/  LDC R20, c[0x0][0x230] ;  /* 0x00008c00ff147b82 */ /* 0x002e660000000800 */
[----:B------:R-:W-:Y:S01]  /*8260*/  IMAD.WIDE R116, R12, 0x4, R128 ;  /* 0x000000040c747825 */ /* 0x000fe200078e0280 */
[----:B------:R-:W-:Y:S03]  /*8270*/  LDGSTS.E [R3+0x30008], desc[UR8][R70.64], !P6 ;  /* 0x3000800046037fae */ /* 0x000fe6000f121848 */
[C---:B------:R-:W-:Y:S01]  /*8280*/  IMAD.WIDE R72, R0.reuse, 0x4, R242 ;  /* 0x0000000400487825 */ /* 0x040fe200078e02f2 */
[----:B------:R4:W-:Y:S01]  /*8290*/  STL.64 [R1+0x798], R4 ;  /* 0x0007980401007387 */ /* 0x0009e20000100a00 */
[----:B------:R-:W1:Y:S02]  /*82a0*/  LDC R21, c[0x0][0x230] ;  /* 0x00008c00ff157b82 */ /* 0x000e640000000800 */
[C---:B------:R-:W-:Y:S01]  /*82b0*/  IMAD.WIDE R112, R0.reuse, 0x4, R122 ;  /* 0x0000000400707825 */ /* 0x040fe200078e027a */
[----:B------:R-:W-:Y:S03]  /*82c0*/  LDGSTS.E [R3+0x34008], desc[UR8][R120.64], !P6 ;  /* 0x3400800078037fae */ /* 0x000fe6000f121848 */
[C---:B--2---:R-:W-:Y:S01]  /*82d0*/  IMAD.WIDE R10, R0.reuse, 0x4, R124 ;  /* 0x00000004000a7825 */ /* 0x044fe200078e027c */
[----:B------:R-:W-:Y:S03]  /*82e0*/  LDGSTS.E [R3+0x38008], desc[UR8][R118.64], !P6 ;  /* 0x3800800076037fae */ /* 0x000fe6000f121848 */
[----:B------:R-:W-:Y:S01]  /*82f0*/  VIADD R12, R13, 0xffffffd2 ;  /* 0xffffffd20d0c7836 */ /* 0x000fe20000000000 */
[----:B------:R-:W-:Y:S01]  /*8300*/  LDGSTS.E [R3+0x3c008], desc[UR8][R116.64], !P6 ;  /* 0x3c00800074037fae */ /* 0x000fe2000f121848 */
[----:B----4-:R-:W-:-:S03]  /*8310*/  IMAD.WIDE R4, R0, 0x4, R128 ;  /* 0x0000000400047825 */ /* 0x010fc600078e0280 */
[----:B------:R-:W-:Y:S01]  /*8320*/  LDGSTS.E [R3+0x3000c], desc[UR8][R72.64], !P5 ;  /* 0x3000c00048037fae */ /* 0x000fe2000e921848 */
[----:B------:R-:W-:Y:S01]  /*8330*/  VIADD R0, R14, 0xffffffd1 ;  /* 0xffffffd10e007836 */ /* 0x000fe20000000000 */
[----:B------:R-:W-:Y:S01]  /*8340*/  ISETP.GE.U32.AND P6, PT, R12, 0x7fffff53, PT ;  /* 0x7fffff530c00780c */ /* 0x000fe20003fc6070 */
[----:B------:R-:W2:Y:S01]  /*8350*/  LDC R14, c[0x0][0x230] ;  /* 0x00008c00ff0e7b82 */ /* 0x000ea20000000800 */
[----:B------:R-:W-:Y:S01]  /*8360*/  STL.64 [R1+0x1c10], R68 ;  /* 0x001c104401007387 */ /* 0x000fe20000100a00 */
[C---:B------:R-:W-:Y:S02]  /*8370*/  IMAD R12, R46.reuse, 0xc, RZ ;  /* 0x0000000c2e0c7824 */ /* 0x040fe400078e02ff */
[----:B------:R-:W-:Y:S01]  /*8380*/  IMAD R13, R46, 0xd, RZ ;  /* 0x0000000d2e0d7824 */ /* 0x000fe200078e02ff */
[----:B------:R-:W-:Y:S01]  /*8390*/  LDGSTS.E [R3+0x3400c], desc[UR8][R112.64], !P5 ;  /* 0x3400c00070037fae */ /* 0x000fe2000e921848 */
[----:B------:R-:W-:-:S03]  /*83a0*/  IMAD.WIDE R28, R12, 0x4, R242 ;  /* 0x000000040c1c7825 */ /* 0x000fc600078e02f2 */
[----:B------:R4:W-:Y:S01]  /*83b0*/  STL.64 [R1+0x1988], R130 ;  /* 0x0019888201007387 */ /* 0x0009e20000100a00 */
[----:B------:R-:W-:-:S03]  /*83c0*/  IMAD.WIDE R26, R12, 0x4, R122 ;  /* 0x000000040c1a7825 */ /* 0x000fc600078e027a */
[----:B------:R1:W-:Y:S01]  /*83d0*/  LDGSTS.E [R3+0x3800c], desc[UR8][R10.64], !P5 ;  /* 0x3800c0000a037fae */ /* 0x0003e2000e921848 */
[----:B------:R-:W-:-:S03]  /*83e0*/  IMAD.WIDE R24, R12, 0x4, R124 ;  /* 0x000000040c187825 */ /* 0x000fc600078e027c */
[----:B------:R-:W-:Y:S01]  /*83f0*/  STL.64 [R1+0x1990], R114 ;  /* 0x0019907201007387 */ /* 0x000fe20000100a00 */
[----:B------:R-:W-:-:S03]  /*8400*/  IMAD.WIDE R22, R12, 0x4, R128 ;  /* 0x000000040c167825 */ /* 0x000fc600078e0280 */
[----:B------:R1:W-:Y:S01]  /*8410*/  LDGSTS.E [R3+0x3c00c], desc[UR8][R4.64], !P5 ;  /* 0x3c00c00004037fae */ /* 0x0003e2000e921848 */
[----:B------:R-:W-:Y:S01]  /*8420*/  ISETP.GE.U32.AND P5, PT, R0, 0x7fffff52, PT ;  /* 0x7fffff520000780c */ /* 0x000fe20003fa6070 */
[----:B---3--:R-:W-:Y:S01]  /*8430*/  VIADD R12, R15, 0xffffffd0 ;  /* 0xffffffd00f0c7836 */ /* 0x008fe20000000000 */
[----:B------:R-:W-:Y:S01]  /*8440*/  LOP3.LUT R0, R6, 0x30, RZ, 0x3c, !PT ;  /* 0x0000003006007812 */ /* 0x000fe200078e3cff */
[----:B------:R-:W-:Y:S01]  /*8450*/  STL.64 [R1+0x1998], R126 ;  /* 0x0019987e01007387 */ /* 0x000fe20000100a00 */
[----:B------:R-:W3:Y:S01]  /*8460*/  LDC R15, c[0x0][0x230] ;  /* 0x00008c00ff0f7b82 */ /* 0x000ee20000000800 */
[----:B------:R-:W-:Y:S01]  /*8470*/  IMAD.WIDE R66, R13, 0x4, R242 ;  /* 0x000000040d427825 */ /* 0x000fe200078e02f2 */
[----:B------:R-:W-:Y:S01]  /*8480*/  IADD3 R0, R0, UR10, RZ ;  /* 0x0000000a00007c10 */ /* 0x000fe2000fffe0ff */
[----:B------:R-:W-:Y:S02]  /*8490*/  STL.64 [R1+0x1c18], R70 ;  /* 0x001c184601007387 */ /* 0x000fe40000100a00 */
[----:B----4-:R-:W-:-:S02]  /*84a0*/  IMAD R131, R46, 0x5e, RZ ;  /* 0x0000005e2e837824 */ /* 0x010fc400078e02ff */
[----:B------:R-:W-:Y:S01]  /*84b0*/  STL.64 [R1+0x19a0], R120 ;  /* 0x0019a07801007387 */ /* 0x000fe20000100a00 */
[----:B------:R-:W-:-:S03]  /*84c0*/  IMAD R130, R46, 0x5f, RZ ;  /* 0x0000005f2e827824 */ /* 0x000fc600078e02ff */
[----:B------:R-:W-:Y:S04]  /*84d0*/  STL.64 [R1+0x19a8], R118 ;  /* 0x0019a87601007387 */ /* 0x000fe80000100a00 */
[----:B------:R-:W-:Y:S04]  /*84e0*/  STL.64 [R1+0x19b0], R116 ;  /* 0x0019b07401007387 */ /* 0x000fe80000100a00 */
[----:B------:R-:W-:Y:S04]  /*84f0*/  STL.64 [R1+0x1c20], R72 ;  /* 0x001c204801007387 */ /* 0x000fe80000100a00 */
[----:B------:R-:W-:Y:S04]  /*8500*/  STL.64 [R1+0x19b8], R112 ;  /* 0x0019b87001007387 */ /* 0x000fe80000100a00 */
[----:B------:R1:W-:Y:S04]  /*8510*/  STL.64 [R1+0x19c0], R10 ;  /* 0x0019c00a01007387 */ /* 0x0003e80000100a00 */
[----:B------:R4:W-:Y:S04]  /*8520*/  STL.64 [R1+0x19c8], R4 ;  /* 0x0019c80401007387 */ /* 0x0009e80000100a00 */
[----:B------:R2:W-:Y:S04]  /*8530*/  STL.64 [R1+0x1778], R2 ;  /* 0x0017780201007387 */ /* 0x0005e80000100a00 */
[----:B------:R3:W-:Y:S01]  /*8540*/  LDGSTS.E [R0], desc[UR8][R28.64], !P1 ;  /* 0x000000001c007fae */ /* 0x0007e2000c921848 */
[----:B-1----:R-:W-:-:S03]  /*8550*/  IMAD.WIDE R10, R13, 0x4, R122 ;  /* 0x000000040d0a7825 */ /* 0x002fc600078e027a */
[----:B------:R1:W-:Y:S01]  /*8560*/  LDGSTS.E [R0+0x4000], desc[UR8][R26.64], !P1 ;  /* 0x040000001a007fae */ /* 0x0003e2000c921848 */
[----:B----4-:R-:W-:-:S03]  /*8570*/  IMAD.WIDE R4, R13, 0x4, R124 ;  /* 0x000000040d047825 */ /* 0x010fc600078e027c */
[----:B------:R4:W-:Y:S01]  /*8580*/  LDGSTS.E [R0+0x8000], desc[UR8][R24.64], !P1 ;  /* 0x0800000018007fae */ /* 0x0009e2000c921848 */
[----:B--2---:R-:W-:-:S03]  /*8590*/  IMAD.WIDE R2, R13, 0x4, R128 ;  /* 0x000000040d027825 */ /* 0x004fc600078e0280 */
[----:B------:R-:W-:Y:S01]  /*85a0*/  LDGSTS.E [R0+0xc000], desc[UR8][R22.64], !P1 ;  /* 0x0c00000016007fae */ /* 0x000fe2000c921848 */
[----:B------:R-:W-:Y:S01]  /*85b0*/  VIADD R13, R20, 0xffffffb3 ;  /* 0xffffffb3140d7836 */ /* 0x000fe20000000000 */
[----:B------:R-:W-:Y:S01]  /*85c0*/  ISETP.GE.U32.AND P1, PT, R12, 0x7fffff51, PT ;  /* 0x7fffff510c00780c */ /* 0x000fe20003f26070 */
[----:B------:R-:W2:Y:S01]  /*85d0*/  LDC R20, c[0x0][0x230] ;  /* 0x00008c00ff147b82 */ /* 0x000ea20000000800 */
[----:B------:R3:W-:Y:S01]  /*85e0*/  STL.64 [R1+0x208], R28 ;  /* 0x0002081c01007387 */ /* 0x0007e20000100a00 */
[----:B------:R-:W-:-:S03]  /*85f0*/  IMAD R12, R46, 0xe, RZ ;  /* 0x0000000e2e0c7824 */ /* 0x000fc600078e02ff */
[----:B------:R1:W-:Y:S01]  /*8600*/  STL.64 [R1+0x370], R26 ;  /* 0x0003701a01007387 */ /* 0x0003e20000100a00 */
[----:B------:R-:W-:-:S03]  /*8610*/  IMAD.WIDE R64, R12, 0x4, R242 ;  /* 0x000000040c407825 */ /* 0x000fc600078e02f2 */
[----:B------:R4:W-:Y:S04]  /*8620*/  STL.64 [R1+0x378], R24 ;  /* 0x0003781801007387 */ /* 0x0009e80000100a00 */
[----:B------:R-:W-:Y:S01]  /*8630*/  STL.64 [R1+0x380], R22 ;  /* 0x0003801601007387 */ /* 0x000fe20000100a00 */
[----:B---3--:R-:W3:Y:S03]  /*8640*/  LDC R28, c[0x0][0x230] ;  /* 0x00008c00ff1c7b82 */ /* 0x008ee60000000800 */
[----:B------:R-:W-:Y:S01]  /*8650*/  LDGSTS.E [R0+0x4], desc[UR8][R66.64], !P4 ;  /* 0x0000400042007fae */ /* 0x000fe2000e121848 */
[----:B-1----:R-:W-:-:S03]  /*8660*/  IMAD R26, R46, 0x53, RZ ;  /* 0x000000532e1a7824 */ /* 0x002fc600078e02ff */
[----:B------:R1:W-:Y:S01]  /*8670*/  STL.64 [R1+0x388], R10 ;  /* 0x0003880a01007387 */ /* 0x0003e20000100a00 */
[----:B----4-:R-:W4:Y:S01]  /*8680*/  LDC R25, c[0x0][0x230] ;  /* 0x00008c00ff197b82 */ /* 0x010f220000000800 */
[----:B------:R-:W-:Y:S02]  /*8690*/  IMAD R24, R46, 0x52, RZ ;  /* 0x000000522e187824 */ /* 0x000fe400078e02ff */
[----:B------:R1:W-:Y:S04]  /*86a0*/  LDGSTS.E [R0+0x4004], desc[UR8][R10.64], !P4 ;  /* 0x040040000a007fae */ /* 0x0003e8000e121848 */
[----:B------:R2:W-:Y:S01]  /*86b0*/  STL.64 [R1+0x390], R4 ;  /* 0x0003900401007387 */ /* 0x0005e20000100a00 */
[----:B------:R-:W3:Y:S03]  /*86c0*/  LDC R27, c[0x0][0x230] ;  /* 0x00008c00ff1b7b82 */ /* 0x000ee60000000800 */
[----:B------:R2:W-:Y:S04]  /*86d0*/  LDGSTS.E [R0+0x8004], desc[UR8][R4.64], !P4 ;  /* 0x0800400004007fae */ /* 0x0005e8000e121848 */
[----:B------:R-:W-:Y:S01]  /*86e0*/  STL.64 [R1+0x1ce8], R66 ;  /* 0x001ce84201007387 */ /* 0x000fe20000100a00 */
[----:B-1----:R-:W-:Y:S01]  /*86f0*/  IMAD.WIDE R10, R12, 0x4, R122 ;  /* 0x000000040c0a7825 */ /* 0x002fe200078e027a */
[----:B------:R-:W1:Y:S02]  /*8700*/  LDC R29, c[0x0][0x230] ;  /* 0x00008c00ff1d7b82 */ /* 0x000e640000000800 */
[----:B------:R2:W-:Y:S01]  /*8710*/  LDGSTS.E [R0+0xc004], desc[UR8][R2.64], !P4 ;  /* 0x0c00400002007fae */ /* 0x0005e2000e121848 */
[----:B------:R-:W-:Y:S01]  /*8720*/  ISETP.GE.U32.AND P4, PT, R13, 0x7fffff34, PT ;  /* 0x7fffff340d00780c */ /* 0x000fe20003f86070 */
[----:B------:R-:W-:-:S02]  /*8730*/  IMAD R13, R46, 0xf, RZ ;  /* 0x0000000f2e0d7824 */ /* 0x000fc400078e02ff */
[----:B------:R2:W-:Y:S02]  /*8740*/  STL.64 [R1+0x3a8], R2 ;  /* 0x0003a80201007387 */ /* 0x0005e40000100a00 */
[C---:B--2---:R-:W-:Y:S02]  /*8750*/  IMAD.WIDE R4, R12.reuse, 0x4, R124 ;  /* 0x000000040c047825 */ /* 0x044fe400078e027c */
[----:B------:R-:W-:Y:S02]  /*8760*/  LDGSTS.E [R0+0x8], desc[UR8][R64.64], !P3 ;  /* 0x0000800040007fae */ /* 0x000fe4000d921848 */
[----:B------:R-:W-:Y:S02]  /*8770*/  IMAD.WIDE R62, R13, 0x4, R242 ;  /* 0x000000040d3e7825 */ /* 0x000fe400078e02f2 */
[----:B------:R2:W-:Y:S02]  /*8780*/  STL.64 [R1+0x3b0], R10 ;  /* 0x0003b00a01007387 */ /* 0x0005e40000100a00 */
[----:B------:R-:W-:-:S02]  /*8790*/  IMAD.WIDE R2, R12, 0x4, R128 ;  /* 0x000000040c027825 */ /* 0x000fc400078e0280 */
[----:B------:R2:W-:Y:S02]  /*87a0*/  LDGSTS.E [R0+0x4008], desc[UR8][R10.64], !P3 ;  /* 0x040080000a007fae */ /* 0x0005e4000d921848 */
[----:B------:R-:W-:Y:S02]  /*87b0*/  VIADD R12, R14, 0xffffffb2 ;  /* 0xffffffb20e0c7836 */ /* 0x000fe40000000000 */
[----:B------:R4:W-:Y:S01]  /*87c0*/  STL.64 [R1+0x3b8], R4 ;  /* 0x0003b80401007387 */ /* 0x0009e20000100a00 */
[----:B------:R-:W3:Y:S03]  /*87d0*/  LDC R14, c[0x0][0x230] ;  /* 0x00008c00ff0e7b82 */ /* 0x000ee60000000800 */
[----:B------:R4:W-:Y:S01]  /*87e0*/  LDGSTS.E [R0+0x8008], desc[UR8][R4.64], !P3 ;  /* 0x0800800004007fae */ /* 0x0009e2000d921848 */
[----:B--2---:R-:W-:-:S03]  /*87f0*/  IMAD.WIDE R10, R13, 0x4, R122 ;  /* 0x000000040d0a7825 */ /* 0x004fc600078e027a */
[----:B------:R-:W-:Y:S04]  /*8800*/  STL.64 [R1+0x1cf0], R64 ;  /* 0x001cf04001007387 */ /* 0x000fe80000100a00 */
[----:B------:R2:W-:Y:S01]  /*8810*/  STL.64 [R1+0x3c0], R2 ;  /* 0x0003c00201007387 */ /* 0x0005e20000100a00 */
[----:B----4-:R-:W-:-:S03]  /*8820*/  IMAD.WIDE R4, R13, 0x4, R124 ;  /* 0x000000040d047825 */ /* 0x010fc600078e027c */
[----:B------:R2:W-:Y:S01]  /*8830*/  LDGSTS.E [R0+0xc008], desc[UR8][R2.64], !P3 ;  /* 0x0c00800002007fae */ /* 0x0005e2000d921848 */
[----:B------:R-:W-:Y:S01]  /*8840*/  ISETP.GE.U32.AND P3, PT, R12, 0x7fffff33, PT ;  /* 0x7fffff330c00780c */ /* 0x000fe20003f66070 */
[----:B------:R-:W-:Y:S02]  /*8850*/  IMAD R12, R46, 0x2c, RZ ;  /* 0x0000002c2e0c7824 */ /* 0x000fe400078e02ff */
[----:B------:R4:W-:Y:S02]  /*8860*/  STL.64 [R1+0x3c8], R10 ;  /* 0x0003c80a01007387 */ /* 0x0009e40000100a00 */
[----:B------:R-:W-:Y:S02]  /*8870*/  IMAD.WIDE R22, R12, 0x4, R242 ;  /* 0x000000040c167825 */ /* 0x000fe400078e02f2 */
[----:B------:R-:W-:Y:S02]  /*8880*/  LDGSTS.E [R0+0xc], desc[UR8][R62.64], !P2 ;  /* 0x0000c0003e007fae */ /* 0x000fe4000d121848 */
[----:B--2---:R-:W-:-:S02]  /*8890*/  IMAD.WIDE R2, R13, 0x4, R128 ;  /* 0x000000040d027825 */ /* 0x004fc400078e0280 */
[----:B------:R2:W-:Y:S02]  /*88a0*/  STL.64 [R1+0x3d0], R4 ;  /* 0x0003d00401007387 */ /* 0x0005e40000100a00 */
[----:B------:R-:W-:Y:S02]  /*88b0*/  VIADD R13, R15, 0xffffffb1 ;  /* 0xffffffb10f0d7836 */ /* 0x000fe40000000000 */
[----:B------:R4:W-:Y:S01]  /*88c0*/  LDGSTS.E [R0+0x400c], desc[UR8][R10.64], !P2 ;  /* 0x0400c0000a007fae */ /* 0x0009e2000d121848 */
[----:B------:R-:W1:Y:S03]  /*88d0*/  LDC R15, c[0x0][0x230] ;  /* 0x00008c00ff0f7b82 */ /* 0x000e660000000800 */
[----:B------:R-:W-:Y:S04]  /*88e0*/  STL.64 [R1+0x1cf8], R62 ;  /* 0x001cf83e01007387 */ /* 0x000fe80000100a00 */
[----:B------:R2:W-:Y:S04]  /*88f0*/  LDGSTS.E [R0+0x800c], desc[UR8][R4.64], !P2 ;  /* 0x0800c00004007fae */ /* 0x0005e8000d121848 */
[----:B------:R3:W-:Y:S01]  /*8900*/  STL.64 [R1+0x3d8], R2 ;  /* 0x0003d80201007387 */ /* 0x0007e20000100a00 */
[----:B----4-:R-:W-:-:S03]  /*8910*/  IMAD.WIDE R10, R12, 0x4, R122 ;  /* 0x000000040c0a7825 */ /* 0x010fc600078e027a */
[----:B------:R3:W-:Y:S01]  /*8920*/  LDGSTS.E [R0+0xc00c], desc[UR8][R2.64], !P2 ;  /* 0x0c00c00002007fae */ /* 0x0007e2000d121848 */
[----:B------:R-:W-:Y:S01]  /*8930*/  ISETP.GE.U32.AND P2, PT, R13, 0x7fffff32, PT ;  /* 0x7fffff320d00780c */ /* 0x000fe20003f46070 */
[----:B------:R-:W-:Y:S02]  /*8940*/  IMAD R13, R46, 0x2d, RZ ;  /* 0x0000002d2e0d7824 */ /* 0x000fe400078e02ff */
[C---:B--2---:R-:W-:Y:S01]  /*8950*/  IMAD.WIDE R4, R12.reuse, 0x4, R124 ;  /* 0x000000040c047825 */ /* 0x044fe200078e027c */
[----:B------:R2:W-:Y:S04]  /*8960*/  LDGSTS.E [R0+0x10000], desc[UR8][R22.64], !P0 ;  /* 0x1000000016007fae */ /* 0x0005e8000c121848 */
[----:B------:R2:W-:Y:S01]  /*8970*/  STL.64 [R1+0x108], R22 ;  /* 0x0001081601007387 */ /* 0x0005e20000100a00 */
[----:B---3--:R-:W-:Y:S01]  /*8980*/  IMAD.WIDE R2, R12, 0x4, R128 ;  /* 0x000000040c027825 */ /* 0x008fe200078e0280 */
[----:B------:R-:W-:-:S02]  /*8990*/  IADD3 R12, R20, -0x50, RZ ;  /* 0xffffffb0140c7810 */ /* 0x000fc40007ffe0ff */
[----:B------:R3:W-:Y:S01]  /*89a0*/  LDGSTS.E [R0+0x14000], desc[UR8][R10.64], !P0 ;  /* 0x140000000a007fae */ /* 0x0007e2000c121848 */
[----:B------:R-:W4:Y:S03]  /*89b0*/  LDC R20, c[0x0][0x230] ;  /* 0x00008c00ff147b82 */ /* 0x000f260000000800 */
[----:B------:R3:W-:Y:S01]  /*89c0*/  STL.64 [R1+0xc60], R10 ;  /* 0x000c600a01007387 */ /* 0x0007e20000100a00 */
[----:B--2---:R-:W-:-:S03]  /*89d0*/  IMAD.WIDE R22, R13, 0x4, R242 ;  /* 0x000000040d167825 */ /* 0x004fc600078e02f2 */
[----:B------:R2:W-:Y:S04]  /*89e0*/  LDGSTS.E [R0+0x18000], desc[UR8][R4.64], !P0 ;  /* 0x1800000004007fae */ /* 0x0005e8000c121848 */
[----:B------:R2:W-:Y:S04]  /*89f0*/  STL.64 [R1+0xc58], R4 ;  /* 0x000c580401007387 */ /* 0x0005e80000100a00 */
[----:B------:R1:W-:Y:S01]  /*8a00*/  LDGSTS.E [R0+0x1c000], desc[UR8][R2.64], !P0 ;  /* 0x1c00000002007fae */ /* 0x0003e2000c121848 */
[----:B------:R-:W-:Y:S01]  /*8a10*/  ISETP.GE.U32.AND P0, PT, R12, 0x7fffff31, PT ;  /* 0x7fffff310c00780c */ /* 0x000fe20003f06070 */
[----:B---3--:R-:W-:-:S02]  /*8a20*/  IMAD.WIDE R10, R13, 0x4, R122 ;  /* 0x000000040d0a7825 */ /* 0x008fc400078e027a */
[----:B------:R1:W-:Y:S02]  /*8a30*/  STL.64 [R1+0xc80], R2 ;  /* 0x000c800201007387 */ /* 0x0003e40000100a00 */
[----:B------:R-:W-:Y:S02]  /*8a40*/  IMAD R12, R46, 0x2e, RZ ;  /* 0x0000002e2e0c7824 */ /* 0x000fe400078e02ff */
[C---:B--2---:R-:W-:Y:S01]  /*8a50*/  IMAD.WIDE R4, R13.reuse, 0x4, R124 ;  /* 0x000000040d047825 */ /* 0x044fe200078e027c */
[----:B------:R2:W-:Y:S04]  /*8a60*/  STL.64 [R1+0x100], R22 ;  /* 0x0001001601007387 */ /* 0x0005e80000100a00 */
[----:B------:R2:W-:Y:S01]  /*8a70*/  LDGSTS.E [R0+0x10004], desc[UR8][R22.64], !P6 ;  /* 0x1000400016007fae */ /* 0x0005e2000f121848 */
[----:B-1----:R-:W-:-:S03]  /*8a80*/  IMAD.WIDE R2, R13, 0x4, R128 ;  /* 0x000000040d027825 */ /* 0x002fc600078e0280 */
[----:B------:R1:W-:Y:S01]  /*8a90*/  STL.64 [R1+0xcb8], R10 ;  /* 0x000cb80a01007387 */ /* 0x0003e20000100a00 */
[----:B------:R-:W-:-:S03]  /*8aa0*/  VIADD R13, R14, 0xffffff93 ;  /* 0xffffff930e0d7836 */ /* 0x000fc60000000000 */
[----:B------:R1:W-:Y:S01]  /*8ab0*/  LDGSTS.E [R0+0x14004], desc[UR8][R10.64], !P6 ;  /* 0x140040000a007fae */ /* 0x0003e2000f121848 */
[----:B------:R-:W3:Y:S01]  /*8ac0*/  LDC R14, c[0x0][0x230] ;  /* 0x00008c00ff0e7b82 */ /* 0x000ee20000000800 */
[C---:B--2---:R-:W-:Y:S02]  /*8ad0*/  IMAD.WIDE R22, R12.reuse, 0x4, R242 ;  /* 0x000000040c167825 */ /* 0x044fe400078e02f2 */
        /* <DEDUP_REMOVED lines=14> */
[----:B------:R-:W3:Y:S03]  /*8bc0*/  LDC R15, c[0x0][0x230] ;  /* 0x00008c00ff0f7b82 */ /* 0x000ee60000000800 */
        /* <DEDUP_REMOVED lines=8> */
[C---:B----4-:R-:W-:Y:S01]  /*8c50*/  IMAD.WIDE R4, R13.reuse, 0x4, R124 ;  /* 0x000000040d047825 */ /* 0x050fe200078e027c */
[----:B------:R1:W-:Y:S03]  /*8c60*/  LDGSTS.E [R0+0x1000c], desc[UR8][R22.64], !P1 ;  /* 0x1000c00016007fae */ /* 0x0003e6000c921848 */
[----:B------:R-:W-:Y:S01]  /*8c70*/  IMAD.WIDE R52, R12, 0x4, R242 ;  /* 0x000000040c347825 */ /* 0x000fe200078e02f2 */
[----:B------:R1:W-:Y:S03]  /*8c80*/  STL.64 [R1+0xf0], R22 ;  /* 0x0000f01601007387 */ /* 0x0003e60000100a00 */
[----:B--2---:R-:W-:Y:S01]  /*8c90*/  IMAD.WIDE R2, R13, 0x4, R128 ;  /* 0x000000040d027825 */ /* 0x004fe200078e0280 */
[----:B------:R2:W-:Y:S03]  /*8ca0*/  LDGSTS.E [R0+0x1400c], desc[UR8][R10.64], !P1 ;  /* 0x1400c0000a007fae */ /* 0x0005e6000c921848 */
[----:B------:R-:W-:Y:S01]  /*8cb0*/  VIADD R13, R20, 0xffffff91 ;  /* 0xffffff91140d7836 */ /* 0x000fe20000000000 */
[----:B------:R2:W-:Y:S01]  /*8cc0*/  STL.64 [R1+0xd70], R10 ;  /* 0x000d700a01007387 */ /* 0x0005e20000100a00 */
[----:B------:R-:W4:Y:S03]  /*8cd0*/  LDC R20, c[0x0][0x230] ;  /* 0x00008c00ff147b82 */ /* 0x000f260000000800 */
[----:B------:R3:W-:Y:S04]  /*8ce0*/  LDGSTS.E [R0+0x1800c], desc[UR8][R4.64], !P1 ;  /* 0x1800c00004007fae */ /* 0x0007e8000c921848 */
[----:B------:R3:W-:Y:S01]  /*8cf0*/  STL.64 [R1+0xd90], R4 ;  /* 0x000d900401007387 */ /* 0x0007e20000100a00 */
[----:B-1----:R-:W1:Y:S03]  /*8d00*/  LDC R22, c[0x0][0x230] ;  /* 0x00008c00ff167b82 */ /* 0x002e660000000800 */
[----:B------:R3:W-:Y:S01]  /*8d10*/  LDGSTS.E [R0+0x1c00c], desc[UR8][R2.64], !P1 ;  /* 0x1c00c00002007fae */ /* 0x0007e2000c921848 */
[----:B--2---:R-:W-:Y:S01]  /*8d20*/  IMAD.WIDE R10, R12, 0x4, R122 ;  /* 0x000000040c0a7825 */ /* 0x004fe200078e027a */
[----:B------:R-:W-:-:S02]  /*8d30*/  ISETP.GE.U32.AND P1, PT, R13, 0x7fffff12, PT ;  /* 0x7fffff120d00780c */ /* 0x000fc40003f26070 */
[----:B------:R2:W-:Y:S01]  /*8d40*/  STL.64 [R1+0xd98], R2 ;  /* 0x000d980201007387 */ /* 0x0005e20000100a00 */
[----:B------:R-:W-:Y:S01]  /*8d50*/  IMAD R13, R46, 0x4d, RZ ;  /* 0x0000004d2e0d7824 */ /* 0x000fe200078e02ff */
[----:B------:R-:W4:Y:S01]  /*8d60*/  LDC R23, c[0x0][0x230] ;  /* 0x00008c00ff177b82 */ /* 0x000f220000000800 */
[C---:B---3--:R-:W-:Y:S01]  /*8d70*/  IMAD.WIDE R4, R12.reuse, 0x4, R124 ;  /* 0x000000040c047825 */ /* 0x048fe200078e027c */
[----:B------:R-:W-:Y:S03]  /*8d80*/  LDGSTS.E [R0+0x20000], desc[UR8][R52.64], !P4 ;  /* 0x2000000034007fae */ /* 0x000fe6000e121848 */
[----:B------:R-:W-:Y:S01]  /*8d90*/  IMAD.WIDE R50, R13, 0x4, R242 ;  /* 0x000000040d327825 */ /* 0x000fe200078e02f2 */
[----:B------:R3:W-:Y:S03]  /*8da0*/  STL.64 [R1+0xad0], R10 ;  /* 0x000ad00a01007387 */ /* 0x0007e60000100a00 */
[----:B--2---:R-:W-:Y:S01]  /*8db0*/  IMAD.WIDE R2, R12, 0x4, R128 ;  /* 0x000000040c027825 */ /* 0x004fe200078e0280 */
[----:B------:R3:W-:Y:S03]  /*8dc0*/  LDGSTS.E [R0+0x24000], desc[UR8][R10.64], !P4 ;  /* 0x240000000a007fae */ /* 0x0007e6000e121848 */
[----:B------:R-:W-:Y:S01]  /*8dd0*/  VIADD R12, R14, 0xffffff90 ;  /* 0xffffff900e0c7836 */ /* 0x000fe20000000000 */
[----:B------:R2:W-:Y:S01]  /*8de0*/  STL.64 [R1+0xac8], R4 ;  /* 0x000ac80401007387 */ /* 0x0005e20000100a00 */
[----:B------:R-:W-:-:S03]  /*8df0*/  IMAD R14, R46, 0x4f, RZ ;  /* 0x0000004f2e0e7824 */ /* 0x000fc600078e02ff */
[----:B------:R2:W-:Y:S01]  /*8e00*/  LDGSTS.E [R0+0x28000], desc[UR8][R4.64], !P4 ;  /* 0x2800000004007fae */ /* 0x0005e2000e121848 */
[----:B---3--:R-:W-:-:S03]  /*8e10*/  IMAD.WIDE R10, R13, 0x4, R122 ;  /* 0x000000040d0a7825 */ /* 0x008fc600078e027a */
[----:B------:R-:W-:Y:S04]  /*8e20*/  STL.64 [R1+0x1c28], R52 ;  /* 0x001c283401007387 */ /* 0x000fe80000100a00 */
[----:B------:R3:W-:Y:S01]  /*8e30*/  LDGSTS.E [R0+0x2c000], desc[UR8][R2.64], !P4 ;  /* 0x2c00000002007fae */ /* 0x0007e2000e121848 */
[----:B------:R-:W-:Y:S01]  /*8e40*/  ISETP.GE.U32.AND P4, PT, R12, 0x7fffff11, PT ;  /* 0x7fffff110c00780c */ /* 0x000fe20003f86070 */
[----:B------:R-:W-:Y:S02]  /*8e50*/  IMAD R12, R46, 0x4e, RZ ;  /* 0x0000004e2e0c7824 */ /* 0x000fe400078e02ff */
[C---:B--2---:R-:W-:Y:S01]  /*8e60*/  IMAD.WIDE R4, R13.reuse, 0x4, R124 ;  /* 0x000000040d047825 */ /* 0x044fe200078e027c */
[----:B------:R3:W-:Y:S03]  /*8e70*/  STL.64 [R1+0xac0], R2 ;  /* 0x000ac00201007387 */ /* 0x0007e60000100a00 */
[----:B------:R-:W-:Y:S01]  /*8e80*/  IMAD.WIDE R250, R12, 0x4, R242 ;  /* 0x000000040cfa7825 */ /* 0x000fe200078e02f2 */
[----:B------:R2:W-:Y:S04]  /*8e90*/  STL.64 [R1+0xab8], R10 ;  /* 0x000ab80a01007387 */ /* 0x0005e80000100a00 */
[----:B------:R-:W-:Y:S01]  /*8ea0*/  LDGSTS.E [R0+0x20004], desc[UR8][R50.64], !P3 ;  /* 0x2000400032007fae */ /* 0x000fe2000d921848 */
[----:B---3--:R-:W-:-:S03]  /*8eb0*/  IMAD.WIDE R2, R13, 0x4, R128 ;  /* 0x000000040d027825 */ /* 0x008fc600078e0280 */
[----:B------:R3:W-:Y:S01]  /*8ec0*/  STL.64 [R1+0xab0], R4 ;  /* 0x000ab00401007387 */ /* 0x0007e20000100a00 */
[----:B------:R-:W-:Y:S01]  /*8ed0*/  IADD3 R13, R15, -0x11, RZ ;  /* 0xffffffef0f0d7810 */ /* 0x000fe20007ffe0ff */
[----:B------:R-:W-:Y:S02]  /*8ee0*/  IMAD R15, R46, 0x6c, RZ ;  /* 0x0000006c2e0f7824 */ /* 0x000fe400078e02ff */
[----:B------:R2:W-:Y:S02]  /*8ef0*/  LDGSTS.E [R0+0x24004], desc[UR8][R10.64], !P3 ;  /* 0x240040000a007fae */ /* 0x0005e4000d921848 */
[C---:B------:R-:W-:Y:S02]  /*8f00*/  IMAD.WIDE R74, R15.reuse, 0x4, R242 ;  /* 0x000000040f4a7825 */ /* 0x040fe400078e02f2 */
[----:B------:R-:W-:Y:S02]  /*8f10*/  STL.64 [R1+0x1c30], R50 ;  /* 0x001c303201007387 */ /* 0x000fe40000100a00 */
[----:B------:R-:W-:-:S02]  /*8f20*/  IMAD.WIDE R240, R15, 0x4, R122 ;  /* 0x000000040ff07825 */ /* 0x000fc400078e027a */
[----:B------:R3:W-:Y:S02]  /*8f30*/  LDGSTS.E [R0+0x28004], desc[UR8][R4.64], !P3 ;  /* 0x2800400004007fae */ /* 0x0007e4000d921848 */
[----:B------:R-:W-:Y:S02]  /*8f40*/  IMAD.WIDE R238, R15, 0x4, R124 ;  /* 0x000000040fee7825 */ /* 0x000fe400078e027c */
[----:B------:R4:W-:Y:S02]  /*8f50*/  STL.64 [R1+0xaa8], R2 ;  /* 0x000aa80201007387 */ /* 0x0009e40000100a00 */
[----:B--2---:R-:W-:Y:S02]  /*8f60*/  IMAD.WIDE R10, R12, 0x4, R122 ;  /* 0x000000040c0a7825 */ /* 0x004fe400078e027a */
[----:B------:R4:W-:Y:S01]  /*8f70*/  LDGSTS.E [R0+0x2c004], desc[UR8][R2.64], !P3 ;  /* 0x2c00400002007fae */ /* 0x0009e2000d921848 */
[----:B------:R-:W-:Y:S01]  /*8f80*/  ISETP.GE.U32.AND P3, PT, R13, 0x7fffff70, PT ;  /* 0x7fffff700d00780c */ /* 0x000fe20003f66070 */
[----:B------:R-:W-:-:S02]  /*8f90*/  IMAD.WIDE R236, R15, 0x4, R128 ;  /* 0x000000040fec7825 */ /* 0x000fc400078e0280 */
[----:B------:R-:W-:Y:S02]  /*8fa0*/  LDGSTS.E [R0+0x20008], desc[UR8][R250.64], !P2 ;  /* 0x20008000fa007fae */ /* 0x000fe4000d121848 */
[----:B---3--:R-:W-:Y:S02]  /*8fb0*/  IMAD.WIDE R4, R12, 0x4, R124 ;  /* 0x000000040c047825 */ /* 0x008fe400078e027c */
[----:B------:R2:W-:Y:S02]  /*8fc0*/  LDGSTS.E [R0+0x24008], desc[UR8][R10.64], !P2 ;  /* 0x240080000a007fae */ /* 0x0005e4000d121848 */
[----:B-1----:R-:W-:Y:S02]  /*8fd0*/  VIADD R15, R22, 0xffffffec ;  /* 0xffffffec160f7836 */ /* 0x002fe40000000000 */
[----:B------:R1:W-:Y:S01]  /*8fe0*/  LDGSTS.E [R0+0x28008], desc[UR8][R4.64], !P2 ;  /* 0x2800800004007fae */ /* 0x0003e2000d121848 */
[----:B----4-:R-:W-:Y:S01]  /*8ff0*/  IMAD.WIDE R2, R12, 0x4, R128 ;  /* 0x000000040c027825 */ /* 0x010fe200078e0280 */
[----:B------:R-:W3:Y:S02]  /*9000*/  LDC R22, c[0x0][0x230] ;  /* 0x00008c00ff167b82 */ /* 0x000ee40000000800 */
[----:B------:R2:W-:Y:S01]  /*9010*/  STL.64 [R1+0xa90], R10 ;  /* 0x000a900a01007387 */ /* 0x0005e20000100a00 */
[----:B------:R-:W-:-:S03]  /*9020*/  VIADD R12, R20, 0xffffffee ;  /* 0xffffffee140c7836 */ /* 0x000fc60000000000 */
[----:B------:R4:W-:Y:S02]  /*9030*/  LDGSTS.E [R0+0x2c008], desc[UR8][R2.64], !P2 ;  /* 0x2c00800002007fae */ /* 0x0009e4000d121848 */
[----:B------:R-:W3:Y:S01]  /*9040*/  LDC R20, c[0x0][0x230] ;  /* 0x00008c00ff147b82 */ /* 0x000ee20000000800 */
[----:B------:R-:W-:Y:S01]  /*9050*/  ISETP.GE.U32.AND P2, PT, R12, 0x7fffff6f, PT ;  /* 0x7fffff6f0c00780c */ /* 0x000fe20003f46070 */
[----:B------:R1:W-:Y:S01]  /*9060*/  STL.64 [R1+0xa88], R4 ;  /* 0x000a880401007387 */ /* 0x0003e20000100a00 */
[----:B------:R-:W-:-:S03]  /*9070*/  IMAD.WIDE R12, R14, 0x4, R242 ;  /* 0x000000040e0c7825 */ /* 0x000fc600078e02f2 */
[----:B------:R-:W-:Y:S01]  /*9080*/  STL.64 [R1+0x1c38], R250 ;  /* 0x001c38fa01007387 */ /* 0x000fe20000100a00 */
[----:B--2---:R-:W-:-:S03]  /*9090*/  IMAD.WIDE R10, R14, 0x4, R122 ;  /* 0x000000040e0a7825 */ /* 0x004fc600078e027a */
[----:B------:R4:W-:Y:S01]  /*90a0*/  STL.64 [R1+0xa78], R2 ;  /* 0x000a780201007387 */ /* 0x0009e20000100a00 */
[----:B-1----:R-:W-:-:S03]  /*90b0*/  IMAD.WIDE R4, R14, 0x4, R124 ;  /* 0x000000040e047825 */ /* 0x002fc600078e027c */
[----:B------:R-:W-:Y:S04]  /*90c0*/  LDGSTS.E [R0+0x2000c], desc[UR8][R12.64], !P0 ;  /* 0x2000c0000c007fae */ /* 0x000fe8000c121848 */
[----:B------:R1:W-:Y:S01]  /*90d0*/  LDGSTS.E [R0+0x2400c], desc[UR8][R10.64], !P0 ;  /* 0x2400c0000a007fae */ /* 0x0003e2000c121848 */
[----:B----4-:R-:W-:-:S03]  /*90e0*/  IMAD.WIDE R2, R14, 0x4, R128 ;  /* 0x000000040e027825 */ /* 0x010fc600078e0280 */
[----:B------:R2:W-:Y:S01]  /*90f0*/  LDGSTS.E [R0+0x2800c], desc[UR8][R4.64], !P0 ;  /* 0x2800c00004007fae */ /* 0x0005e2000c121848 */
[----:B------:R-:W-:-:S03]  /*9100*/  VIADD R14, R21, 0xffffffed ;  /* 0xffffffed150e7836 */ /* 0x000fc60000000000 */
[----:B------:R4:W-:Y:S01]  /*9110*/  LDGSTS.E [R0+0x2c00c], desc[UR8][R2.64], !P0 ;  /* 0x2c00c00002007fae */ /* 0x0009e2000c121848 */
[----:B------:R-:W1:Y:S01]  /*9120*/  LDC R21, c[0x0][0x230] ;  /* 0x00008c00ff157b82 */ /* 0x000e620000000800 */
[----:B------:R-:W-:Y:S01]  /*9130*/  ISETP.GE.U32.AND P0, PT, R14, 0x7fffff6e, PT ;  /* 0x7fffff6e0e00780c */ /* 0x000fe20003f06070 */
[----:B------:R-:W-:Y:S01]  /*9140*/  IMAD R14, R46, 0x6d, RZ ;  /* 0x0000006d2e0e7824 */ /* 0x000fe200078e02ff */
[----:B------:R-:W-:Y:S03]  /*9150*/  LDGSTS.E [R0+0x30000], desc[UR8][R74.64], !P6 ;  /* 0x300000004a007fae */ /* 0x000fe6000f121848 */
[C---:B------:R-:W-:Y:S01]  /*9160*/  IMAD.WIDE R76, R14.reuse, 0x4, R242 ;  /* 0x000000040e4c7825 */ /* 0x040fe200078e02f2 */
[----:B------:R-:W-:Y:S03]  /*9170*/  LDGSTS.E [R0+0x34000], desc[UR8][R240.64], !P6 ;  /* 0x34000000f0007fae */ /* 0x000fe6000f121848 */
[C---:B------:R-:W-:Y:S01]  /*9180*/  IMAD.WIDE R234, R14.reuse, 0x4, R122 ;  /* 0x000000040eea7825 */ /* 0x040fe200078e027a */
[----:B------:R4:W-:Y:S03]  /*9190*/  LDGSTS.E [R0+0x38000], desc[UR8][R238.64], !P6 ;  /* 0x38000000ee007fae */ /* 0x0009e6000f121848 */
[----:B------:R-:W-:Y:S01]  /*91a0*/  IMAD.WIDE R232, R14, 0x4, R124 ;  /* 0x000000040ee87825 */ /* 0x000fe200078e027c */
[----:B------:R4:W-:Y:S01]  /*91b0*/  LDGSTS.E [R0+0x3c000], desc[UR8][R236.64], !P6 ;  /* 0x3c000000ec007fae */ /* 0x0009e2000f121848 */
[----:B------:R-:W-:-:S02]  /*91c0*/  ISETP.GE.U32.AND P6, PT, R15, 0x7fffff6d, PT ;  /* 0x7fffff6d0f00780c */ /* 0x000fc40003fc6070 */
[----:B------:R-:W-:Y:S01]  /*91d0*/  IMAD R15, R46, 0x6e, RZ ;  /* 0x0000006e2e0f7824 */ /* 0x000fe200078e02ff */
[----:B------:R-:W-:Y:S01]  /*91e0*/  LDGSTS.E [R0+0x30004], desc[UR8][R76.64], !P5 ;  /* 0x300040004c007fae */ /* 0x000fe2000e921848 */
[----:B------:R-:W-:-:S03]  /*91f0*/  IMAD.WIDE R230, R14, 0x4, R128 ;  /* 0x000000040ee67825 */ /* 0x000fc600078e0280 */
[----:B------:R4:W-:Y:S01]  /*9200*/  LDGSTS.E [R0+0x34004], desc[UR8][R234.64], !P5 ;  /* 0x34004000ea007fae */ /* 0x0009e2000e921848 */
[----:B---3--:R-:W-:Y:S02]  /*9210*/  VIADD R14, R20, 0xffffffcf ;  /* 0xffffffcf140e7836 */ /* 0x008fe40000000000 */
[C---:B------:R-:W-:Y:S01]  /*9220*/  IMAD.WIDE R78, R15.reuse, 0x4, R242 ;  /* 0x000000040f4e7825 */ /* 0x040fe200078e02f2 */
[----:B------:R3:W-:Y:S03]  /*9230*/  LDGSTS.E [R0+0x38004], desc[UR8][R232.64], !P5 ;  /* 0x38004000e8007fae */ /* 0x0007e6000e921848 */
[C---:B------:R-:W-:Y:S01]  /*9240*/  IMAD.WIDE R228, R15.reuse, 0x4, R122 ;  /* 0x000000040fe47825 */ /* 0x040fe200078e027a */
[----:B------:R3:W-:Y:S01]  /*9250*/  LDGSTS.E [R0+0x3c004], desc[UR8][R230.64], !P5 ;  /* 0x3c004000e6007fae */ /* 0x0007e2000e921848 */
[----:B------:R-:W-:Y:S02]  /*9260*/  ISETP.GE.U32.AND P5, PT, R14, 0x7fffff50, PT ;  /* 0x7fffff500e00780c */ /* 0x000fe40003fa6070 */
[----:B------:R-:W-:Y:S01]  /*9270*/  IMAD.WIDE R226, R15, 0x4, R124 ;  /* 0x000000040fe27825 */ /* 0x000fe200078e027c */
[----:B------:R-:W-:Y:S01]  /*9280*/  IADD3 R14, R23, -0x32, RZ ;  /* 0xffffffce170e7810 */ /* 0x000fe20007ffe0ff */
[----:B------:R-:W-:Y:S01]  /*9290*/  LDGSTS.E [R0+0x30008], desc[UR8][R78.64], !P1 ;  /* 0x300080004e007fae */ /* 0x000fe2000c921848 */
[----:B------:R-:W3:Y:S01]  /*92a0*/  LDC R23, c[0x0][0x230] ;  /* 0x00008c00ff177b82 */ /* 0x000ee20000000800 */
[----:B------:R-:W-:-:S02]  /*92b0*/  IMAD.WIDE R224, R15, 0x4, R128 ;  /* 0x000000040fe07825 */ /* 0x000fc400078e0280 */
[----:B------:R3:W-:Y:S02]  /*92c0*/  LDGSTS.E [R0+0x34008], desc[UR8][R228.64], !P1 ;  /* 0x34008000e4007fae */ /* 0x0007e4000c921848 */
[----:B-1----:R-:W-:Y:S02]  /*92d0*/  VIADD R20, R21, 0xffffffcd ;  /* 0xffffffcd15147836 */ /* 0x002fe40000000000 */
[----:B------:R-:W-:Y:S01]  /*92e0*/  LDGSTS.E [R0+0x38008], desc[UR8][R226.64], !P1 ;  /* 0x38008000e2007fae */ /* 0x000fe2000c921848 */
[----:B------:R-:W-:Y:S01]  /*92f0*/  IMAD.SHL.U32 R15, R46, 0x10, RZ ;  /* 0x000000102e0f7824 */ /* 0x000fe200078e00ff */
[----:B------:R-:W1:Y:S02]  /*9300*/  LDC R21, c[0x0][0x230] ;  /* 0x00008c00ff157b82 */ /* 0x000e640000000800 */
[----:B------:R-:W-:Y:S01]  /*9310*/  LDGSTS.E [R0+0x3c008], desc[UR8][R224.64], !P1 ;  /* 0x3c008000e0007fae */ /* 0x000fe2000c921848 */
[----:B------:R-:W-:Y:S01]  /*9320*/  ISETP.GE.U32.AND P1, PT, R14, 0x7fffff4f, PT ;  /* 0x7fffff4f0e00780c */ /* 0x000fe20003f26070 */
[----:B------:R-:W-:-:S02]  /*9330*/  IMAD R14, R46, 0x6f, RZ ;  /* 0x0000006f2e0e7824 */ /* 0x000fc400078e02ff */
[----:B------:R2:W-:Y:S01]  /*9340*/  STL.64 [R1+0xa70], R10 ;  /* 0x000a700a01007387 */ /* 0x0005e20000100a00 */
[----:B------:R-:W-:-:S03]  /*9350*/  IMAD.WIDE R60, R15, 0x4, R242 ;  /* 0x000000040f3c7825 */ /* 0x000fc600078e02f2 */
[----:B------:R4:W-:Y:S01]  /*9360*/  STL.64 [R1+0xa68], R4 ;  /* 0x000a680401007387 */ /* 0x0009e20000100a00 */
[----:B------:R-:W-:-:S03]  /*9370*/  IMAD.WIDE R80, R14, 0x4, R242 ;  /* 0x000000040e507825 */ /* 0x000fc600078e02f2 */
[----:B------:R-:W-:Y:S01]  /*9380*/  STL.64 [R1+0x1c40], R12 ;  /* 0x001c400c01007387 */ /* 0x000fe20000100a00 */
[----:B------:R-:W-:-:S03]  /*9390*/  IMAD.WIDE R222, R14, 0x4, R122 ;  /* 0x000000040ede7825 */ /* 0x000fc600078e027a */
[----:B------:R-:W-:Y:S01]  /*93a0*/  LDGSTS.E [R0+0x3000c], desc[UR8][R80.64], !P4 ;  /* 0x3000c00050007fae */ /* 0x000fe2000e121848 */
[----:B------:R-:W-:-:S03]  /*93b0*/  IMAD.WIDE R220, R14, 0x4, R124 ;  /* 0x000000040edc7825 */ /* 0x000fc600078e027c */
[----:B------:R3:W-:Y:S01]  /*93c0*/  STL.64 [R1+0xa60], R2 ;  /* 0x000a600201007387 */ /* 0x0007e20000100a00 */
[----:B------:R-:W-:-:S03]  /*93d0*/  IMAD.WIDE R218, R14, 0x4, R128 ;  /* 0x000000040eda7825 */ /* 0x000fc600078e0280 */
[----:B------:R-:W-:Y:S01]  /*93e0*/  LDGSTS.E [R0+0x3400c], desc[UR8][R222.64], !P4 ;  /* 0x3400c000de007fae */ /* 0x000fe2000e121848 */
[----:B--2---:R-:W-:-:S03]  /*93f0*/  IMAD.WIDE R10, R15, 0x4, R122 ;  /* 0x000000040f0a7825 */ /* 0x004fc600078e027a */
[----:B------:R-:W-:Y:S01]  /*9400*/  STL.64 [R1+0x1c48], R74 ;  /* 0x001c484a01007387 */ /* 0x000fe20000100a00 */
[----:B----4-:R-:W-:-:S03]  /*9410*/  IMAD.WIDE R4, R15, 0x4, R124 ;  /* 0x000000040f047825 */ /* 0x010fc600078e027c */
[----:B------:R-:W-:Y:S01]  /*9420*/  LDGSTS.E [R0+0x3800c], desc[UR8][R220.64], !P4 ;  /* 0x3800c000dc007fae */ /* 0x000fe2000e121848 */
[----:B------:R-:W-:Y:S02]  /*9430*/  IMAD R14, R46, 0x11, RZ ;  /* 0x000000112e0e7824 */ /* 0x000fe400078e02ff */
[----:B---3--:R-:W-:Y:S01]  /*9440*/  IMAD.WIDE R2, R15, 0x4, R128 ;  /* 0x000000040f027825 */ /* 0x008fe200078e0280 */
[----:B------:R-:W-:Y:S03]  /*9450*/  STL.64 [R1+0x19d0], R240 ;  /* 0x0019d0f001007387 */ /* 0x000fe60000100a00 */
[----:B------:R-:W-:Y:S01]  /*9460*/  VIADD R15, R22, 0xffffffcc ;  /* 0xffffffcc160f7836 */ /* 0x000fe20000000000 */
[----:B------:R-:W-:Y:S01]  /*9470*/  LDGSTS.E [R0+0x3c00c], desc[UR8][R218.64], !P4 ;  /* 0x3c00c000da007fae */ /* 0x000fe2000e121848 */
[----:B------:R-:W-:Y:S01]  /*9480*/  ISETP.GE.U32.AND P4, PT, R20, 0x7fffff4e, PT ;  /* 0x7fffff4e1400780c */ /* 0x000fe20003f86070 */
[----:B------:R-:W-:Y:S01]  /*9490*/  IMAD.WIDE R58, R14, 0x4, R242 ;  /* 0x000000040e3a7825 */ /* 0x000fe200078e02f2 */
[----:B------:R-:W2:Y:S01]  /*94a0*/  LDC R20, c[0x0][0x230] ;  /* 0x00008c00ff147b82 */ /* 0x000ea20000000800 */
[----:B------:R3:W-:Y:S04]  /*94b0*/  STL.64 [R1+0x19d8], R238 ;  /* 0x0019d8ee01007387 */ /* 0x0007e80000100a00 */
[----:B------:R4:W-:Y:S03]  /*94c0*/  STL.64 [R1+0x19e0], R236 ;  /* 0x0019e0ec01007387 */ /* 0x0009e60000100a00 */
[----:B------:R-:W1:Y:S01]  /*94d0*/  LDC R22, c[0x0][0x230] ;  /* 0x00008c00ff167b82 */ /* 0x000e620000000800 */
[----:B------:R-:W-:Y:S04]  /*94e0*/  STL.64 [R1+0x1c50], R76 ;  /* 0x001c504c01007387 */ /* 0x000fe80000100a00 */
[----:B------:R4:W-:Y:S01]  /*94f0*/  STL.64 [R1+0x19e8], R234 ;  /* 0x0019e8ea01007387 */ /* 0x0009e20000100a00 */
[----:B---3--:R-:W-:-:S03]  /*9500*/  IMAD.WIDE R238, R42, 0x4, R128 ;  /* 0x000000042aee7825 */ /* 0x008fc600078e0280 */
[----:B------:R3:W-:Y:S01]  /*9510*/  STL.64 [R1+0x19f0], R232 ;  /* 0x0019f0e801007387 */ /* 0x0007e20000100a00 */
[----:B----4-:R-:W-:-:S03]  /*9520*/  IMAD.WIDE R236, R42, 0x4, R124 ;  /* 0x000000042aec7825 */ /* 0x010fc600078e027c */
[----:B------:R4:W-:Y:S04]  /*9530*/  STL.64 [R1+0x19f8], R230 ;  /* 0x0019f8e601007387 */ /* 0x0009e80000100a00 */
[----:B------:R-:W-:Y:S01]  /*9540*/  STL.64 [R1+0x1c58], R78 ;  /* 0x001c584e01007387 */ /* 0x000fe20000100a00 */
[----:B------:R-:W-:-:S03]  /*9550*/  IMAD.WIDE R234, R42, 0x4, R122 ;  /* 0x000000042aea7825 */ /* 0x000fc600078e027a */
[----:B------:R2:W-:Y:S01]  /*9560*/  STL.64 [R1+0x1a00], R228 ;  /* 0x001a00e401007387 */ /* 0x0005e20000100a00 */
[----:B---3--:R-:W-:-:S03]  /*9570*/  IMAD.WIDE R232, R40, 0x4, R128 ;  /* 0x0000000428e87825 */ /* 0x008fc600078e0280 */
[----:B------:R-:W-:Y:S01]  /*9580*/  STL.64 [R1+0x1a08], R226 ;  /* 0x001a08e201007387 */ /* 0x000fe20000100a00 */
[----:B----4-:R-:W-:-:S03]  /*9590*/  IMAD.WIDE R230, R40, 0x4, R124 ;  /* 0x0000000428e67825 */ /* 0x010fc600078e027c */
[----:B------:R-:W-:Y:S04]  /*95a0*/  STL.64 [R1+0x1a10], R224 ;  /* 0x001a10e001007387 */ /* 0x000fe80000100a00 */
[----:B------:R-:W-:Y:S01]  /*95b0*/  STL.64 [R1+0x1c60], R80 ;  /* 0x001c605001007387 */ /* 0x000fe20000100a00 */
[----:B--2---:R-:W-:-:S03]  /*95c0*/  IMAD.WIDE R228, R40, 0x4, R122 ;  /* 0x0000000428e47825 */ /* 0x004fc600078e027a */
[----:B------:R-:W-:Y:S04]  /*95d0*/  STL.64 [R1+0x1a18], R222 ;  /* 0x001a18de01007387 */ /* 0x000fe80000100a00 */
[----:B------:R-:W-:Y:S04]  /*95e0*/  STL.64 [R1+0x1a20], R220 ;  /* 0x001a20dc01007387 */ /* 0x000fe80000100a00 */
[----:B------:R-:W-:Y:S04]  /*95f0*/  STL.64 [R1+0x1a28], R218 ;  /* 0x001a28da01007387 */ /* 0x000fe80000100a00 */
[----:B------:R-:W-:Y:S04]  /*9600*/  LDGSTS.E [R244], desc[UR8][R60.64], !P3 ;  /* 0x000000003cf47fae */ /* 0x000fe8000d921848 */
[----:B------:R2:W-:Y:S04]  /*9610*/  STL.64 [R1+0x3e8], R10 ;  /* 0x0003e80a01007387 */ /* 0x0005e80000100a00 */
[----:B------:R2:W-:Y:S04]  /*9620*/  LDGSTS.E [R244+0x4000], desc[UR8][R10.64], !P3 ;  /* 0x040000000af47fae */ /* 0x0005e8000d921848 */
[----:B------:R3:W-:Y:S04]  /*9630*/  STL.64 [R1+0x3f0], R4 ;  /* 0x0003f00401007387 */ /* 0x0007e80000100a00 */
[----:B------:R3:W-:Y:S01]  /*9640*/  LDGSTS.E [R244+0x8000], desc[UR8][R4.64], !P3 ;  /* 0x0800000004f47fae */ /* 0x0007e2000d921848 */
[----:B--2---:R-:W-:-:S03]  /*9650*/  IMAD.WIDE R10, R14, 0x4, R122 ;  /* 0x000000040e0a7825 */ /* 0x004fc600078e027a */
[----:B------:R-:W-:Y:S04]  /*9660*/  STL.64 [R1+0x1d00], R60 ;  /* 0x001d003c01007387 */ /* 0x000fe80000100a00 */
[----:B------:R2:W-:Y:S01]  /*9670*/  LDGSTS.E [R244+0xc000], desc[UR8][R2.64], !P3 ;  /* 0x0c00000002f47fae */ /* 0x0005e2000d921848 */
[----:B------:R-:W-:Y:S01]  /*9680*/  ISETP.GE.U32.AND P3, PT, R15, 0x7fffff4d, PT ;  /* 0x7fffff4d0f00780c */ /* 0x000fe20003f66070 */
[----:B------:R-:W-:Y:S02]  /*9690*/  IMAD R15, R46, 0x12, RZ ;  /* 0x000000122e0f7824 */ /* 0x000fe400078e02ff */
[C---:B---3--:R-:W-:Y:S01]  /*96a0*/  IMAD.WIDE R4, R14.reuse, 0x4, R124 ;  /* 0x000000040e047825 */ /* 0x048fe200078e027c */
[----:B------:R2:W-:Y:S03]  /*96b0*/  STL.64 [R1+0x3f8], R2 ;  /* 0x0003f80201007387 */ /* 0x0005e60000100a00 */
[----:B------:R-:W-:Y:S01]  /*96c0*/  IMAD.WIDE R56, R15, 0x4, R242 ;  /* 0x000000040f387825 */ /* 0x000fe200078e02f2 */
[----:B------:R3:W-:Y:S04]  /*96d0*/  STL.64 [R1+0x400], R10 ;  /* 0x0004000a01007387 */ /* 0x0007e80000100a00 */
[----:B------:R-:W-:Y:S01]  /*96e0*/  LDGSTS.E [R244+0x4], desc[UR8][R58.64], !P2 ;  /* 0x000040003af47fae */ /* 0x000fe2000d121848 */
[----:B--2---:R-:W-:Y:S01]  /*96f0*/  IMAD.WIDE R2, R14, 0x4, R128 ;  /* 0x000000040e027825 */ /* 0x004fe200078e0280 */
[----:B------:R-:W-:-:S02]  /*9700*/  IADD3 R14, R23, -0x51, RZ ;  /* 0xffffffaf170e7810 */ /* 0x000fc40007ffe0ff */
[----:B------:R2:W-:Y:S01]  /*9710*/  STL.64 [R1+0x410], R4 ;  /* 0x0004100401007387 */ /* 0x0005e20000100a00 */
[----:B------:R-:W4:Y:S03]  /*9720*/  LDC R23, c[0x0][0x230] ;  /* 0x00008c00ff177b82 */ /* 0x000f260000000800 */
[----:B------:R3:W-:Y:S04]  /*9730*/  LDGSTS.E [R244+0x4004], desc[UR8][R10.64], !P2 ;  /* 0x040040000af47fae */ /* 0x0007e8000d121848 */
[----:B------:R-:W-:Y:S04]  /*9740*/  STL.64 [R1+0x1d08], R58 ;  /* 0x001d083a01007387 */ /* 0x000fe80000100a00 */
[----:B------:R2:W-:Y:S04]  /*9750*/  LDGSTS.E [R244+0x8004], desc[UR8][R4.64], !P2 ;  /* 0x0800400004f47fae */ /* 0x0005e8000d121848 */
[----:B------:R1:W-:Y:S01]  /*9760*/  STL.64 [R1+0x418], R2 ;  /* 0x0004180201007387 */ /* 0x0003e20000100a00 */
[----:B---3--:R-:W-:-:S03]  /*9770*/  IMAD.WIDE R10, R15, 0x4, R122 ;  /* 0x000000040f0a7825 */ /* 0x008fc600078e027a */
[----:B------:R1:W-:Y:S01]  /*9780*/  LDGSTS.E [R244+0xc004], desc[UR8][R2.64], !P2 ;  /* 0x0c00400002f47fae */ /* 0x0003e2000d121848 */
[----:B------:R-:W-:Y:S01]  /*9790*/  ISETP.GE.U32.AND P2, PT, R14, 0x7fffff30, PT ;  /* 0x7fffff300e00780c */ /* 0x000fe20003f46070 */
[----:B------:R-:W-:Y:S02]  /*97a0*/  IMAD R14, R46, 0x13, RZ ;  /* 0x000000132e0e7824 */ /* 0x000fe400078e02ff */
[C---:B--2---:R-:W-:Y:S01]  /*97b0*/  IMAD.WIDE R4, R15.reuse, 0x4, R124 ;  /* 0x000000040f047825 */ /* 0x044fe200078e027c */
[----:B------:R-:W-:Y:S03]  /*97c0*/  LDGSTS.E [R244+0x8], desc[UR8][R56.64], !P0 ;  /* 0x0000800038f47fae */ /* 0x000fe6000c121848 */
[----:B------:R-:W-:Y:S01]  /*97d0*/  IMAD.WIDE R54, R14, 0x4, R242 ;  /* 0x000000040e367825 */ /* 0x000fe200078e02f2 */
[----:B------:R2:W-:Y:S03]  /*97e0*/  STL.64 [R1+0x420], R10 ;  /* 0x0004200a01007387 */ /* 0x0005e60000100a00 */
[----:B-1----:R-:W-:Y:S01]  /*97f0*/  IMAD.WIDE R2, R15, 0x4, R128 ;  /* 0x000000040f027825 */ /* 0x002fe200078e0280 */
[----:B------:R2:W-:Y:S03]  /*9800*/  LDGSTS.E [R244+0x4008], desc[UR8][R10.64], !P0 ;  /* 0x040080000af47fae */ /* 0x0005e6000c121848 */
[----:B------:R-:W-:Y:S01]  /*9810*/  VIADD R15, R20, 0xffffffae ;  /* 0xffffffae140f7836 */ /* 0x000fe20000000000 */
[----:B------:R1:W-:Y:S01]  /*9820*/  STL.64 [R1+0x428], R4 ;  /* 0x0004280401007387 */ /* 0x0003e20000100a00 */
[----:B------:R-:W3:Y:S03]  /*9830*/  LDC R20, c[0x0][0x230] ;  /* 0x00008c00ff147b82 */ /* 0x000ee60000000800 */
[----:B------:R1:W-:Y:S01]  /*9840*/  LDGSTS.E [R244+0x8008], desc[UR8][R4.64], !P0 ;  /* 0x0800800004f47fae */ /* 0x0003e2000c121848 */
[----:B--2---:R-:W-:-:S03]  /*9850*/  IMAD.WIDE R10, R14, 0x4, R122 ;  /* 0x000000040e0a7825 */ /* 0x004fc600078e027a */
[----:B------:R-:W-:Y:S04]  /*9860*/  STL.64 [R1+0x1d10], R56 ;  /* 0x001d103801007387 */ /* 0x000fe80000100a00 */
[----:B------:R2:W-:Y:S01]  /*9870*/  STL.64 [R1+0x438], R2 ;  /* 0x0004380201007387 */ /* 0x0005e20000100a00 */
[----:B-1----:R-:W-:-:S03]  /*9880*/  IMAD.WIDE R4, R14, 0x4, R124 ;  /* 0x000000040e047825 */ /* 0x002fc600078e027c */
        /* <DEDUP_REMOVED lines=35> */
[----:B------:R1:W-:Y:S04]  /*9ac0*/  LDGSTS.E [R244+0x10004], desc[UR8][R12.64], !P1 ;  /* 0x100040000cf47fae */ /* 0x0003e8000c921848 */
[----:B------:R4:W-:Y:S01]  /*9ad0*/  LDGSTS.E [R244+0x14004], desc[UR8][R10.64], !P1 ;  /* 0x140040000af47fae */ /* 0x0009e2000c921848 */
[----:B--2---:R-:W-:-:S03]  /*9ae0*/  IMAD.WIDE R2, R14, 0x4, R128 ;  /* 0x000000040e027825 */ /* 0x004fc600078e0280 */
[----:B------:R1:W-:Y:S01]  /*9af0*/  STL.64 [R1+0xe0], R12 ;  /* 0x0000e00c01007387 */ /* 0x0003e20000100a00 */
[----:B------:R-:W-:-:S03]  /*9b00*/  VIADD R14, R20, 0xffffff8f ;  /* 0xffffff8f140e7836 */ /* 0x000fc60000000000 */
[----:B------:R2:W-:Y:S01]  /*9b10*/  LDGSTS.E [R244+0x18004], desc[UR8][R4.64], !P1 ;  /* 0x1800400004f47fae */ /* 0x0005e2000c921848 */
[----:B------:R-:W-:-:S03]  /*9b20*/  IMAD R20, R46, 0x50, RZ ;  /* 0x000000502e147824 */ /* 0x000fc600078e02ff */
[----:B------:R4:W-:Y:S04]  /*9b30*/  STL.64 [R1+0xdf8], R10 ;  /* 0x000df80a01007387 */ /* 0x0009e80000100a00 */
[----:B------:R3:W-:Y:S01]  /*9b40*/  LDGSTS.E [R244+0x1c004], desc[UR8][R2.64], !P1 ;  /* 0x1c00400002f47fae */ /* 0x0007e2000c921848 */
[C---:B-1----:R-:W-:Y:S01]  /*9b50*/  IMAD.WIDE R12, R15.reuse, 0x4, R242 ;  /* 0x000000040f0c7825 */ /* 0x042fe200078e02f2 */
[----:B------:R-:W-:Y:S02]  /*9b60*/  ISETP.GE.U32.AND P1, PT, R14, 0x7fffff10, PT ;  /* 0x7fffff100e00780c */ /* 0x000fe40003f26070 */
[----:B------:R2:W-:Y:S01]  /*9b70*/  STL.64 [R1+0xdd8], R4 ;  /* 0x000dd80401007387 */ /* 0x0005e20000100a00 */
[----:B------:R-:W-:Y:S02]  /*9b80*/  IMAD R14, R46, 0x33, RZ ;  /* 0x000000332e0e7824 */ /* 0x000fe400078e02ff */
[C---:B----4-:R-:W-:Y:S01]  /*9b90*/  IMAD.WIDE R10, R15.reuse, 0x4, R122 ;  /* 0x000000040f0a7825 */ /* 0x050fe200078e027a */
[----:B------:R3:W-:Y:S04]  /*9ba0*/  STL.64 [R1+0xdd0], R2 ;  /* 0x000dd00201007387 */ /* 0x0007e80000100a00 */
[----:B------:R1:W-:Y:S01]  /*9bb0*/  STL.64 [R1+0xd8], R12 ;  /* 0x0000d80c01007387 */ /* 0x0003e20000100a00 */
[----:B--2---:R-:W-:-:S03]  /*9bc0*/  IMAD.WIDE R4, R15, 0x4, R124 ;  /* 0x000000040f047825 */ /* 0x004fc600078e027c */
[----:B------:R1:W-:Y:S01]  /*9bd0*/  LDGSTS.E [R244+0x10008], desc[UR8][R12.64], !P4 ;  /* 0x100080000cf47fae */ /* 0x0003e2000e121848 */
[----:B---3--:R-:W-:-:S03]  /*9be0*/  IMAD.WIDE R2, R15, 0x4, R128 ;  /* 0x000000040f027825 */ /* 0x008fc600078e0280 */
[----:B------:R2:W-:Y:S01]  /*9bf0*/  STL.64 [R1+0xdc8], R10 ;  /* 0x000dc80a01007387 */ /* 0x0005e20000100a00 */
[----:B------:R-:W-:-:S03]  /*9c00*/  IADD3 R15, R21, -0x72, RZ ;  /* 0xffffff8e150f7810 */ /* 0x000fc60007ffe0ff */
        /* <DEDUP_REMOVED lines=8> */
[C---:B-1----:R-:W-:Y:S02]  /*9c90*/  IMAD.WIDE R4, R14.reuse, 0x4, R124 ;  /* 0x000000040e047825 */ /* 0x042fe400078e027c */
[----:B------:R-:W-:Y:S04]  /*9ca0*/  LDGSTS.E [R244+0x1000c], desc[UR8][R12.64], !P3 ;  /* 0x1000c0000cf47fae */ /* 0x000fe8000d921848 */
[----:B------:R1:W-:Y:S01]  /*9cb0*/  LDGSTS.E [R244+0x1400c], desc[UR8][R10.64], !P3 ;  /* 0x1400c0000af47fae */ /* 0x0003e2000d921848 */
[----:B--2---:R-:W-:-:S03]  /*9cc0*/  IMAD.WIDE R2, R14, 0x4, R128 ;  /* 0x000000040e027825 */ /* 0x004fc600078e0280 */
[----:B------:R2:W-:Y:S01]  /*9cd0*/  LDGSTS.E [R244+0x1800c], desc[UR8][R4.64], !P3 ;  /* 0x1800c00004f47fae */ /* 0x0005e2000d921848 */
[----:B------:R-:W-:-:S03]  /*9ce0*/  VIADD R14, R22, 0xffffff8d ;  /* 0xffffff8d160e7836 */ /* 0x000fc60000000000 */
[----:B------:R3:W-:Y:S01]  /*9cf0*/  LDGSTS.E [R244+0x1c00c], desc[UR8][R2.64], !P3 ;  /* 0x1c00c00002f47fae */ /* 0x0007e2000d921848 */
[----:B------:R-:W-:-:S03]  /*9d00*/  IMAD R22, R46, 0x51, RZ ;  /* 0x000000512e167824 */ /* 0x000fc600078e02ff */
[----:B------:R-:W-:Y:S01]  /*9d10*/  STL.64 [R1+0xd0], R12 ;  /* 0x0000d00c01007387 */ /* 0x000fe20000100a00 */
[----:B------:R-:W-:Y:S01]  /*9d20*/  ISETP.GE.U32.AND P3, PT, R14, 0x7fffff0e, PT ;  /* 0x7fffff0e0e00780c */ /* 0x000fe20003f66070 */
[C---:B------:R-:W-:Y:S02]  /*9d30*/  IMAD.WIDE R14, R20.reuse, 0x4, R242 ;  /* 0x00000004140e7825 */ /* 0x040fe400078e02f2 */
[----:B------:R1:W-:Y:S04]  /*9d40*/  STL.64 [R1+0xdb0], R10 ;  /* 0x000db00a01007387 */ /* 0x0003e80000100a00 */
[----:B------:R2:W-:Y:S04]  /*9d50*/  STL.64 [R1+0xda8], R4 ;  /* 0x000da80401007387 */ /* 0x0005e80000100a00 */
[----:B------:R3:W-:Y:S01]  /*9d60*/  STL.64 [R1+0xda0], R2 ;  /* 0x000da00201007387 */ /* 0x0007e20000100a00 */
[----:B-1----:R-:W-:-:S03]  /*9d70*/  IMAD.WIDE R10, R20, 0x4, R122 ;  /* 0x00000004140a7825 */ /* 0x002fc600078e027a */
[----:B------:R-:W-:Y:S01]  /*9d80*/  LDGSTS.E [R244+0x20000], desc[UR8][R14.64], !P2 ;  /* 0x200000000ef47fae */ /* 0x000fe2000d121848 */
[----:B--2---:R-:W-:-:S03]  /*9d90*/  IMAD.WIDE R4, R20, 0x4, R124 ;  /* 0x0000000414047825 */ /* 0x004fc600078e027c */
[----:B------:R1:W-:Y:S01]  /*9da0*/  LDGSTS.E [R244+0x24000], desc[UR8][R10.64], !P2 ;  /* 0x240000000af47fae */ /* 0x0003e2000d121848 */
[----:B---3--:R-:W-:-:S03]  /*9db0*/  IMAD.WIDE R2, R20, 0x4, R128 ;  /* 0x0000000414027825 */ /* 0x008fc600078e0280 */
[----:B------:R2:W-:Y:S01]  /*9dc0*/  LDGSTS.E [R244+0x28000], desc[UR8][R4.64], !P2 ;  /* 0x2800000004f47fae */ /* 0x0005e2000d121848 */
[----:B------:R-:W-:-:S03]  /*9dd0*/  VIADD R20, R23, 0xffffff8c ;  /* 0xffffff8c17147836 */ /* 0x000fc60000000000 */
[----:B------:R3:W-:Y:S04]  /*9de0*/  LDGSTS.E [R244+0x2c000], desc[UR8][R2.64], !P2 ;  /* 0x2c00000002f47fae */ /* 0x0007e8000d121848 */
[----:B------:R1:W-:Y:S01]  /*9df0*/  STL.64 [R1+0xa50], R10 ;  /* 0x000a500a01007387 */ /* 0x0003e20000100a00 */
[----:B------:R-:W-:Y:S01]  /*9e00*/  ISETP.GE.U32.AND P2, PT, R20, 0x7fffff0d, PT ;  /* 0x7fffff0d1400780c */ /* 0x000fe20003f46070 */
[C---:B------:R-:W-:Y:S02]  /*9e10*/  IMAD.WIDE R20, R22.reuse, 0x4, R242 ;  /* 0x0000000416147825 */ /* 0x040fe400078e02f2 */
[----:B------:R2:W-:Y:S04]  /*9e20*/  STL.64 [R1+0xa40], R4 ;  /* 0x000a400401007387 */ /* 0x0005e80000100a00 */
[----:B------:R-:W-:Y:S01]  /*9e30*/  STL.64 [R1+0x1c68], R14 ;  /* 0x001c680e01007387 */ /* 0x000fe20000100a00 */
[----:B-1----:R-:W-:-:S03]  /*9e40*/  IMAD.WIDE R10, R22, 0x4, R122 ;  /* 0x00000004160a7825 */ /* 0x002fc600078e027a */
[----:B------:R3:W-:Y:S01]  /*9e50*/  STL.64 [R1+0xa38], R2 ;  /* 0x000a380201007387 */ /* 0x0007e20000100a00 */
[----:B--2---:R-:W-:-:S03]  /*9e60*/  IMAD.WIDE R4, R22, 0x4, R124 ;  /* 0x0000000416047825 */ /* 0x004fc600078e027c */
[----:B------:R-:W-:Y:S04]  /*9e70*/  LDGSTS.E [R244+0x20004], desc[UR8][R20.64], !P0 ;  /* 0x2000400014f47fae */ /* 0x000fe8000c121848 */
        /* <DEDUP_REMOVED lines=18> */
[----:B------:R3:W-:Y:S01]  /*9fa0*/  LDGSTS.E [R244+0x2c008], desc[UR8][R2.64], !P6 ;  /* 0x2c00800002f47fae */ /* 0x0007e2000f121848 */
[----:B------:R-:W-:-:S03]  /*9fb0*/  IMAD R27, R46, 0x70, RZ ;  /* 0x000000702e1b7824 */ /* 0x000fc600078e02ff */
[----:B------:R1:W-:Y:S01]  /*9fc0*/  STL.64 [R1+0xa08], R10 ;  /* 0x000a080a01007387 */ /* 0x0003e20000100a00 */
[----:B------:R-:W-:Y:S01]  /*9fd0*/  ISETP.GE.U32.AND P6, PT, R24, 0x7fffff6b, PT ;  /* 0x7fffff6b1800780c */ /* 0x000fe20003fc6070 */
[--C-:B------:R-:W-:Y:S02]  /*9fe0*/  IMAD.WIDE R24, R26, 0x4, R242.reuse ;  /* 0x000000041a187825 */ /* 0x100fe400078e02f2 */
[----:B------:R2:W-:Y:S02]  /*9ff0*/  STL.64 [R1+0xa00], R4 ;  /* 0x000a000401007387 */ /* 0x0005e40000100a00 */
[C---:B------:R-:W-:Y:S02]  /*a000*/  IMAD.WIDE R82, R27.reuse, 0x4, R242 ;  /* 0x000000041b527825 */ /* 0x040fe400078e02f2 */
[----:B------:R-:W-:Y:S02]  /*a010*/  STL.64 [R1+0x1c78], R22 ;  /* 0x001c781601007387 */ /* 0x000fe40000100a00 */
[----:B------:R-:W-:-:S02]  /*a020*/  IMAD.WIDE R216, R27, 0x4, R122 ;  /* 0x000000041bd87825 */ /* 0x000fc400078e027a */
[----:B------:R3:W-:Y:S02]  /*a030*/  STL.64 [R1+0x9f8], R2 ;  /* 0x0009f80201007387 */ /* 0x0007e40000100a00 */
[C---:B-1----:R-:W-:Y:S02]  /*a040*/  IMAD.WIDE R10, R26.reuse, 0x4, R122 ;  /* 0x000000041a0a7825 */ /* 0x042fe400078e027a */
[----:B------:R-:W-:Y:S02]  /*a050*/  LDGSTS.E [R244+0x2000c], desc[UR8][R24.64], !P5 ;  /* 0x2000c00018f47fae */ /* 0x000fe4000e921848 */
[--C-:B--2---:R-:W-:Y:S02]  /*a060*/  IMAD.WIDE R4, R26, 0x4, R124.reuse ;  /* 0x000000041a047825 */ /* 0x104fe400078e027c */
[----:B------:R-:W-:Y:S02]  /*a070*/  LDGSTS.E [R244+0x2400c], desc[UR8][R10.64], !P5 ;  /* 0x2400c0000af47fae */ /* 0x000fe4000e921848 */
[----:B------:R-:W-:-:S02]  /*a080*/  IMAD.WIDE R214, R27, 0x4, R124 ;  /* 0x000000041bd67825 */ /* 0x000fc400078e027c */
[----:B------:R-:W-:Y:S02]  /*a090*/  LDGSTS.E [R244+0x2800c], desc[UR8][R4.64], !P5 ;  /* 0x2800c00004f47fae */ /* 0x000fe4000e921848 */
[--C-:B---3--:R-:W-:Y:S01]  /*a0a0*/  IMAD.WIDE R2, R26, 0x4, R128.reuse ;  /* 0x000000041a027825 */ /* 0x108fe200078e0280 */
[----:B------:R-:W-:Y:S01]  /*a0b0*/  IADD3 R26, R28, -0x17, RZ ;  /* 0xffffffe91c1a7810 */ /* 0x000fe20007ffe0ff */
[----:B------:R-:W-:Y:S01]  /*a0c0*/  STL.64 [R1+0x9f0], R10 ;  /* 0x0009f00a01007387 */ /* 0x000fe20000100a00 */
[----:B------:R-:W1:Y:S01]  /*a0d0*/  LDC R28, c[0x0][0x230] ;  /* 0x00008c00ff1c7b82 */ /* 0x000e620000000800 */
[----:B------:R-:W-:Y:S02]  /*a0e0*/  IMAD.WIDE R212, R27, 0x4, R128 ;  /* 0x000000041bd47825 */ /* 0x000fe400078e0280 */
[----:B------:R-:W-:Y:S01]  /*a0f0*/  LDGSTS.E [R244+0x2c00c], desc[UR8][R2.64], !P5 ;  /* 0x2c00c00002f47fae */ /* 0x000fe2000e921848 */
[----:B------:R-:W-:Y:S01]  /*a100*/  ISETP.GE.U32.AND P5, PT, R26, 0x7fffff6a, PT ;  /* 0x7fffff6a1a00780c */ /* 0x000fe20003fa6070 */
[----:B------:R-:W-:-:S02]  /*a110*/  VIADD R27, R29, 0xffffffe8 ;  /* 0xffffffe81d1b7836 */ /* 0x000fc40000000000 */
[----:B------:R-:W-:Y:S01]  /*a120*/  IMAD R26, R46, 0x71, RZ ;  /* 0x000000712e1a7824 */ /* 0x000fe200078e02ff */
[----:B------:R-:W2:Y:S01]  /*a130*/  LDC R29, c[0x0][0x230] ;  /* 0x00008c00ff1d7b82 */ /* 0x000ea20000000800 */
[----:B------:R-:W-:Y:S02]  /*a140*/  LDGSTS.E [R244+0x30000], desc[UR8][R82.64], !P1 ;  /* 0x3000000052f47fae */ /* 0x000fe4000c921848 */
[C---:B------:R-:W-:Y:S02]  /*a150*/  IMAD.WIDE R84, R26.reuse, 0x4, R242 ;  /* 0x000000041a547825 */ /* 0x040fe400078e02f2 */
[----:B------:R-:W-:Y:S02]  /*a160*/  LDGSTS.E [R244+0x34000], desc[UR8][R216.64], !P1 ;  /* 0x34000000d8f47fae */ /* 0x000fe4000c921848 */
[C---:B------:R-:W-:Y:S02]  /*a170*/  IMAD.WIDE R210, R26.reuse, 0x4, R122 ;  /* 0x000000041ad27825 */ /* 0x040fe400078e027a */
[----:B------:R3:W-:Y:S02]  /*a180*/  LDGSTS.E [R244+0x38000], desc[UR8][R214.64], !P1 ;  /* 0x38000000d6f47fae */ /* 0x0007e4000c921848 */
[----:B------:R-:W-:-:S02]  /*a190*/  IMAD.WIDE R208, R26, 0x4, R124 ;  /* 0x000000041ad07825 */ /* 0x000fc400078e027c */
[----:B------:R4:W-:Y:S01]  /*a1a0*/  LDGSTS.E [R244+0x3c000], desc[UR8][R212.64], !P1 ;  /* 0x3c000000d4f47fae */ /* 0x0009e2000c921848 */
[----:B------:R-:W-:Y:S01]  /*a1b0*/  ISETP.GE.U32.AND P1, PT, R27, 0x7fffff69, PT ;  /* 0x7fffff691b00780c */ /* 0x000fe20003f26070 */
[----:B------:R-:W-:Y:S02]  /*a1c0*/  IMAD.WIDE R206, R26, 0x4, R128 ;  /* 0x000000041ace7825 */ /* 0x000fe400078e0280 */
[----:B------:R-:W-:Y:S02]  /*a1d0*/  LDGSTS.E [R244+0x30004], desc[UR8][R84.64], !P4 ;  /* 0x3000400054f47fae */ /* 0x000fe4000e121848 */
[----:B------:R-:W-:Y:S02]  /*a1e0*/  VIADD R26, R30, 0xffffffcb ;  /* 0xffffffcb1e1a7836 */ /* 0x000fe40000000000 */
[----:B------:R-:W4:Y:S01]  /*a1f0*/  LDC R30, c[0x0][0x230] ;  /* 0x00008c00ff1e7b82 */ /* 0x000f220000000800 */
[----:B------:R-:W-:Y:S01]  /*a200*/  IMAD R27, R46, 0x72, RZ ;  /* 0x000000722e1b7824 */ /* 0x000fe200078e02ff */
[----:B------:R4:W-:Y:S03]  /*a210*/  LDGSTS.E [R244+0x34004], desc[UR8][R210.64], !P4 ;  /* 0x34004000d2f47fae */ /* 0x0009e6000e121848 */
[C---:B------:R-:W-:Y:S01]  /*a220*/  IMAD.WIDE R86, R27.reuse, 0x4, R242 ;  /* 0x000000041b567825 */ /* 0x040fe200078e02f2 */
[----:B------:R4:W-:Y:S03]  /*a230*/  LDGSTS.E [R244+0x38004], desc[UR8][R208.64], !P4 ;  /* 0x38004000d0f47fae */ /* 0x0009e6000e121848 */
[----:B------:R-:W-:Y:S01]  /*a240*/  IMAD.WIDE R204, R27, 0x4, R122 ;  /* 0x000000041bcc7825 */ /* 0x000fe200078e027a */
[----:B------:R-:W-:Y:S01]  /*a250*/  LDGSTS.E [R244+0x3c004], desc[UR8][R206.64], !P4 ;  /* 0x3c004000cef47fae */ /* 0x000fe2000e121848 */
[----:B------:R-:W-:-:S02]  /*a260*/  ISETP.GE.U32.AND P4, PT, R26, 0x7fffff4c, PT ;  /* 0x7fffff4c1a00780c */ /* 0x000fc40003f86070 */
[----:B------:R-:W-:Y:S01]  /*a270*/  IMAD R26, R46, 0x73, RZ ;  /* 0x000000732e1a7824 */ /* 0x000fe200078e02ff */
[----:B------:R-:W-:Y:S01]  /*a280*/  STL.64 [R1+0x9e8], R4 ;  /* 0x0009e80401007387 */ /* 0x000fe20000100a00 */
[----:B------:R-:W-:-:S03]  /*a290*/  IMAD.WIDE R202, R27, 0x4, R124 ;  /* 0x000000041bca7825 */ /* 0x000fc600078e027c */
[----:B------:R-:W-:Y:S01]  /*a2a0*/  STL.64 [R1+0x1c80], R24 ;  /* 0x001c801801007387 */ /* 0x000fe20000100a00 */
[----:B------:R-:W-:-:S03]  /*a2b0*/  IMAD.WIDE R200, R27, 0x4, R128 ;  /* 0x000000041bc87825 */ /* 0x000fc600078e0280 */
[----:B------:R-:W-:Y:S01]  /*a2c0*/  STL.64 [R1+0x9d0], R2 ;  /* 0x0009d00201007387 */ /* 0x000fe20000100a00 */
[----:B------:R-:W-:-:S03]  /*a2d0*/  IMAD.WIDE R88, R26, 0x4, R242 ;  /* 0x000000041a587825 */ /* 0x000fc600078e02f2 */
[----:B------:R-:W-:Y:S01]  /*a2e0*/  STL.64 [R1+0x1c88], R82 ;  /* 0x001c885201007387 */ /* 0x000fe20000100a00 */
[----:B------:R-:W-:-:S03]  /*a2f0*/  IMAD.WIDE R198, R26, 0x4, R122 ;  /* 0x000000041ac67825 */ /* 0x000fc600078e027a */
[----:B------:R4:W-:Y:S01]  /*a300*/  LDGSTS.E [R244+0x30008], desc[UR8][R86.64], !P3 ;  /* 0x3000800056f47fae */ /* 0x0009e2000d921848 */
[----:B-1----:R-:W-:Y:S02]  /*a310*/  VIADD R27, R28, 0xffffffca ;  /* 0xffffffca1c1b7836 */ /* 0x002fe40000000000 */
[C---:B------:R-:W-:Y:S01]  /*a320*/  IMAD.WIDE R196, R26.reuse, 0x4, R124 ;  /* 0x000000041ac47825 */ /* 0x040fe200078e027c */
[----:B------:R-:W-:Y:S01]  /*a330*/  STL.64 [R1+0x1a30], R216 ;  /* 0x001a30d801007387 */ /* 0x000fe20000100a00 */
[----:B------:R-:W1:Y:S02]  /*a340*/  LDC R28, c[0x0][0x230] ;  /* 0x00008c00ff1c7b82 */ /* 0x000e640000000800 */
[----:B------:R-:W-:Y:S01]  /*a350*/  IMAD.WIDE R194, R26, 0x4, R128 ;  /* 0x000000041ac27825 */ /* 0x000fe200078e0280 */
[----:B------:R1:W-:Y:S03]  /*a360*/  LDGSTS.E [R244+0x34008], desc[UR8][R204.64], !P3 ;  /* 0x34008000ccf47fae */ /* 0x0003e6000d921848 */
[----:B--2---:R-:W-:Y:S01]  /*a370*/  VIADD R26, R29, 0xffffffc9 ;  /* 0xffffffc91d1a7836 */ /* 0x004fe20000000000 */
[----:B------:R3:W-:Y:S01]  /*a380*/  STL.64 [R1+0x1a38], R214 ;  /* 0x001a38d601007387 */ /* 0x0007e20000100a00 */
[----:B------:R-:W2:Y:S03]  /*a390*/  LDC R29, c[0x0][0x230] ;  /* 0x00008c00ff1d7b82 */ /* 0x000ea60000000800 */
[----:B------:R-:W-:Y:S04]  /*a3a0*/  LDGSTS.E [R244+0x38008], desc[UR8][R202.64], !P3 ;  /* 0x38008000caf47fae */ /* 0x000fe8000d921848 */
[----:B------:R4:W-:Y:S04]  /*a3b0*/  STL.64 [R1+0x1a40], R212 ;  /* 0x001a40d401007387 */ /* 0x0009e80000100a00 */
[----:B------:R-:W-:Y:S01]  /*a3c0*/  LDGSTS.E [R244+0x3c008], desc[UR8][R200.64], !P3 ;  /* 0x3c008000c8f47fae */ /* 0x000fe2000d921848 */
[----:B------:R-:W-:Y:S01]  /*a3d0*/  ISETP.GE.U32.AND P3, PT, R27, 0x7fffff4b, PT ;  /* 0x7fffff4b1b00780c */ /* 0x000fe20003f66070 */
[----:B------:R-:W-:-:S02]  /*a3e0*/  IMAD R27, R46, 0x15, RZ ;  /* 0x000000152e1b7824 */ /* 0x000fc400078e02ff */
[----:B------:R-:W-:Y:S01]  /*a3f0*/  STL.64 [R1+0x1c90], R84 ;  /* 0x001c905401007387 */ /* 0x000fe20000100a00 */
[----:B---3--:R-:W-:-:S03]  /*a400*/  IMAD.WIDE R214, R34, 0x4, R128 ;  /* 0x0000000422d67825 */ /* 0x008fc600078e0280 */
[----:B------:R3:W-:Y:S01]  /*a410*/  LDGSTS.E [R244+0x3000c], desc[UR8][R88.64], !P2 ;  /* 0x3000c00058f47fae */ /* 0x0007e2000d121848 */
[----:B----4-:R-:W-:-:S03]  /*a420*/  IMAD.WIDE R212, R34, 0x4, R124 ;  /* 0x0000000422d47825 */ /* 0x010fc600078e027c */
[----:B------:R4:W-:Y:S04]  /*a430*/  STL.64 [R1+0x1a48], R210 ;  /* 0x001a48d201007387 */ /* 0x0009e80000100a00 */
[----:B------:R-:W-:Y:S04]  /*a440*/  LDGSTS.E [R244+0x3400c], desc[UR8][R198.64], !P2 ;  /* 0x3400c000c6f47fae */ /* 0x000fe8000d121848 */
[----:B------:R3:W-:Y:S04]  /*a450*/  STL.64 [R1+0x1a50], R208 ;  /* 0x001a50d001007387 */ /* 0x0007e80000100a00 */
[----:B------:R-:W-:Y:S01]  /*a460*/  LDGSTS.E [R244+0x3800c], desc[UR8][R196.64], !P2 ;  /* 0x3800c000c4f47fae */ /* 0x000fe2000d121848 */
[----:B----4-:R-:W-:-:S03]  /*a470*/  IMAD.WIDE R210, R34, 0x4, R122 ;  /* 0x0000000422d27825 */ /* 0x010fc600078e027a */
[----:B------:R-:W-:Y:S04]  /*a480*/  STL.64 [R1+0x1a58], R206 ;  /* 0x001a58ce01007387 */ /* 0x000fe80000100a00 */
[----:B------:R-:W-:Y:S01]  /*a490*/  LDGSTS.E [R244+0x3c00c], desc[UR8][R194.64], !P2 ;  /* 0x3c00c000c2f47fae */ /* 0x000fe2000d121848 */
[----:B------:R-:W-:Y:S01]  /*a4a0*/  ISETP.GE.U32.AND P2, PT, R26, 0x7fffff4a, PT ;  /* 0x7fffff4a1a00780c */ /* 0x000fe20003f46070 */
[----:B------:R-:W-:Y:S02]  /*a4b0*/  IMAD R26, R46, 0x14, RZ ;  /* 0x000000142e1a7824 */ /* 0x000fe400078e02ff */
[----:B------:R4:W-:Y:S01]  /*a4c0*/  STL.64 [R1+0x1c98], R86 ;  /* 0x001c985601007387 */ /* 0x0009e20000100a00 */
[----:B---3--:R-:W-:-:S03]  /*a4d0*/  IMAD.WIDE R208, R32, 0x4, R128 ;  /* 0x0000000420d07825 */ /* 0x008fc600078e0280 */
[----:B------:R1:W-:Y:S01]  /*a4e0*/  STL.64 [R1+0x1a60], R204 ;  /* 0x001a60cc01007387 */ /* 0x0003e20000100a00 */
[----:B------:R-:W-:-:S03]  /*a4f0*/  IMAD.WIDE R10, R26, 0x4, R122 ;  /* 0x000000041a0a7825 */ /* 0x000fc600078e027a */
[----:B------:R-:W-:Y:S01]  /*a500*/  STL.64 [R1+0x1a68], R202 ;  /* 0x001a68ca01007387 */ /* 0x000fe20000100a00 */
[----:B------:R-:W-:-:S03]  /*a510*/  IMAD.WIDE R4, R26, 0x4, R124 ;  /* 0x000000041a047825 */ /* 0x000fc600078e027c */
[----:B------:R-:W-:Y:S01]  /*a520*/  STL.64 [R1+0x1a70], R200 ;  /* 0x001a70c801007387 */ /* 0x000fe20000100a00 */
[----:B------:R-:W-:-:S03]  /*a530*/  IMAD.WIDE R2, R26, 0x4, R128 ;  /* 0x000000041a027825 */ /* 0x000fc600078e0280 */
[----:B------:R3:W-:Y:S01]  /*a540*/  STL.64 [R1+0x1ca0], R88 ;  /* 0x001ca05801007387 */ /* 0x0007e20000100a00 */
[----:B----4-:R-:W-:-:S03]  /*a550*/  IMAD.WIDE R86, R27, 0x4, R242 ;  /* 0x000000041b567825 */ /* 0x010fc600078e02f2 */
[----:B------:R-:W-:Y:S01]  /*a560*/  STL.64 [R1+0x1a78], R198 ;  /* 0x001a78c601007387 */ /* 0x000fe20000100a00 */
[----:B-1----:R-:W-:-:S03]  /*a570*/  IMAD.WIDE R204, R32, 0x4, R122 ;  /* 0x0000000420cc7825 */ /* 0x002fc600078e027a */
[----:B------:R-:W-:Y:S01]  /*a580*/  STL.64 [R1+0x1a80], R196 ;  /* 0x001a80c401007387 */ /* 0x000fe20000100a00 */
[----:B------:R-:W-:-:S03]  /*a590*/  IMAD.WIDE R206, R32, 0x4, R124 ;  /* 0x0000000420ce7825 */ /* 0x000fc600078e027c */
[----:B------:R-:W-:Y:S01]  /*a5a0*/  STL.64 [R1+0x1a88], R194 ;  /* 0x001a88c201007387 */ /* 0x000fe20000100a00 */
[----:B---3--:R-:W-:-:S03]  /*a5b0*/  IMAD.WIDE R88, R26, 0x4, R242 ;  /* 0x000000041a587825 */ /* 0x008fc600078e02f2 */
[----:B------:R1:W-:Y:S01]  /*a5c0*/  STL.64 [R1+0x488], R10 ;  /* 0x0004880a01007387 */ /* 0x0003e20000100a00 */
[----:B------:R-:W-:Y:S02]  /*a5d0*/  VIADD R26, R30, 0xffffffc8 ;  /* 0xffffffc81e1a7836 */ /* 0x000fe40000000000 */
[----:B------:R-:W3:Y:S01]  /*a5e0*/  LDC R30, c[0x0][0x230] ;  /* 0x00008c00ff1e7b82 */ /* 0x000ee20000000800 */
[----:B------:R-:W-:Y:S04]  /*a5f0*/  LDGSTS.E [R245], desc[UR8][R88.64], !P0 ;  /* 0x0000000058f57fae */ /* 0x000fe8000c121848 */
[----:B------:R1:W-:Y:S04]  /*a600*/  LDGSTS.E [R245+0x4000], desc[UR8][R10.64], !P0 ;  /* 0x040000000af57fae */ /* 0x0003e8000c121848 */
[----:B------:R4:W-:Y:S04]  /*a610*/  STL.64 [R1+0x490], R4 ;  /* 0x0004900401007387 */ /* 0x0009e80000100a00 */
[----:B------:R4:W-:Y:S01]  /*a620*/  LDGSTS.E [R245+0x8000], desc[UR8][R4.64], !P0 ;  /* 0x0800000004f57fae */ /* 0x0009e2000c121848 */
[----:B-1----:R-:W-:-:S03]  /*a630*/  IMAD.WIDE R10, R27, 0x4, R122 ;  /* 0x000000041b0a7825 */ /* 0x002fc600078e027a */
[----:B------:R1:W-:Y:S04]  /*a640*/  STL.64 [R1+0x1d20], R88 ;  /* 0x001d205801007387 */ /* 0x0003e80000100a00 */
[----:B------:R2:W-:Y:S01]  /*a650*/  STL.64 [R1+0x498], R2 ;  /* 0x0004980201007387 */ /* 0x0005e20000100a00 */
[----:B----4-:R-:W-:-:S03]  /*a660*/  IMAD.WIDE R4, R27, 0x4, R124 ;  /* 0x000000041b047825 */ /* 0x010fc600078e027c */
[----:B------:R2:W-:Y:S01]  /*a670*/  LDGSTS.E [R245+0xc000], desc[UR8][R2.64], !P0 ;  /* 0x0c00000002f57fae */ /* 0x0005e2000c121848 */
[----:B------:R-:W-:Y:S01]  /*a680*/  ISETP.GE.U32.AND P0, PT, R26, 0x7fffff49, PT ;  /* 0x7fffff491a00780c */ /* 0x000fe20003f06070 */
[----:B------:R-:W-:Y:S02]  /*a690*/  IMAD R26, R46, 0x16, RZ ;  /* 0x000000162e1a7824 */ /* 0x000fe400078e02ff */
[----:B------:R4:W-:Y:S01]  /*a6a0*/  STL.64 [R1+0x4a0], R10 ;  /* 0x0004a00a01007387 */ /* 0x0009e20000100a00 */
[----:B-1----:R-:W-:Y:S02]  /*a6b0*/  IMAD.MOV.U32 R88, RZ, RZ, R16 ;  /* 0x000000ffff587224 */ /* 0x002fe400078e0010 */
[----:B------:R-:W-:Y:S01]  /*a6c0*/  IMAD.WIDE R84, R26, 0x4, R242 ;  /* 0x000000041a547825 */ /* 0x000fe200078e02f2 */
[----:B------:R-:W-:Y:S03]  /*a6d0*/  LDGSTS.E [R245+0x4], desc[UR8][R86.64], !P6 ;  /* 0x0000400056f57fae */ /* 0x000fe6000f121848 */
[----:B------:R-:W-:Y:S01]  /*a6e0*/  IMAD.MOV.U32 R89, RZ, RZ, R17 ;  /* 0x000000ffff597224 */ /* 0x000fe200078e0011 */
[----:B------:R1:W-:Y:S01]  /*a6f0*/  STL.64 [R1+0x4b8], R4 ;  /* 0x0004b80401007387 */ /* 0x0003e20000100a00 */
[----:B--2---:R-:W-:-:S03]  /*a700*/  IMAD.WIDE R2, R27, 0x4, R128 ;  /* 0x000000041b027825 */ /* 0x004fc600078e0280 */
[----:B------:R4:W-:Y:S01]  /*a710*/  LDGSTS.E [R245+0x4004], desc[UR8][R10.64], !P6 ;  /* 0x040040000af57fae */ /* 0x0009e2000f121848 */
[----:B------:R-:W-:Y:S02]  /*a720*/  VIADD R27, R28, 0xffffffab ;  /* 0xffffffab1c1b7836 */ /* 0x000fe40000000000 */
[----:B------:R-:W2:Y:S01]  /*a730*/  LDC R28, c[0x0][0x230] ;  /* 0x00008c00ff1c7b82 */ /* 0x000ea20000000800 */
[----:B------:R-:W-:Y:S04]  /*a740*/  STL.64 [R1+0x1d28], R86 ;  /* 0x001d285601007387 */ /* 0x000fe80000100a00 */
[----:B------:R1:W-:Y:S04]  /*a750*/  LDGSTS.E [R245+0x8004], desc[UR8][R4.64], !P6 ;  /* 0x0800400004f57fae */ /* 0x0003e8000f121848 */
[----:B------:R3:W-:Y:S01]  /*a760*/  STL.64 [R1+0x4c0], R2 ;  /* 0x0004c00201007387 */ /* 0x0007e20000100a00 */
[----:B----4-:R-:W-:-:S03]  /*a770*/  IMAD.WIDE R10, R26, 0x4, R122 ;  /* 0x000000041a0a7825 */ /* 0x010fc600078e027a */
[----:B------:R3:W-:Y:S01]  /*a780*/  LDGSTS.E [R245+0xc004], desc[UR8][R2.64], !P6 ;  /* 0x0c00400002f57fae */ /* 0x0007e2000f121848 */
[----:B------:R-:W-:Y:S01]  /*a790*/  ISETP.GE.U32.AND P6, PT, R27, 0x7fffff2c, PT ;  /* 0x7fffff2c1b00780c */ /* 0x000fe20003fc6070 */
[----:B------:R-:W-:Y:S02]  /*a7a0*/  IMAD R27, R46, 0x17, RZ ;  /* 0x000000172e1b7824 */ /* 0x000fe400078e02ff */
[C---:B-1----:R-:W-:Y:S01]  /*a7b0*/  IMAD.WIDE R4, R26.reuse, 0x4, R124 ;  /* 0x000000041a047825 */ /* 0x042fe200078e027c */
[----:B------:R-:W-:Y:S03]  /*a7c0*/  LDGSTS.E [R245+0x8], desc[UR8][R84.64], !P5 ;  /* 0x0000800054f57fae */ /* 0x000fe6000e921848 */
[----:B------:R-:W-:Y:S01]  /*a7d0*/  IMAD.WIDE R82, R27, 0x4, R242 ;  /* 0x000000041b527825 */ /* 0x000fe200078e02f2 */
[----:B------:R1:W-:Y:S03]  /*a7e0*/  STL.64 [R1+0x4d8], R10 ;  /* 0x0004d80a01007387 */ /* 0x0003e60000100a00 */
[----:B---3--:R-:W-:Y:S01]  /*a7f0*/  IMAD.WIDE R2, R26, 0x4, R128 ;  /* 0x000000041a027825 */ /* 0x008fe200078e0280 */
[----:B------:R1:W-:Y:S03]  /*a800*/  LDGSTS.E [R245+0x4008], desc[UR8][R10.64], !P5 ;  /* 0x040080000af57fae */ /* 0x0003e6000e921848 */
[----:B------:R-:W-:Y:S01]  /*a810*/  VIADD R26, R29, 0xffffffaa ;  /* 0xffffffaa1d1a7836 */ /* 0x000fe20000000000 */
[----:B------:R3:W-:Y:S01]  /*a820*/  STL.64 [R1+0x4e8], R4 ;  /* 0x0004e80401007387 */ /* 0x0007e20000100a00 */
[----:B------:R-:W4:Y:S01]  /*a830*/  LDC R29, c[0x0][0x230] ;  /* 0x00008c00ff1d7b82 */ /* 0x000f220000000800 */
[----:B------:R-:W-:-:S02]  /*a840*/  IMAD.MOV.U32 R86, RZ, RZ, R18 ;  /* 0x000000ffff567224 */ /* 0x000fc400078e0012 */
[----:B------:R3:W-:Y:S01]  /*a850*/  LDGSTS.E [R245+0x8008], desc[UR8][R4.64], !P5 ;  /* 0x0800800004f57fae */ /* 0x0007e2000e921848 */
[----:B------:R-:W-:-:S03]  /*a860*/  IMAD.MOV.U32 R87, RZ, RZ, R19 ;  /* 0x000000ffff577224 */ /* 0x000fc600078e0013 */
[----:B------:R2:W-:Y:S01]  /*a870*/  STL.64 [R1+0x4f0], R2 ;  /* 0x0004f00201007387 */ /* 0x0005e20000100a00 */
[----:B-1----:R-:W-:-:S03]  /*a880*/  IMAD.WIDE R10, R27, 0x4, R122 ;  /* 0x000000041b0a7825 */ /* 0x002fc600078e027a */
[----:B------:R2:W-:Y:S01]  /*a890*/  LDGSTS.E [R245+0xc008], desc[UR8][R2.64], !P5 ;  /* 0x0c00800002f57fae */ /* 0x0005e2000e921848 */
[----:B------:R-:W-:Y:S01]  /*a8a0*/  ISETP.GE.U32.AND P5, PT, R26, 0x7fffff2b, PT ;  /* 0x7fffff2b1a00780c */ /* 0x000fe20003fa6070 */
[----:B------:R-:W-:Y:S02]  /*a8b0*/  IMAD R26, R46, 0x34, RZ ;  /* 0x000000342e1a7824 */ /* 0x000fe400078e02ff */
        /* <DEDUP_REMOVED lines=11> */
[----:B------:R1:W-:Y:S01]  /*a970*/  LDGSTS.E [R245+0xc00c], desc[UR8][R2.64], !P1 ;  /* 0x0c00c00002f57fae */ /* 0x0003e2000c921848 */
[----:B------:R-:W-:Y:S01]  /*a980*/  ISETP.GE.U32.AND P1, PT, R27, 0x7fffff2a, PT ;  /* 0x7fffff2a1b00780c */ /* 0x000fe20003f26070 */
[----:B------:R-:W-:Y:S02]  /*a990*/  IMAD R27, R46, 0x35, RZ ;  /* 0x000000352e1b7824 */ /* 0x000fe400078e02ff */
[----:B------:R1:W-:Y:S01]  /*a9a0*/  STL.64 [R1+0x508], R2 ;  /* 0x0005080201007387 */ /* 0x0003e20000100a00 */
[----:B--2---:R-:W-:-:S03]  /*a9b0*/  IMAD.WIDE R4, R26, 0x4, R124 ;  /* 0x000000041a047825 */ /* 0x004fc600078e027c */
[----:B------:R2:W-:Y:S01]  /*a9c0*/  STL.64 [R1+0xd88], R10 ;  /* 0x000d880a01007387 */ /* 0x0005e20000100a00 */
[----:B------:R-:W-:-:S03]  /*a9d0*/  IMAD.WIDE R80, R27, 0x4, R242 ;  /* 0x000000041b507825 */ /* 0x000fc600078e02f2 */
[----:B------:R-:W-:Y:S01]  /*a9e0*/  LDGSTS.E [R245+0x10000], desc[UR8][R14.64], !P4 ;  /* 0x100000000ef57fae */ /* 0x000fe2000e121848 */
[----:B-1----:R-:W-:Y:S01]  /*a9f0*/  IMAD.WIDE R2, R26, 0x4, R128 ;  /* 0x000000041a027825 */ /* 0x002fe200078e0280 */
[----:B------:R-:W-:Y:S02]  /*aa00*/  IADD3 R26, R28, -0x58, RZ ;  /* 0xffffffa81c1a7810 */ /* 0x000fe40007ffe0ff */
[----:B------:R1:W-:Y:S01]  /*aa10*/  STL.64 [R1+0xd80], R4 ;  /* 0x000d800401007387 */ /* 0x0003e20000100a00 */
[----:B------:R-:W-:-:S03]  /*aa20*/  IMAD R28, R46, 0x54, RZ ;  /* 0x000000542e1c7824 */ /* 0x000fc600078e02ff */
[----:B------:R2:W-:Y:S01]  /*aa30*/  LDGSTS.E [R245+0x14000], desc[UR8][R10.64], !P4 ;  /* 0x140000000af57fae */ /* 0x0005e2000e121848 */
[----:B------:R-:W-:-:S03]  /*aa40*/  IMAD.WIDE R194, R28, 0x4, R124 ;  /* 0x000000041cc27825 */ /* 0x000fc600078e027c */
[----:B------:R-:W-:Y:S01]  /*aa50*/  STL.64 [R1+0x1ca8], R14 ;  /* 0x001ca80e01007387 */ /* 0x000fe20000100a00 */
[----:B------:R-:W-:-:S03]  /*aa60*/  IMAD.WIDE R196, R28, 0x4, R128 ;  /* 0x000000041cc47825 */ /* 0x000fc600078e0280 */
[----:B------:R1:W-:Y:S04]  /*aa70*/  LDGSTS.E [R245+0x18000], desc[UR8][R4.64], !P4 ;  /* 0x1800000004f57fae */ /* 0x0003e8000e121848 */
[----:B------:R4:W-:Y:S01]  /*aa80*/  STL.64 [R1+0xd68], R2 ;  /* 0x000d680201007387 */ /* 0x0009e20000100a00 */
[----:B--2---:R-:W-:-:S03]  /*aa90*/  IMAD.WIDE R10, R27, 0x4, R122 ;  /* 0x000000041b0a7825 */ /* 0x004fc600078e027a */
[----:B------:R4:W-:Y:S01]  /*aaa0*/  LDGSTS.E [R245+0x1c000], desc[UR8][R2.64], !P4 ;  /* 0x1c00000002f57fae */ /* 0x0009e2000e121848 */
[----:B------:R-:W-:Y:S01]  /*aab0*/  ISETP.GE.U32.AND P4, PT, R26, 0x7fffff29, PT ;  /* 0x7fffff291a00780c */ /* 0x000fe20003f86070 */
[----:B------:R-:W-:Y:S02]  /*aac0*/  IMAD R26, R46, 0x36, RZ ;  /* 0x000000362e1a7824 */ /* 0x000fe400078e02ff */
[C---:B-1----:R-:W-:Y:S01]  /*aad0*/  IMAD.WIDE R4, R27.reuse, 0x4, R124 ;  /* 0x000000041b047825 */ /* 0x042fe200078e027c */
[----:B------:R-:W-:Y:S03]  /*aae0*/  LDGSTS.E [R245+0x10004], desc[UR8][R80.64], !P3 ;  /* 0x1000400050f57fae */ /* 0x000fe6000d921848 */
[C---:B------:R-:W-:Y:S01]  /*aaf0*/  IMAD.WIDE R78, R26.reuse, 0x4, R242 ;  /* 0x000000041a4e7825 */ /* 0x040fe200078e02f2 */
[----:B------:R1:W-:Y:S03]  /*ab00*/  LDGSTS.E [R245+0x14004], desc[UR8][R10.64], !P3 ;  /* 0x140040000af57fae */ /* 0x0003e6000d921848 */
[----:B----4-:R-:W-:Y:S01]  /*ab10*/  IMAD.WIDE R2, R27, 0x4, R128 ;  /* 0x000000041b027825 */ /* 0x010fe200078e0280 */
[----:B------:R1:W-:Y:S03]  /*ab20*/  STL.64 [R1+0xd60], R10 ;  /* 0x000d600a01007387 */ /* 0x0003e60000100a00 */
[----:B------:R-:W-:Y:S01]  /*ab30*/  VIADD R27, R29, 0xffffff8b ;  /* 0xffffff8b1d1b7836 */ /* 0x000fe20000000000 */
[----:B------:R2:W-:Y:S01]  /*ab40*/  LDGSTS.E [R245+0x18004], desc[UR8][R4.64], !P3 ;  /* 0x1800400004f57fae */ /* 0x0005e2000d921848 */
[----:B------:R-:W4:Y:S03]  /*ab50*/  LDC R29, c[0x0][0x230] ;  /* 0x00008c00ff1d7b82 */ /* 0x000f260000000800 */
[----:B------:R2:W-:Y:S04]  /*ab60*/  STL.64 [R1+0xd58], R4 ;  /* 0x000d580401007387 */ /* 0x0005e80000100a00 */
[----:B------:R3:W-:Y:S01]  /*ab70*/  LDGSTS.E [R245+0x1c004], desc[UR8][R2.64], !P3 ;  /* 0x1c00400002f57fae */ /* 0x0007e2000d921848 */
[----:B-1----:R-:W-:Y:S01]  /*ab80*/  IMAD.WIDE R10, R26, 0x4, R122 ;  /* 0x000000041a0a7825 */ /* 0x002fe200078e027a */
[----:B------:R-:W-:-:S02]  /*ab90*/  ISETP.GE.U32.AND P3, PT, R27, 0x7fffff0c, PT ;  /* 0x7fffff0c1b00780c */ /* 0x000fc40003f66070 */
[----:B------:R-:W-:Y:S01]  /*aba0*/  STL.64 [R1+0x1cb0], R80 ;  /* 0x001cb05001007387 */ /* 0x000fe20000100a00 */
        /* <DEDUP_REMOVED lines=8> */
[----:B------:R-:W-:-:S03]  /*ac30*/  VIADD R26, R30, 0xffffff8a ;  /* 0xffffff8a1e1a7836 */ /* 0x000fc60000000000 */
[----:B------:R1:W-:Y:S01]  /*ac40*/  LDGSTS.E [R245+0x14008], desc[UR8][R10.64], !P2 ;  /* 0x140080000af57fae */ /* 0x0003e2000d121848 */
[----:B------:R-:W-:-:S03]  /*ac50*/  IMAD R30, R46, 0x55, RZ ;  /* 0x000000552e1e7824 */ /* 0x000fc600078e02ff */
[----:B------:R-:W-:Y:S01]  /*ac60*/  STL.64 [R1+0x1cb8], R78 ;  /* 0x001cb84e01007387 */ /* 0x000fe20000100a00 */
[----:B------:R-:W-:-:S03]  /*ac70*/  IMAD.WIDE R198, R30, 0x4, R122 ;  /* 0x000000041ec67825 */ /* 0x000fc600078e027a */
[----:B------:R2:W-:Y:S01]  /*ac80*/  LDGSTS.E [R245+0x18008], desc[UR8][R4.64], !P2 ;  /* 0x1800800004f57fae */ /* 0x0005e2000d121848 */
[----:B------:R-:W-:-:S03]  /*ac90*/  IMAD.WIDE R200, R30, 0x4, R124 ;  /* 0x000000041ec87825 */ /* 0x000fc600078e027c */
[----:B------:R3:W-:Y:S01]  /*aca0*/  STL.64 [R1+0xd30], R2 ;  /* 0x000d300201007387 */ /* 0x0007e20000100a00 */
[----:B-1----:R-:W-:-:S03]  /*acb0*/  IMAD.WIDE R10, R27, 0x4, R122 ;  /* 0x000000041b0a7825 */ /* 0x002fc600078e027a */
[----:B------:R3:W-:Y:S01]  /*acc0*/  LDGSTS.E [R245+0x1c008], desc[UR8][R2.64], !P2 ;  /* 0x1c00800002f57fae */ /* 0x0007e2000d121848 */
[----:B------:R-:W-:Y:S01]  /*acd0*/  ISETP.GE.U32.AND P2, PT, R26, 0x7fffff0b, PT ;  /* 0x7fffff0b1a00780c */ /* 0x000fe20003f46070 */
[----:B------:R-:W-:Y:S02]  /*ace0*/  VIADD R26, R31, 0xffffff89 ;  /* 0xffffff891f1a7836 */ /* 0x000fe40000000000 */
[C---:B--2---:R-:W-:Y:S01]  /*acf0*/  IMAD.WIDE R4, R27.reuse, 0x4, R124 ;  /* 0x000000041b047825 */ /* 0x044fe200078e027c */
[----:B------:R-:W-:Y:S03]  /*ad00*/  LDGSTS.E [R245+0x1000c], desc[UR8][R76.64], !P0 ;  /* 0x1000c0004cf57fae */ /* 0x000fe6000c121848 */
[--C-:B------:R-:W-:Y:S01]  /*ad10*/  IMAD.WIDE R202, R30, 0x4, R128.reuse ;  /* 0x000000041eca7825 */ /* 0x100fe200078e0280 */
[----:B------:R-:W-:Y:S03]  /*ad20*/  LDGSTS.E [R245+0x1400c], desc[UR8][R10.64], !P0 ;  /* 0x1400c0000af57fae */ /* 0x000fe6000c121848 */
[----:B---3--:R-:W-:Y:S01]  /*ad30*/  IMAD.WIDE R2, R27, 0x4, R128 ;  /* 0x000000041b027825 */ /* 0x008fe200078e0280 */
[----:B------:R-:W-:Y:S04]  /*ad40*/  STL.64 [R1+0xd18], R10 ;  /* 0x000d180a01007387 */ /* 0x000fe80000100a00 */
[----:B------:R-:W-:Y:S04]  /*ad50*/  LDGSTS.E [R245+0x1800c], desc[UR8][R4.64], !P0 ;  /* 0x1800c00004f57fae */ /* 0x000fe8000c121848 */
[----:B------:R-:W-:Y:S04]  /*ad60*/  STL.64 [R1+0xd10], R4 ;  /* 0x000d100401007387 */ /* 0x000fe80000100a00 */
[----:B------:R1:W-:Y:S01]  /*ad70*/  LDGSTS.E [R245+0x1c00c], desc[UR8][R2.64], !P0 ;  /* 0x1c00c00002f57fae */ /* 0x0003e2000c121848 */
[----:B------:R-:W-:Y:S01]  /*ad80*/  ISETP.GE.U32.AND P0, PT, R26, 0x7fffff0a, PT ;  /* 0x7fffff0a1a00780c */ /* 0x000fe20003f06070 */
[----:B------:R-:W-:-:S02]  /*ad90*/  IMAD.WIDE R26, R28, 0x4, R242 ;  /* 0x000000041c1a7825 */ /* 0x000fc400078e02f2 */
[----:B------:R-:W-:Y:S04]  /*ada0*/  STL.64 [R1+0x1cc0], R76 ;  /* 0x001cc04c01007387 */ /* 0x000fe80000100a00 */
[----:B------:R1:W-:Y:S04]  /*adb0*/  STL.64 [R1+0xd08], R2 ;  /* 0x000d080201007387 */ /* 0x0003e80000100a00 */
[----:B------:R-:W-:Y:S01]  /*adc0*/  LDGSTS.E [R245+0x20000], desc[UR8][R26.64], !P6 ;  /* 0x200000001af57fae */ /* 0x000fe2000f121848 */
[----:B-1----:R-:W-:-:S04]  /*add0*/  IMAD.WIDE R2, R28, 0x4, R122 ;  /* 0x000000041c027825 */ /* 0x002fc800078e027a */
[----:B----4-:R-:W-:Y:S01]  /*ade0*/  VIADD R28, R29, 0xffffff88 ;  /* 0xffffff881d1c7836 */ /* 0x010fe20000000000 */
[----:B------:R1:W-:Y:S04]  /*adf0*/  LDGSTS.E [R245+0x24000], desc[UR8][R2.64], !P6 ;  /* 0x2400000002f57fae */ /* 0x0003e8000f121848 */
[----:B------:R-:W-:Y:S04]  /*ae00*/  LDGSTS.E [R245+0x28000], desc[UR8][R194.64], !P6 ;  /* 0x28000000c2f57fae */ /* 0x000fe8000f121848 */
[----:B------:R-:W-:Y:S01]  /*ae10*/  LDGSTS.E [R245+0x2c000], desc[UR8][R196.64], !P6 ;  /* 0x2c000000c4f57fae */ /* 0x000fe2000f121848 */
[----:B------:R-:W-:Y:S01]  /*ae20*/  ISETP.GE.U32.AND P6, PT, R28, 0x7fffff09, PT ;  /* 0x7fffff091c00780c */ /* 0x000fe20003fc6070 */
[--C-:B------:R-:W-:Y:S01]  /*ae30*/  IMAD.WIDE R28, R30, 0x4, R242.reuse ;  /* 0x000000041e1c7825 */ /* 0x100fe200078e02f2 */
[----:B------:R-:W-:Y:S01]  /*ae40*/  IADD3 R30, R33, -0x19, RZ ;  /* 0xffffffe7211e7810 */ /* 0x000fe20007ffe0ff */
[----:B------:R1:W-:Y:S04]  /*ae50*/  STL.64 [R1+0x9b8], R2 ;  /* 0x0009b80201007387 */ /* 0x0003e80000100a00 */
[----:B------:R-:W-:Y:S04]  /*ae60*/  LDGSTS.E [R245+0x20004], desc[UR8][R28.64], !P5 ;  /* 0x200040001cf57fae */ /* 0x000fe8000e921848 */
[----:B------:R-:W-:Y:S04]  /*ae70*/  LDGSTS.E [R245+0x24004], desc[UR8][R198.64], !P5 ;  /* 0x24004000c6f57fae */ /* 0x000fe8000e921848 */
[----:B------:R-:W-:Y:S04]  /*ae80*/  LDGSTS.E [R245+0x28004], desc[UR8][R200.64], !P5 ;  /* 0x28004000c8f57fae */ /* 0x000fe8000e921848 */
[----:B------:R-:W-:Y:S01]  /*ae90*/  LDGSTS.E [R245+0x2c004], desc[UR8][R202.64], !P5 ;  /* 0x2c004000caf57fae */ /* 0x000fe2000e921848 */
[----:B------:R-:W-:Y:S01]  /*aea0*/  ISETP.GE.U32.AND P5, PT, R30, 0x7fffff68, PT ;  /* 0x7fffff681e00780c */ /* 0x000fe20003fa6070 */
[----:B------:R-:W-:-:S02]  /*aeb0*/  IMAD.WIDE R30, R32, 0x4, R242 ;  /* 0x00000004201e7825 */ /* 0x000fc400078e02f2 */
[----:B------:R-:W-:Y:S02]  /*aec0*/  STL.64 [R1+0x1cd0], R26 ;  /* 0x001cd01a01007387 */ /* 0x000fe40000100a00 */
[----:B------:R-:W-:Y:S02]  /*aed0*/  VIADD R32, R35, 0xffffffe6 ;  /* 0xffffffe623207836 */ /* 0x000fe40000000000 */
[----:B------:R-:W-:Y:S01]  /*aee0*/  LDGSTS.E [R245+0x20008], desc[UR8][R30.64], !P1 ;  /* 0x200080001ef57fae */ /* 0x000fe2000c921848 */
[----:B------:R-:W-:-:S03]  /*aef0*/  IMAD R35, R46, 0x74, RZ ;  /* 0x000000742e237824 */ /* 0x000fc600078e02ff */
[----:B------:R-:W-:Y:S01]  /*af00*/  LDGSTS.E [R245+0x24008], desc[UR8][R204.64], !P1 ;  /* 0x24008000ccf57fae */ /* 0x000fe2000c921848 */
[----:B------:R-:W-:-:S03]  /*af10*/  IMAD.WIDE R90, R35, 0x4, R242 ;  /* 0x00000004235a7825 */ /* 0x000fc600078e02f2 */
[----:B------:R-:W-:Y:S01]  /*af20*/  LDGSTS.E [R245+0x28008], desc[UR8][R206.64], !P1 ;  /* 0x28008000cef57fae */ /* 0x000fe2000c921848 */
[----:B------:R-:W-:-:S03]  /*af30*/  IMAD.WIDE R192, R35, 0x4, R122 ;  /* 0x0000000423c07825 */ /* 0x000fc600078e027a */
[----:B------:R-:W-:Y:S01]  /*af40*/  LDGSTS.E [R245+0x2c008], desc[UR8][R208.64], !P1 ;  /* 0x2c008000d0f57fae */ /* 0x000fe2000c921848 */
[----:B------:R-:W-:Y:S01]  /*af50*/  ISETP.GE.U32.AND P1, PT, R32, 0x7fffff67, PT ;  /* 0x7fffff672000780c */ /* 0x000fe20003f26070 */
[----:B------:R-:W-:Y:S02]  /*af60*/  IMAD.WIDE R32, R34, 0x4, R242 ;  /* 0x0000000422207825 */ /* 0x000fe400078e02f2 */
[----:B------:R-:W-:Y:S02]  /*af70*/  STL.64 [R1+0x1a90], R194 ;  /* 0x001a90c201007387 */ /* 0x000fe40000100a00 */
[----:B------:R-:W-:Y:S02]  /*af80*/  VIADD R34, R36, 0xffffffe5 ;  /* 0xffffffe524227836 */ /* 0x000fe40000000000 */
[----:B------:R-:W-:Y:S01]  /*af90*/  LDGSTS.E [R245+0x2000c], desc[UR8][R32.64], !P4 ;  /* 0x2000c00020f57fae */ /* 0x000fe2000e121848 */
[----:B------:R-:W2:Y:S01]  /*afa0*/  LDC R36, c[0x0][0x230] ;  /* 0x00008c00ff247b82 */ /* 0x000ea20000000800 */
[----:B------:R-:W-:-:S02]  /*afb0*/  IMAD.WIDE R190, R35, 0x4, R124 ;  /* 0x0000000423be7825 */ /* 0x000fc400078e027c */
[----:B------:R-:W-:Y:S02]  /*afc0*/  LDGSTS.E [R245+0x2400c], desc[UR8][R210.64], !P4 ;  /* 0x2400c000d2f57fae */ /* 0x000fe4000e121848 */
[----:B------:R-:W-:Y:S02]  /*afd0*/  IMAD.WIDE R188, R35, 0x4, R128 ;  /* 0x0000000423bc7825 */ /* 0x000fe400078e0280 */
[----:B------:R-:W-:Y:S02]  /*afe0*/  LDGSTS.E [R245+0x2800c], desc[UR8][R212.64], !P4 ;  /* 0x2800c000d4f57fae */ /* 0x000fe4000e121848 */
[----:B------:R-:W-:Y:S02]  /*aff0*/  VIADD R35, R37, 0xffffffe4 ;  /* 0xffffffe425237836 */ /* 0x000fe40000000000 */
[----:B------:R-:W-:Y:S01]  /*b000*/  LDGSTS.E [R245+0x2c00c], desc[UR8][R214.64], !P4 ;  /* 0x2c00c000d6f57fae */ /* 0x000fe2000e121848 */
[----:B------:R-:W3:Y:S01]  /*b010*/  LDC R37, c[0x0][0x230] ;  /* 0x00008c00ff257b82 */ /* 0x000ee20000000800 */
[----:B------:R-:W-:Y:S01]  /*b020*/  ISETP.GE.U32.AND P4, PT, R34, 0x7fffff66, PT ;  /* 0x7fffff662200780c */ /* 0x000fe20003f86070 */
[----:B------:R-:W-:Y:S01]  /*b030*/  IMAD R34, R46, 0x75, RZ ;  /* 0x000000752e227824 */ /* 0x000fe200078e02ff */
[----:B------:R-:W-:Y:S03]  /*b040*/  LDGSTS.E [R245+0x30000], desc[UR8][R90.64], !P3 ;  /* 0x300000005af57fae */ /* 0x000fe6000d921848 */
[C---:B------:R-:W-:Y:S01]  /*b050*/  IMAD.WIDE R92, R34.reuse, 0x4, R242 ;  /* 0x00000004225c7825 */ /* 0x040fe200078e02f2 */
[----:B------:R-:W-:Y:S03]  /*b060*/  LDGSTS.E [R245+0x34000], desc[UR8][R192.64], !P3 ;  /* 0x34000000c0f57fae */ /* 0x000fe6000d921848 */
[C---:B------:R-:W-:Y:S01]  /*b070*/  IMAD.WIDE R186, R34.reuse, 0x4, R122 ;  /* 0x0000000422ba7825 */ /* 0x040fe200078e027a */
[----:B------:R-:W-:Y:S03]  /*b080*/  LDGSTS.E [R245+0x38000], desc[UR8][R190.64], !P3 ;  /* 0x38000000bef57fae */ /* 0x000fe6000d921848 */
[----:B------:R-:W-:Y:S01]  /*b090*/  IMAD.WIDE R184, R34, 0x4, R124 ;  /* 0x0000000422b87825 */ /* 0x000fe200078e027c */
[----:B------:R-:W-:Y:S01]  /*b0a0*/  LDGSTS.E [R245+0x3c000], desc[UR8][R188.64], !P3 ;  /* 0x3c000000bcf57fae */ /* 0x000fe2000d921848 */
[----:B------:R-:W-:-:S02]  /*b0b0*/  ISETP.GE.U32.AND P3, PT, R35, 0x7fffff65, PT ;  /* 0x7fffff652300780c */ /* 0x000fc40003f66070 */
[----:B------:R-:W-:Y:S01]  /*b0c0*/  IMAD.WIDE R182, R34, 0x4, R128 ;  /* 0x0000000422b67825 */ /* 0x000fe200078e0280 */
[----:B------:R-:W-:Y:S03]  /*b0d0*/  LDGSTS.E [R245+0x30004], desc[UR8][R92.64], !P2 ;  /* 0x300040005cf57fae */ /* 0x000fe6000d121848 */
[----:B------:R-:W-:Y:S01]  /*b0e0*/  VIADD R34, R38, 0xffffffc7 ;  /* 0xffffffc726227836 */ /* 0x000fe20000000000 */
[----:B------:R-:W-:Y:S01]  /*b0f0*/  LDGSTS.E [R245+0x34004], desc[UR8][R186.64], !P2 ;  /* 0x34004000baf57fae */ /* 0x000fe2000d121848 */
[----:B------:R-:W4:Y:S01]  /*b100*/  LDC R38, c[0x0][0x230] ;  /* 0x00008c00ff267b82 */ /* 0x000f220000000800 */
[----:B------:R-:W-:Y:S02]  /*b110*/  IMAD R35, R46, 0x76, RZ ;  /* 0x000000762e237824 */ /* 0x000fe400078e02ff */
[----:B------:R-:W-:Y:S02]  /*b120*/  LDGSTS.E [R245+0x38004], desc[UR8][R184.64], !P2 ;  /* 0x38004000b8f57fae */ /* 0x000fe4000d121848 */
[----:B------:R-:W-:-:S02]  /*b130*/  IMAD.WIDE R94, R35, 0x4, R242 ;  /* 0x00000004235e7825 */ /* 0x000fc400078e02f2 */
[----:B------:R-:W-:Y:S01]  /*b140*/  LDGSTS.E [R245+0x3c004], desc[UR8][R182.64], !P2 ;  /* 0x3c004000b6f57fae */ /* 0x000fe2000d121848 */
[----:B------:R-:W-:Y:S01]  /*b150*/  ISETP.GE.U32.AND P2, PT, R34, 0x7fffff48, PT ;  /* 0x7fffff482200780c */ /* 0x000fe20003f46070 */
[----:B------:R-:W-:Y:S02]  /*b160*/  IMAD R34, R46, 0x77, RZ ;  /* 0x000000772e227824 */ /* 0x000fe400078e02ff */
[----:B------:R-:W-:Y:S01]  /*b170*/  STL.64 [R1+0x1a98], R196 ;  /* 0x001a98c401007387 */ /* 0x000fe20000100a00 */
[----:B------:R-:W-:-:S03]  /*b180*/  IMAD.WIDE R180, R35, 0x4, R122 ;  /* 0x0000000423b47825 */ /* 0x000fc600078e027a */
[----:B------:R-:W-:Y:S01]  /*b190*/  STL.64 [R1+0x1cd8], R28 ;  /* 0x001cd81c01007387 */ /* 0x000fe20000100a00 */
[----:B------:R-:W-:-:S03]  /*b1a0*/  IMAD.WIDE R178, R35, 0x4, R124 ;  /* 0x0000000423b27825 */ /* 0x000fc600078e027c */
[----:B------:R-:W-:Y:S01]  /*b1b0*/  STL.64 [R1+0x1aa0], R198 ;  /* 0x001aa0c601007387 */ /* 0x000fe20000100a00 */
[----:B------:R-:W-:Y:S01]  /*b1c0*/  IMAD.WIDE R176, R35, 0x4, R128 ;  /* 0x0000000423b07825 */ /* 0x000fe200078e0280 */
[----:B--2---:R-:W-:Y:S02]  /*b1d0*/  IADD3 R35, R36, -0x3a, RZ ;  /* 0xffffffc624237810 */ /* 0x004fe40007ffe0ff */
[----:B------:R-:W-:Y:S01]  /*b1e0*/  STL.64 [R1+0x1aa8], R200 ;  /* 0x001aa8c801007387 */ /* 0x000fe20000100a00 */
[C---:B------:R-:W-:Y:S01]  /*b1f0*/  IMAD.WIDE R96, R34.reuse, 0x4, R242 ;  /* 0x0000000422607825 */ /* 0x040fe200078e02f2 */
[----:B------:R-:W2:Y:S02]  /*b200*/  LDC R36, c[0x0][0x230] ;  /* 0x00008c00ff247b82 */ /* 0x000ea40000000800 */
[----:B------:R-:W-:Y:S01]  /*b210*/  STL.64 [R1+0x1ab0], R202 ;  /* 0x001ab0ca01007387 */ /* 0x000fe20000100a00 */
[----:B------:R-:W-:-:S03]  /*b220*/  IMAD.WIDE R174, R34, 0x4, R122 ;  /* 0x0000000422ae7825 */ /* 0x000fc600078e027a */
[----:B------:R-:W-:Y:S01]  /*b230*/  STL.64 [R1+0x1ce0], R30 ;  /* 0x001ce01e01007387 */ /* 0x000fe20000100a00 */
[----:B------:R-:W-:-:S03]  /*b240*/  IMAD.WIDE R172, R34, 0x4, R124 ;  /* 0x0000000422ac7825 */ /* 0x000fc600078e027c */
[----:B------:R-:W-:Y:S01]  /*b250*/  STL.64 [R1+0x1ab8], R204 ;  /* 0x001ab8cc01007387 */ /* 0x000fe20000100a00 */
[----:B------:R-:W-:-:S03]  /*b260*/  IMAD.WIDE R170, R34, 0x4, R128 ;  /* 0x0000000422aa7825 */ /* 0x000fc600078e0280 */
[----:B------:R-:W-:Y:S01]  /*b270*/  LDGSTS.E [R245+0x30008], desc[UR8][R94.64], !P0 ;  /* 0x300080005ef57fae */ /* 0x000fe2000c121848 */
[----:B---3--:R-:W-:Y:S02]  /*b280*/  VIADD R34, R37, 0xffffffc5 ;  /* 0xffffffc525227836 */ /* 0x008fe40000000000 */
[----:B------:R-:W3:Y:S01]  /*b290*/  LDC R37, c[0x0][0x230] ;  /* 0x00008c00ff257b82 */ /* 0x000ee20000000800 */
[----:B------:R-:W-:Y:S04]  /*b2a0*/  STL.64 [R1+0x1ac0], R206 ;  /* 0x001ac0ce01007387 */ /* 0x000fe80000100a00 */
[----:B------:R-:W-:Y:S04]  /*b2b0*/  LDGSTS.E [R245+0x34008], desc[UR8][R180.64], !P0 ;  /* 0x34008000b4f57fae */ /* 0x000fe8000c121848 */
[----:B------:R-:W-:Y:S04]  /*b2c0*/  STL.64 [R1+0x1ac8], R208 ;  /* 0x001ac8d001007387 */ /* 0x000fe80000100a00 */
[----:B------:R-:W-:Y:S04]  /*b2d0*/  LDGSTS.E [R245+0x38008], desc[UR8][R178.64], !P0 ;  /* 0x38008000b2f57fae */ /* 0x000fe8000c121848 */
[----:B------:R-:W-:Y:S04]  /*b2e0*/  STL.64 [R1+0x1ad0], R210 ;  /* 0x001ad0d201007387 */ /* 0x000fe80000100a00 */
[----:B------:R-:W-:Y:S01]  /*b2f0*/  LDGSTS.E [R245+0x3c008], desc[UR8][R176.64], !P0 ;  /* 0x3c008000b0f57fae */ /* 0x000fe2000c121848 */
[----:B------:R-:W-:Y:S01]  /*b300*/  ISETP.GE.U32.AND P0, PT, R35, 0x7fffff47, PT ;  /* 0x7fffff472300780c */ /* 0x000fe20003f06070 */
[----:B------:R-:W-:-:S02]  /*b310*/  IMAD R35, R46, 0x19, RZ ;  /* 0x000000192e237824 */ /* 0x000fc400078e02ff */
[----:B------:R-:W-:Y:S02]  /*b320*/  STL.64 [R1+0x1ad8], R212 ;  /* 0x001ad8d401007387 */ /* 0x000fe40000100a00 */
[----:B------:R-:W-:Y:S02]  /*b330*/  IMAD.WIDE R24, R35, 0x4, R242 ;  /* 0x0000000423187825 */ /* 0x000fe400078e02f2 */
[----:B------:R-:W-:Y:S04]  /*b340*/  LDGSTS.E [R245+0x3000c], desc[UR8][R96.64], !P6 ;  /* 0x3000c00060f57fae */ /* 0x000fe8000f121848 */
        /* <DEDUP_REMOVED lines=9> */
[C---:B------:R-:W-:Y:S02]  /*b3e0*/  IMAD.WIDE R76, R34.reuse, 0x4, R242 ;  /* 0x00000004224c7825 */ /* 0x040fe400078e02f2 */
[----:B------:R-:W-:Y:S02]  /*b3f0*/  STL.64 [R1+0x1b00], R186 ;  /* 0x001b00ba01007387 */ /* 0x000fe40000100a00 */
[C---:B------:R-:W-:Y:S02]  /*b400*/  IMAD.WIDE R10, R34.reuse, 0x4, R122 ;  /* 0x00000004220a7825 */ /* 0x040fe400078e027a */
[----:B------:R-:W-:Y:S02]  /*b410*/  STL.64 [R1+0x1b08], R184 ;  /* 0x001b08b801007387 */ /* 0x000fe40000100a00 */
[----:B------:R-:W-:-:S02]  /*b420*/  IMAD.WIDE R4, R34, 0x4, R124 ;  /* 0x0000000422047825 */ /* 0x000fc400078e027c */
[----:B------:R-:W-:Y:S02]  /*b430*/  STL.64 [R1+0x1b10], R182 ;  /* 0x001b10b601007387 */ /* 0x000fe40000100a00 */
[----:B-1----:R-:W-:Y:S02]  /*b440*/  IMAD.WIDE R2, R34, 0x4, R128 ;  /* 0x0000000422027825 */ /* 0x002fe400078e0280 */
[----:B------:R-:W-:Y:S02]  /*b450*/  STL.64 [R1+0x1b18], R180 ;  /* 0x001b18b401007387 */ /* 0x000fe40000100a00 */
[----:B----4-:R-:W-:Y:S02]  /*b460*/  VIADD R34, R38, 0xffffffc4 ;  /* 0xffffffc426227836 */ /* 0x010fe40000000000 */
[----:B------:R-:W-:Y:S01]  /*b470*/  STL.64 [R1+0x1b20], R178 ;  /* 0x001b20b201007387 */ /* 0x000fe20000100a00 */
[----:B------:R-:W1:Y:S03]  /*b480*/  LDC R38, c[0x0][0x230] ;  /* 0x00008c00ff267b82 */ /* 0x000e660000000800 */
[----:B------:R-:W-:Y:S04]  /*b490*/  STL.64 [R1+0x1b28], R176 ;  /* 0x001b28b001007387 */ /* 0x000fe80000100a00 */
[----:B------:R-:W-:Y:S04]  /*b4a0*/  STL.64 [R1+0x1b30], R174 ;  /* 0x001b30ae01007387 */ /* 0x000fe80000100a00 */
        /* <DEDUP_REMOVED lines=8> */
[----:B----4-:R-:W-:-:S03]  /*b530*/  IMAD.WIDE R10, R35, 0x4, R122 ;  /* 0x00000004230a7825 */ /* 0x010fc600078e027a */
[----:B------:R4:W-:Y:S04]  /*b540*/  STL.64 [R1+0x528], R2 ;  /* 0x0005280201007387 */ /* 0x0009e80000100a00 */
[----:B------:R4:W-:Y:S01]  /*b550*/  LDGSTS.E [R246+0xc000], desc[UR8][R2.64], !P5 ;  /* 0x0c00000002f67fae */ /* 0x0009e2000e921848 */
[----:B------:R-:W-:Y:S01]  /*b560*/  ISETP.GE.U32.AND P5, PT, R34, 0x7fffff45, PT ;  /* 0x7fffff452200780c */ /* 0x000fe20003fa6070 */
[----:B------:R-:W-:Y:S02]  /*b570*/  IMAD R34, R46, 0x1a, RZ ;  /* 0x0000001a2e227824 */ /* 0x000fe400078e02ff */
[C---:B--2---:R-:W-:Y:S01]  /*b580*/  IMAD.WIDE R4, R35.reuse, 0x4, R124 ;  /* 0x0000000423047825 */ /* 0x044fe200078e027c */
[----:B------:R-:W-:Y:S03]  /*b590*/  LDGSTS.E [R246+0x4], desc[UR8][R24.64], !P1 ;  /* 0x0000400018f67fae */ /* 0x000fe6000c921848 */
[----:B------:R-:W-:Y:S01]  /*b5a0*/  IMAD.WIDE R22, R34, 0x4, R242 ;  /* 0x0000000422167825 */ /* 0x000fe200078e02f2 */
[----:B------:R2:W-:Y:S03]  /*b5b0*/  STL.64 [R1+0x558], R10 ;  /* 0x0005580a01007387 */ /* 0x0005e60000100a00 */
[----:B----4-:R-:W-:Y:S01]  /*b5c0*/  IMAD.WIDE R2, R35, 0x4, R128 ;  /* 0x0000000423027825 */ /* 0x010fe200078e0280 */
[----:B------:R2:W-:Y:S03]  /*b5d0*/  LDGSTS.E [R246+0x4004], desc[UR8][R10.64], !P1 ;  /* 0x040040000af67fae */ /* 0x0005e6000c921848 */
[----:B------:R-:W-:Y:S01]  /*b5e0*/  VIADD R35, R36, 0xffffffa7 ;  /* 0xffffffa724237836 */ /* 0x000fe20000000000 */
[----:B------:R4:W-:Y:S01]  /*b5f0*/  STL.64 [R1+0x570], R4 ;  /* 0x0005700401007387 */ /* 0x0009e20000100a00 */
[----:B------:R-:W1:Y:S03]  /*b600*/  LDC R36, c[0x0][0x230] ;  /* 0x00008c00ff247b82 */ /* 0x000e660000000800 */
[----:B------:R4:W-:Y:S04]  /*b610*/  LDGSTS.E [R246+0x8004], desc[UR8][R4.64], !P1 ;  /* 0x0800400004f67fae */ /* 0x0009e8000c921848 */
[----:B------:R3:W-:Y:S01]  /*b620*/  STL.64 [R1+0x578], R2 ;  /* 0x0005780201007387 */ /* 0x0007e20000100a00 */
[----:B--2---:R-:W-:-:S03]  /*b630*/  IMAD.WIDE R10, R34, 0x4, R122 ;  /* 0x00000004220a7825 */ /* 0x004fc600078e027a */
[----:B------:R3:W-:Y:S01]  /*b640*/  LDGSTS.E [R246+0xc004], desc[UR8][R2.64], !P1 ;  /* 0x0c00400002f67fae */ /* 0x0007e2000c921848 */
[----:B------:R-:W-:Y:S01]  /*b650*/  ISETP.GE.U32.AND P1, PT, R35, 0x7fffff28, PT ;  /* 0x7fffff282300780c */ /* 0x000fe20003f26070 */
[----:B------:R-:W-:Y:S02]  /*b660*/  IMAD R35, R46, 0x1b, RZ ;  /* 0x0000001b2e237824 */ /* 0x000fe400078e02ff */
[C---:B----4-:R-:W-:Y:S01]  /*b670*/  IMAD.WIDE R4, R34.reuse, 0x4, R124 ;  /* 0x0000000422047825 */ /* 0x050fe200078e027c */
[----:B------:R-:W-:Y:S03]  /*b680*/  LDGSTS.E [R246+0x8], desc[UR8][R22.64], !P4 ;  /* 0x0000800016f67fae */ /* 0x000fe6000e121848 */
[----:B------:R-:W-:Y:S01]  /*b690*/  IMAD.WIDE R20, R35, 0x4, R242 ;  /* 0x0000000423147825 */ /* 0x000fe200078e02f2 */
[----:B------:R2:W-:Y:S03]  /*b6a0*/  STL.64 [R1+0x5b0], R10 ;  /* 0x0005b00a01007387 */ /* 0x0005e60000100a00 */
[----:B---3--:R-:W-:Y:S01]  /*b6b0*/  IMAD.WIDE R2, R34, 0x4, R128 ;  /* 0x0000000422027825 */ /* 0x008fe200078e0280 */
[----:B------:R-:W-:Y:S01]  /*b6c0*/  IADD3 R34, R37, -0x5a, RZ ;  /* 0xffffffa625227810 */ /* 0x000fe20007ffe0ff */
[----:B------:R2:W-:Y:S01]  /*b6d0*/  LDGSTS.E [R246+0x4008], desc[UR8][R10.64], !P4 ;  /* 0x040080000af67fae */ /* 0x0005e2000e121848 */
[----:B------:R-:W3:Y:S03]  /*b6e0*/  LDC R37, c[0x0][0x230] ;  /* 0x00008c00ff257b82 */ /* 0x000ee60000000800 */
[----:B------:R4:W-:Y:S04]  /*b6f0*/  STL.64 [R1+0x5c0], R4 ;  /* 0x0005c00401007387 */ /* 0x0009e80000100a00 */
        /* <DEDUP_REMOVED lines=9> */
[----:B------:R-:W-:Y:S03]  /*b790*/  LDGSTS.E [R246+0x400c], desc[UR8][R10.64], !P3 ;  /* 0x0400c0000af67fae */ /* 0x000fe6000d921848 */
[----:B-1----:R-:W-:Y:S01]  /*b7a0*/  IMAD.WIDE R2, R35, 0x4, R128 ;  /* 0x0000000423027825 */ /* 0x002fe200078e0280 */
[----:B------:R-:W-:Y:S03]  /*b7b0*/  STL.64 [R1+0x610], R10 ;  /* 0x0006100a01007387 */ /* 0x000fe60000100a00 */
[----:B------:R-:W-:Y:S01]  /*b7c0*/  VIADD R35, R38, 0xffffffa5 ;  /* 0xffffffa526237836 */ /* 0x000fe20000000000 */
[----:B------:R-:W-:Y:S01]  /*b7d0*/  LDGSTS.E [R246+0x800c], desc[UR8][R4.64], !P3 ;  /* 0x0800c00004f67fae */ /* 0x000fe2000d921848 */
[----:B------:R-:W1:Y:S01]  /*b7e0*/  LDC R38, c[0x0][0x230] ;  /* 0x00008c00ff267b82 */ /* 0x000e620000000800 */
[----:B------:R-:W-:-:S02]  /*b7f0*/  IMAD.WIDE R170, R34, 0x4, R124 ;  /* 0x0000000422aa7825 */ /* 0x000fc400078e027c */
[----:B------:R-:W-:Y:S02]  /*b800*/  STL.64 [R1+0x628], R4 ;  /* 0x0006280401007387 */ /* 0x000fe40000100a00 */
[----:B------:R-:W-:Y:S02]  /*b810*/  IMAD.WIDE R172, R34, 0x4, R128 ;  /* 0x0000000422ac7825 */ /* 0x000fe400078e0280 */
[----:B------:R2:W-:Y:S01]  /*b820*/  LDGSTS.E [R246+0xc00c], desc[UR8][R2.64], !P3 ;  /* 0x0c00c00002f67fae */ /* 0x0005e2000d921848 */
[----:B------:R-:W-:Y:S01]  /*b830*/  ISETP.GE.U32.AND P3, PT, R35, 0x7fffff26, PT ;  /* 0x7fffff262300780c */ /* 0x000fe20003f66070 */
[----:B------:R-:W-:Y:S02]  /*b840*/  IMAD R35, R46, 0x39, RZ ;  /* 0x000000392e237824 */ /* 0x000fe400078e02ff */
[----:B------:R2:W-:Y:S02]  /*b850*/  STL.64 [R1+0x620], R2 ;  /* 0x0006200201007387 */ /* 0x0005e40000100a00 */
[----:B------:R-:W-:-:S02]  /*b860*/  IMAD.WIDE R12, R35, 0x4, R242 ;  /* 0x00000004230c7825 */ /* 0x000fc400078e02f2 */
[----:B------:R-:W-:Y:S02]  /*b870*/  LDGSTS.E [R246+0x10000], desc[UR8][R74.64], !P2 ;  /* 0x100000004af67fae */ /* 0x000fe4000d121848 */
[----:B------:R-:W-:-:S04]  /*b880*/  IMAD.WIDE R174, R35, 0x4, R122 ;  /* 0x0000000423ae7825 */ /* 0x000fc800078e027a */
[----:B------:R-:W-:-:S04]  /*b890*/  IMAD.WIDE R176, R35, 0x4, R124 ;  /* 0x0000000423b07825 */ /* 0x000fc800078e027c */
[----:B--2---:R-:W-:-:S04]  /*b8a0*/  IMAD.WIDE R2, R34, 0x4, R122 ;  /* 0x0000000422027825 */ /* 0x004fc800078e027a */
[----:B------:R-:W-:Y:S01]  /*b8b0*/  VIADD R34, R36, 0xffffffa4 ;  /* 0xffffffa424227836 */ /* 0x000fe20000000000 */
[----:B------:R2:W-:Y:S01]  /*b8c0*/  LDGSTS.E [R246+0x14000], desc[UR8][R2.64], !P2 ;  /* 0x1400000002f67fae */ /* 0x0005e2000d121848 */
[----:B------:R-:W-:-:S03]  /*b8d0*/  IMAD.WIDE R178, R35, 0x4, R128 ;  /* 0x0000000423b27825 */ /* 0x000fc600078e0280 */
[----:B------:R-:W-:Y:S01]  /*b8e0*/  LDGSTS.E [R246+0x18000], desc[UR8][R170.64], !P2 ;  /* 0x18000000aaf67fae */ /* 0x000fe2000d121848 */
[----:B---3--:R-:W-:Y:S02]  /*b8f0*/  VIADD R35, R37, 0xffffff87 ;  /* 0xffffff8725237836 */ /* 0x008fe40000000000 */
[----:B------:R-:W3:Y:S01]  /*b900*/  LDC R37, c[0x0][0x230] ;  /* 0x00008c00ff257b82 */ /* 0x000ee20000000800 */
[----:B------:R-:W-:Y:S01]  /*b910*/  LDGSTS.E [R246+0x1c000], desc[UR8][R172.64], !P2 ;  /* 0x1c000000acf67fae */ /* 0x000fe2000d121848 */
[----:B------:R-:W-:Y:S01]  /*b920*/  ISETP.GE.U32.AND P2, PT, R34, 0x7fffff25, PT ;  /* 0x7fffff252200780c */ /* 0x000fe20003f46070 */
[C---:B------:R-:W-:Y:S02]  /*b930*/  IMAD R34, R46.reuse, 0x3a, RZ ;  /* 0x0000003a2e227824 */ /* 0x040fe400078e02ff */
[----:B------:R-:W-:Y:S01]  /*b940*/  LDGSTS.E [R246+0x10004], desc[UR8][R12.64], !P0 ;  /* 0x100040000cf67fae */ /* 0x000fe2000c121848 */
[----:B------:R-:W-:Y:S02]  /*b950*/  IMAD R36, R46, 0x58, RZ ;  /* 0x000000582e247824 */ /* 0x000fe400078e02ff */
[C---:B------:R-:W-:Y:S01]  /*b960*/  IMAD.WIDE R250, R34.reuse, 0x4, R242 ;  /* 0x0000000422fa7825 */ /* 0x040fe200078e02f2 */
[----:B------:R-:W-:Y:S03]  /*b970*/  LDGSTS.E [R246+0x14004], desc[UR8][R174.64], !P0 ;  /* 0x14004000aef67fae */ /* 0x000fe6000c121848 */
[C---:B------:R-:W-:Y:S01]  /*b980*/  IMAD.WIDE R180, R34.reuse, 0x4, R122 ;  /* 0x0000000422b47825 */ /* 0x040fe200078e027a */
[----:B------:R-:W-:Y:S03]  /*b990*/  LDGSTS.E [R246+0x18004], desc[UR8][R176.64], !P0 ;  /* 0x18004000b0f67fae */ /* 0x000fe6000c121848 */
[----:B------:R-:W-:Y:S01]  /*b9a0*/  IMAD.WIDE R182, R34, 0x4, R124 ;  /* 0x0000000422b67825 */ /* 0x000fe200078e027c */
[----:B------:R-:W-:Y:S01]  /*b9b0*/  LDGSTS.E [R246+0x1c004], desc[UR8][R178.64], !P0 ;  /* 0x1c004000b2f67fae */ /* 0x000fe2000c121848 */
[----:B------:R-:W-:-:S02]  /*b9c0*/  ISETP.GE.U32.AND P0, PT, R35, 0x7fffff08, PT ;  /* 0x7fffff082300780c */ /* 0x000fc40003f06070 */
[----:B------:R-:W-:Y:S01]  /*b9d0*/  IMAD R35, R46, 0x3b, RZ ;  /* 0x0000003b2e237824 */ /* 0x000fe200078e02ff */
[----:B------:R-:W-:Y:S01]  /*b9e0*/  LDGSTS.E [R246+0x10008], desc[UR8][R250.64], !P6 ;  /* 0x10008000faf67fae */ /* 0x000fe2000f121848 */
[----:B------:R-:W-:-:S03]  /*b9f0*/  IMAD.WIDE R184, R34, 0x4, R128 ;  /* 0x0000000422b87825 */ /* 0x000fc600078e0280 */
[----:B------:R-:W-:Y:S01]  /*ba00*/  LDGSTS.E [R246+0x14008], desc[UR8][R180.64], !P6 ;  /* 0x14008000b4f67fae */ /* 0x000fe2000f121848 */
[----:B-1----:R-:W-:Y:S02]  /*ba10*/  VIADD R34, R38, 0xffffff86 ;  /* 0xffffff8626227836 */ /* 0x002fe40000000000 */
[C---:B------:R-:W-:Y:S01]  /*ba20*/  IMAD.WIDE R50, R35.reuse, 0x4, R242 ;  /* 0x0000000423327825 */ /* 0x040fe200078e02f2 */
[----:B------:R1:W-:Y:S03]  /*ba30*/  LDGSTS.E [R246+0x18008], desc[UR8][R182.64], !P6 ;  /* 0x18008000b6f67fae */ /* 0x0003e6000f121848 */
[C---:B------:R-:W-:Y:S01]  /*ba40*/  IMAD.WIDE R186, R35.reuse, 0x4, R122 ;  /* 0x0000000423ba7825 */ /* 0x040fe200078e027a */
[----:B------:R4:W-:Y:S01]  /*ba50*/  LDGSTS.E [R246+0x1c008], desc[UR8][R184.64], !P6 ;  /* 0x1c008000b8f67fae */ /* 0x0009e2000f121848 */
[----:B------:R-:W-:Y:S02]  /*ba60*/  ISETP.GE.U32.AND P6, PT, R34, 0x7fffff07, PT ;  /* 0x7fffff072200780c */ /* 0x000fe40003fc6070 */
[----:B------:R-:W-:Y:S01]  /*ba70*/  IMAD.WIDE R188, R35, 0x4, R124 ;  /* 0x0000000423bc7825 */ /* 0x000fe200078e027c */
[----:B------:R-:W-:Y:S01]  /*ba80*/  IADD3 R34, R39, -0x7b, RZ ;  /* 0xffffff8527227810 */ /* 0x000fe20007ffe0ff */
[----:B------:R-:W-:Y:S02]  /*ba90*/  LDGSTS.E [R246+0x1000c], desc[UR8][R50.64], !P5 ;  /* 0x1000c00032f67fae */ /* 0x000fe4000e921848 */
[----:B------:R-:W-:-:S02]  /*baa0*/  IMAD.WIDE R190, R35, 0x4, R128 ;  /* 0x0000000423be7825 */ /* 0x000fc400078e0280 */
[----:B------:R4:W-:Y:S02]  /*bab0*/  LDGSTS.E [R246+0x1400c], desc[UR8][R186.64], !P5 ;  /* 0x1400c000baf67fae */ /* 0x0009e4000e921848 */
[C---:B------:R-:W-:Y:S02]  /*bac0*/  IMAD.WIDE R216, R36.reuse, 0x4, R122 ;  /* 0x0000000424d87825 */ /* 0x040fe400078e027a */
[----:B------:R4:W-:Y:S02]  /*bad0*/  LDGSTS.E [R246+0x1800c], desc[UR8][R188.64], !P5 ;  /* 0x1800c000bcf67fae */ /* 0x0009e4000e921848 */
[----:B------:R-:W-:Y:S02]  /*bae0*/  IMAD.WIDE R218, R36, 0x4, R124 ;  /* 0x0000000424da7825 */ /* 0x000fe400078e027c */
[----:B------:R4:W-:Y:S01]  /*baf0*/  LDGSTS.E [R246+0x1c00c], desc[UR8][R190.64], !P5 ;  /* 0x1c00c000bef67fae */ /* 0x0009e2000e921848 */
[----:B------:R-:W-:Y:S01]  /*bb00*/  ISETP.GE.U32.AND P5, PT, R34, 0x7fffff06, PT ;  /* 0x7fffff062200780c */ /* 0x000fe20003fa6070 */
[----:B------:R-:W-:-:S02]  /*bb10*/  IMAD.WIDE R34, R36, 0x4, R242 ;  /* 0x0000000424227825 */ /* 0x000fc400078e02f2 */
[----:B------:R2:W-:Y:S02]  /*bb20*/  STL.64 [R1+0xd00], R2 ;  /* 0x000d000201007387 */ /* 0x0005e40000100a00 */
[----:B------:R-:W-:Y:S02]  /*bb30*/  IMAD.WIDE R220, R36, 0x4, R128 ;  /* 0x0000000424dc7825 */ /* 0x000fe400078e0280 */
[----:B------:R-:W-:Y:S02]  /*bb40*/  LDGSTS.E [R246+0x20000], desc[UR8][R34.64], !P1 ;  /* 0x2000000022f67fae */ /* 0x000fe4000c921848 */
[----:B---3--:R-:W-:Y:S02]  /*bb50*/  VIADD R36, R37, 0xffffff84 ;  /* 0xffffff8425247836 */ /* 0x008fe40000000000 */
[----:B------:R-:W-:Y:S01]  /*bb60*/  IMAD R38, R46, 0x59, RZ ;  /* 0x000000592e267824 */ /* 0x000fe200078e02ff */
[----:B------:R3:W-:Y:S03]  /*bb70*/  LDGSTS.E [R246+0x24000], desc[UR8][R216.64], !P1 ;  /* 0x24000000d8f67fae */ /* 0x0007e6000c921848 */
[C---:B------:R-:W-:Y:S01]  /*bb80*/  IMAD.WIDE R222, R38.reuse, 0x4, R122 ;  /* 0x0000000426de7825 */ /* 0x040fe200078e027a */
[----:B------:R-:W-:Y:S03]  /*bb90*/  LDGSTS.E [R246+0x28000], desc[UR8][R218.64], !P1 ;  /* 0x28000000daf67fae */ /* 0x000fe6000c921848 */
[----:B------:R-:W-:Y:S01]  /*bba0*/  IMAD.WIDE R224, R38, 0x4, R124 ;  /* 0x0000000426e07825 */ /* 0x000fe200078e027c */
[----:B------:R-:W-:Y:S01]  /*bbb0*/  LDGSTS.E [R246+0x2c000], desc[UR8][R220.64], !P1 ;  /* 0x2c000000dcf67fae */ /* 0x000fe2000c921848 */
[----:B------:R-:W-:-:S02]  /*bbc0*/  ISETP.GE.U32.AND P1, PT, R36, 0x7fffff05, PT ;  /* 0x7fffff052400780c */ /* 0x000fc40003f26070 */
[C---:B------:R-:W-:Y:S01]  /*bbd0*/  IMAD.WIDE R36, R38.reuse, 0x4, R242 ;  /* 0x0000000426247825 */ /* 0x040fe200078e02f2 */
[----:B------:R-:W-:Y:S03]  /*bbe0*/  STL.64 [R1+0x1b48], R170 ;  /* 0x001b48aa01007387 */ /* 0x000fe60000100a00 */
[----:B------:R-:W-:Y:S01]  /*bbf0*/  IMAD.WIDE R226, R38, 0x4, R128 ;  /* 0x0000000426e27825 */ /* 0x000fe200078e0280 */
[----:B------:R-:W-:Y:S03]  /*bc00*/  LDGSTS.E [R246+0x20004], desc[UR8][R36.64], !P4 ;  /* 0x2000400024f67fae */ /* 0x000fe6000e121848 */
[----:B------:R-:W-:Y:S01]  /*bc10*/  VIADD R38, R41, 0xffffffe3 ;  /* 0xffffffe329267836 */ /* 0x000fe20000000000 */
[----:B------:R-:W-:Y:S01]  /*bc20*/  LDGSTS.E [R246+0x24004], desc[UR8][R222.64], !P4 ;  /* 0x24004000def67fae */ /* 0x000fe2000e121848 */
[----:B--2---:R-:W-:-:S02]  /*bc30*/  VIADD R2, R106, 0x7f ;  /* 0x0000007f6a027836 */ /* 0x004fc40000000000 */
[--C-:B------:R-:W-:Y:S01]  /*bc40*/  IMAD.WIDE R106, R135, 0x4, R242.reuse ;  /* 0x00000004876a7825 */ /* 0x100fe200078e02f2 */
[----:B------:R-:W-:Y:S04]  /*bc50*/  LDGSTS.E [R246+0x28004], desc[UR8][R224.64], !P4 ;  /* 0x28004000e0f67fae */ /* 0x000fe8000e121848 */
[----:B------:R-:W-:Y:S01]  /*bc60*/  LDGSTS.E [R246+0x2c004], desc[UR8][R226.64], !P4 ;  /* 0x2c004000e2f67fae */ /* 0x000fe2000e121848 */
[----:B------:R-:W-:Y:S01]  /*bc70*/  ISETP.GE.U32.AND P4, PT, R38, 0x7fffff64, PT ;  /* 0x7fffff642600780c */ /* 0x000fe20003f86070 */
[----:B------:R-:W-:Y:S02]  /*bc80*/  IMAD.WIDE R38, R40, 0x4, R242 ;  /* 0x0000000428267825 */ /* 0x000fe400078e02f2 */
[----:B------:R-:W-:Y:S02]  /*bc90*/  STL.64 [R1+0x1b50], R172 ;  /* 0x001b50ac01007387 */ /* 0x000fe40000100a00 */
[----:B------:R-:W-:-:S02]  /*bca0*/  VIADD R40, R43, 0xffffffe2 ;  /* 0xffffffe22b287836 */ /* 0x000fc40000000000 */
        /* <DEDUP_REMOVED lines=11> */
[----:B------:R-:W2:Y:S01]  /*bd60*/  LDC R44, c[0x0][0x230] ;  /* 0x00008c00ff2c7b82 */ /* 0x000ea20000000800 */
[----:B------:R-:W-:Y:S01]  /*bd70*/  LDGSTS.E [R246+0x2000c], desc[UR8][R40.64], !P2 ;  /* 0x2000c00028f67fae */ /* 0x000fe2000d121848 */
[----:B------:R-:W-:-:S03]  /*bd80*/  IMAD.WIDE R166, R43, 0x4, R124 ;  /* 0x000000042ba67825 */ /* 0x000fc600078e027c */
[----:B------:R-:W-:Y:S01]  /*bd90*/  LDGSTS.E [R246+0x2400c], desc[UR8][R234.64], !P2 ;  /* 0x2400c000eaf67fae */ /* 0x000fe2000d121848 */
[----:B------:R-:W-:Y:S01]  /*bda0*/  IMAD.WIDE R164, R43, 0x4, R128 ;  /* 0x000000042ba47825 */ /* 0x000fe200078e0280 */
[----:B------:R-:W-:Y:S02]  /*bdb0*/  IADD3 R43, R45, -0x20, RZ ;  /* 0xffffffe02d2b7810 */ /* 0x000fe40007ffe0ff */
[----:B------:R-:W-:Y:S01]  /*bdc0*/  LDGSTS.E [R246+0x2800c], desc[UR8][R236.64], !P2 ;  /* 0x2800c000ecf67fae */ /* 0x000fe2000d121848 */
[----:B------:R-:W1:Y:S03]  /*bdd0*/  LDC R45, c[0x0][0x230] ;  /* 0x00008c00ff2d7b82 */ /* 0x000e660000000800 */
[----:B------:R-:W-:Y:S01]  /*bde0*/  LDGSTS.E [R246+0x2c00c], desc[UR8][R238.64], !P2 ;  /* 0x2c00c000eef67fae */ /* 0x000fe2000d121848 */
[----:B------:R-:W-:Y:S01]  /*bdf0*/  ISETP.GE.U32.AND P2, PT, R42, 0x7fffff62, PT ;  /* 0x7fffff622a00780c */ /* 0x000fe20003f46070 */
[----:B------:R-:W-:-:S02]  /*be00*/  IMAD R42, R46, 0x79, RZ ;  /* 0x000000792e2a7824 */ /* 0x000fc400078e02ff */
[----:B------:R-:W-:Y:S02]  /*be10*/  LDGSTS.E [R246+0x30000], desc[UR8][R98.64], !P0 ;  /* 0x3000000062f67fae */ /* 0x000fe4000c121848 */
[C---:B------:R-:W-:Y:S02]  /*be20*/  IMAD.WIDE R100, R42.reuse, 0x4, R242 ;  /* 0x000000042a647825 */ /* 0x040fe400078e02f2 */
[----:B------:R-:W-:Y:S02]  /*be30*/  LDGSTS.E [R246+0x34000], desc[UR8][R168.64], !P0 ;  /* 0x34000000a8f67fae */ /* 0x000fe4000c121848 */
[C---:B------:R-:W-:Y:S02]  /*be40*/  IMAD.WIDE R162, R42.reuse, 0x4, R122 ;  /* 0x000000042aa27825 */ /* 0x040fe400078e027a */
[----:B------:R-:W-:Y:S02]  /*be50*/  LDGSTS.E [R246+0x38000], desc[UR8][R166.64], !P0 ;  /* 0x38000000a6f67fae */ /* 0x000fe4000c121848 */
[----:B------:R-:W-:-:S02]  /*be60*/  IMAD.WIDE R160, R42, 0x4, R124 ;  /* 0x000000042aa07825 */ /* 0x000fc400078e027c */
[----:B------:R-:W-:Y:S01]  /*be70*/  LDGSTS.E [R246+0x3c000], desc[UR8][R164.64], !P0 ;  /* 0x3c000000a4f67fae */ /* 0x000fe2000c121848 */
[----:B------:R-:W-:Y:S01]  /*be80*/  ISETP.GE.U32.AND P0, PT, R43, 0x7fffff61, PT ;  /* 0x7fffff612b00780c */ /* 0x000fe20003f06070 */
[----:B------:R-:W-:Y:S02]  /*be90*/  IMAD.WIDE R158, R42, 0x4, R128 ;  /* 0x000000042a9e7825 */ /* 0x000fe400078e0280 */
[----:B------:R-:W-:Y:S02]  /*bea0*/  LDGSTS.E [R246+0x30004], desc[UR8][R100.64], !P6 ;  /* 0x3000400064f67fae */ /* 0x000fe4000f121848 */
[----:B------:R-:W-:Y:S02]  /*beb0*/  VIADD R42, R47, 0xffffffc3 ;  /* 0xffffffc32f2a7836 */ /* 0x000fe40000000000 */
[----:B------:R-:W-:Y:S01]  /*bec0*/  IMAD R43, R46, 0x7a, RZ ;  /* 0x0000007a2e2b7824 */ /* 0x000fe200078e02ff */
[----:B------:R-:W-:Y:S01]  /*bed0*/  LDGSTS.E [R246+0x34004], desc[UR8][R162.64], !P6 ;  /* 0x34004000a2f67fae */ /* 0x000fe2000f121848 */
[----:B------:R-:W3:Y:S02]  /*bee0*/  LDC R47, c[0x0][0x230] ;  /* 0x00008c00ff2f7b82 */ /* 0x000ee40000000800 */
[C---:B------:R-:W-:Y:S01]  /*bef0*/  IMAD.WIDE R102, R43.reuse, 0x4, R242 ;  /* 0x000000042b667825 */ /* 0x040fe200078e02f2 */
[----:B------:R-:W-:Y:S03]  /*bf00*/  LDGSTS.E [R246+0x38004], desc[UR8][R160.64], !P6 ;  /* 0x38004000a0f67fae */ /* 0x000fe6000f121848 */
[----:B------:R-:W-:Y:S01]  /*bf10*/  IMAD.WIDE R156, R43, 0x4, R122 ;  /* 0x000000042b9c7825 */ /* 0x000fe200078e027a */
[----:B------:R-:W-:Y:S01]  /*bf20*/  LDGSTS.E [R246+0x3c004], desc[UR8][R158.64], !P6 ;  /* 0x3c0040009ef67fae */ /* 0x000fe2000f121848 */
[----:B------:R-:W-:-:S02]  /*bf30*/  ISETP.GE.U32.AND P6, PT, R42, 0x7fffff44, PT ;  /* 0x7fffff442a00780c */ /* 0x000fc40003fc6070 */
[C---:B------:R-:W-:Y:S01]  /*bf40*/  IMAD.WIDE R154, R43.reuse, 0x4, R124 ;  /* 0x000000042b9a7825 */ /* 0x040fe200078e027c */
[----:B------:R-:W-:Y:S03]  /*bf50*/  LDGSTS.E [R246+0x30008], desc[UR8][R102.64], !P5 ;  /* 0x3000800066f67fae */ /* 0x000fe6000e921848 */
[----:B------:R-:W-:Y:S01]  /*bf60*/  IMAD.WIDE R152, R43, 0x4, R128 ;  /* 0x000000042b987825 */ /* 0x000fe200078e0280 */
[----:B------:R-:W-:Y:S03]  /*bf70*/  LDGSTS.E [R246+0x34008], desc[UR8][R156.64], !P5 ;  /* 0x340080009cf67fae */ /* 0x000fe6000e921848 */
[----:B------:R-:W-:Y:S01]  /*bf80*/  IMAD R42, R46, 0x7b, RZ ;  /* 0x0000007b2e2a7824 */ /* 0x000fe200078e02ff */
[----:B------:R-:W-:Y:S01]  /*bf90*/  LDGSTS.E [R246+0x38008], desc[UR8][R154.64], !P5 ;  /* 0x380080009af67fae */ /* 0x000fe2000e921848 */
[----:B--2---:R-:W-:-:S02]  /*bfa0*/  VIADD R43, R44, 0xffffffc2 ;  /* 0xffffffc22c2b7836 */ /* 0x004fc40000000000 */
[----:B------:R-:W2:Y:S01]  /*bfb0*/  LDC R44, c[0x0][0x230] ;  /* 0x00008c00ff2c7b82 */ /* 0x000ea20000000800 */
[C---:B------:R-:W-:Y:S01]  /*bfc0*/  IMAD.WIDE R104, R42.reuse, 0x4, R242 ;  /* 0x000000042a687825 */ /* 0x040fe200078e02f2 */
[----:B------:R-:W-:Y:S01]  /*bfd0*/  LDGSTS.E [R246+0x3c008], desc[UR8][R152.64], !P5 ;  /* 0x3c00800098f67fae */ /* 0x000fe2000e921848 */
[----:B------:R-:W-:Y:S02]  /*bfe0*/  ISETP.GE.U32.AND P5, PT, R43, 0x7fffff43, PT ;  /* 0x7fffff432b00780c */ /* 0x000fe40003fa6070 */
[C---:B------:R-:W-:Y:S01]  /*bff0*/  IMAD.WIDE R150, R42.reuse, 0x4, R122 ;  /* 0x000000042a967825 */ /* 0x040fe200078e027a */
[----:B------:R-:W-:Y:S03]  /*c000*/  LDGSTS.E [R246+0x3000c], desc[UR8][R104.64], !P1 ;  /* 0x3000c00068f67fae */ /* 0x000fe6000c921848 */
[C---:B------:R-:W-:Y:S01]  /*c010*/  IMAD.WIDE R148, R42.reuse, 0x4, R124 ;  /* 0x000000042a947825 */ /* 0x040fe200078e027c */
[----:B------:R-:W-:Y:S03]  /*c020*/  STL.64 [R1+0x1b60], R176 ;  /* 0x001b60b001007387 */ /* 0x000fe60000100a00 */
[----:B------:R-:W-:Y:S01]  /*c030*/  IMAD.WIDE R146, R42, 0x4, R128 ;  /* 0x000000042a927825 */ /* 0x000fe200078e0280 */
[----:B------:R-:W-:Y:S03]  /*c040*/  LDGSTS.E [R246+0x3400c], desc[UR8][R150.64], !P1 ;  /* 0x3400c00096f67fae */ /* 0x000fe6000c921848 */
[----:B-1----:R-:W-:Y:S01]  /*c050*/  VIADD R42, R45, 0xffffffc1 ;  /* 0xffffffc12d2a7836 */ /* 0x002fe20000000000 */
[----:B------:R-:W-:Y:S01]  /*c060*/  STL.64 [R1+0x1b68], R178 ;  /* 0x001b68b201007387 */ /* 0x000fe20000100a00 */
[----:B------:R-:W1:Y:S01]  /*c070*/  LDC R45, c[0x0][0x230] ;  /* 0x00008c00ff2d7b82 */ /* 0x000e620000000800 */
[----:B------:R-:W-:-:S02]  /*c080*/  IMAD R43, R46, 0x1d, RZ ;  /* 0x0000001d2e2b7824 */ /* 0x000fc400078e02ff */
[----:B------:R-:W-:Y:S02]  /*c090*/  LDGSTS.E [R246+0x3800c], desc[UR8][R148.64], !P1 ;  /* 0x3800c00094f67fae */ /* 0x000fe4000c921848 */
[----:B------:R-:W-:Y:S02]  /*c0a0*/  IMAD.WIDE R30, R43, 0x4, R242 ;  /* 0x000000042b1e7825 */ /* 0x000fe400078e02f2 */
[----:B------:R-:W-:Y:S04]  /*c0b0*/  STL.64 [R1+0x1b70], R180 ;  /* 0x001b70b401007387 */ /* 0x000fe80000100a00 */
[----:B------:R-:W-:Y:S01]  /*c0c0*/  LDGSTS.E [R246+0x3c00c], desc[UR8][R146.64], !P1 ;  /* 0x3c00c00092f67fae */ /* 0x000fe2000c921848 */
[----:B------:R-:W-:Y:S01]  /*c0d0*/  ISETP.GE.U32.AND P1, PT, R42, 0x7fffff42, PT ;  /* 0x7fffff422a00780c */ /* 0x000fe20003f26070 */
[----:B------:R-:W-:-:S02]  /*c0e0*/  IMAD R42, R46, 0x1c, RZ ;  /* 0x0000001c2e2a7824 */ /* 0x000fc400078e02ff */
[----:B------:R4:W-:Y:S02]  /*c0f0*/  STL.64 [R1+0x1b78], R182 ;  /* 0x001b78b601007387 */ /* 0x0009e40000100a00 */
[----:B------:R-:W-:Y:S02]  /*c100*/  IMAD.WIDE R14, R42, 0x4, R242 ;  /* 0x000000042a0e7825 */ /* 0x000fe400078e02f2 */
[----:B------:R3:W-:Y:S04]  /*c110*/  STL.64 [R1+0x1b80], R184 ;  /* 0x001b80b801007387 */ /* 0x0007e80000100a00 */
[----:B------:R2:W-:Y:S04]  /*c120*/  STL.64 [R1+0x1b88], R186 ;  /* 0x001b88ba01007387 */ /* 0x0005e80000100a00 */
[----:B------:R2:W-:Y:S01]  /*c130*/  STL.64 [R1+0x1b90], R188 ;  /* 0x001b90bc01007387 */ /* 0x0005e20000100a00 */
[----:B----4-:R-:W-:-:S03]  /*c140*/  IMAD.WIDE R182, R43, 0x4, R128 ;  /* 0x000000042bb67825 */ /* 0x010fc600078e0280 */
[----:B------:R4:W-:Y:S01]  /*c150*/  STL.64 [R1+0x1b98], R190 ;  /* 0x001b98be01007387 */ /* 0x0009e20000100a00 */
[----:B---3--:R-:W-:-:S03]  /*c160*/  IMAD.WIDE R184, R43, 0x4, R124 ;  /* 0x000000042bb87825 */ /* 0x008fc600078e027c */
[----:B------:R3:W-:Y:S01]  /*c170*/  STL.64 [R1+0x1ba0], R216 ;  /* 0x001ba0d801007387 */ /* 0x0007e20000100a00 */
[----:B--2---:R-:W-:-:S03]  /*c180*/  IMAD.WIDE R186, R43, 0x4, R122 ;  /* 0x000000042bba7825 */ /* 0x004fc600078e027a */
[----:B------:R2:W-:Y:S01]  /*c190*/  LDGSTS.E [R247], desc[UR8][R14.64], !P4 ;  /* 0x000000000ef77fae */ /* 0x0005e2000e121848 */
[----:B------:R-:W-:-:S03]  /*c1a0*/  IMAD.WIDE R188, R42, 0x4, R128 ;  /* 0x000000042abc7825 */ /* 0x000fc600078e0280 */
[----:B------:R1:W-:Y:S01]  /*c1b0*/  STL.64 [R1+0x1768], R6 ;  /* 0x0017680601007387 */ /* 0x0003e20000100a00 */
[----:B----4-:R-:W-:-:S04]  /*c1c0*/  IMAD.WIDE R190, R42, 0x4, R124 ;  /* 0x000000042abe7825 */ /* 0x010fc800078e027c */
[--C-:B---3--:R-:W-:Y:S01]  /*c1d0*/  IMAD.WIDE R216, R42, 0x4, R122.reuse ;  /* 0x000000042ad87825 */ /* 0x108fe200078e027a */
[----:B------:R-:W-:Y:S02]  /*c1e0*/  IADD3 R42, R47, -0x40, RZ ;  /* 0xffffffc02f2a7810 */ /* 0x000fe40007ffe0ff */
[----:B------:R-:W3:Y:S01]  /*c1f0*/  LDC R47, c[0x0][0x230] ;  /* 0x00008c00ff2f7b82 */ /* 0x000ee20000000800 */
[----:B------:R-:W-:Y:S01]  /*c200*/  VIADD R43, R44, 0xffffffa3 ;  /* 0xffffffa32c2b7836 */ /* 0x000fe20000000000 */
[----:B------:R-:W-:Y:S01]  /*c210*/  LDGSTS.E [R247+0x4000], desc[UR8][R216.64], !P4 ;  /* 0x04000000d8f77fae */ /* 0x000fe2000e121848 */
[----:B-1----:R-:W-:-:S03]  /*c220*/  IMAD.WIDE R6, R249, 0x4, R122 ;  /* 0x00000004f9067825 */ /* 0x002fc600078e027a */
[----:B------:R-:W-:Y:S02]  /*c230*/  LDGSTS.E [R247+0x8000], desc[UR8][R190.64], !P4 ;  /* 0x08000000bef77fae */ /* 0x000fe4000e121848 */
[----:B------:R-:W1:Y:S02]  /*c240*/  LDC R44, c[0x0][0x230] ;  /* 0x00008c00ff2c7b82 */ /* 0x000e640000000800 */
[----:B------:R-:W-:Y:S01]  /*c250*/  LDGSTS.E [R247+0xc000], desc[UR8][R188.64], !P4 ;  /* 0x0c000000bcf77fae */ /* 0x000fe2000e121848 */
[----:B------:R-:W-:Y:S01]  /*c260*/  ISETP.GE.U32.AND P4, PT, R42, 0x7fffff41, PT ;  /* 0x7fffff412a00780c */ /* 0x000fe20003f86070 */
[----:B------:R-:W-:Y:S02]  /*c270*/  IMAD R42, R46, 0x1e, RZ ;  /* 0x0000001e2e2a7824 */ /* 0x000fe400078e02ff */
[----:B------:R4:W-:Y:S02]  /*c280*/  LDGSTS.E [R247+0x4], desc[UR8][R30.64], !P3 ;  /* 0x000040001ef77fae */ /* 0x0009e4000d921848 */
[----:B------:R-:W-:-:S02]  /*c290*/  IMAD.WIDE R28, R42, 0x4, R242 ;  /* 0x000000042a1c7825 */ /* 0x000fc400078e02f2 */
[----:B------:R-:W-:Y:S02]  /*c2a0*/  LDGSTS.E [R247+0x4004], desc[UR8][R186.64], !P3 ;  /* 0x04004000baf77fae */ /* 0x000fe4000d921848 */
[C---:B------:R-:W-:Y:S02]  /*c2b0*/  IMAD.WIDE R180, R42.reuse, 0x4, R122 ;  /* 0x000000042ab47825 */ /* 0x040fe400078e027a */
[----:B------:R-:W-:Y:S02]  /*c2c0*/  LDGSTS.E [R247+0x8004], desc[UR8][R184.64], !P3 ;  /* 0x08004000b8f77fae */ /* 0x000fe4000d921848 */
[C---:B------:R-:W-:Y:S02]  /*c2d0*/  IMAD.WIDE R178, R42.reuse, 0x4, R124 ;  /* 0x000000042ab27825 */ /* 0x040fe400078e027c */
[----:B------:R-:W-:Y:S01]  /*c2e0*/  LDGSTS.E [R247+0xc004], desc[UR8][R182.64], !P3 ;  /* 0x0c004000b6f77fae */ /* 0x000fe2000d921848 */
[----:B------:R-:W-:Y:S01]  /*c2f0*/  ISETP.GE.U32.AND P3, PT, R43, 0x7fffff24, PT ;  /* 0x7fffff242b00780c */ /* 0x000fe20003f66070 */
[----:B------:R-:W-:-:S02]  /*c300*/  IMAD.WIDE R176, R42, 0x4, R128 ;  /* 0x000000042ab07825 */ /* 0x000fc400078e0280 */
[----:B------:R4:W-:Y:S02]  /*c310*/  LDGSTS.E [R247+0x8], desc[UR8][R28.64], !P2 ;  /* 0x000080001cf77fae */ /* 0x0009e4000d121848 */
[----:B------:R-:W-:Y:S02]  /*c320*/  VIADD R42, R45, 0xffffffa2 ;  /* 0xffffffa22d2a7836 */ /* 0x000fe40000000000 */
[----:B------:R-:W-:Y:S01]  /*c330*/  IMAD R43, R46, 0x1f, RZ ;  /* 0x0000001f2e2b7824 */ /* 0x000fe200078e02ff */
[----:B------:R-:W-:Y:S01]  /*c340*/  LDGSTS.E [R247+0x4008], desc[UR8][R180.64], !P2 ;  /* 0x04008000b4f77fae */ /* 0x000fe2000d121848 */
[----:B------:R-:W2:Y:S02]  /*c350*/  LDC R45, c[0x0][0x230] ;  /* 0x00008c00ff2d7b82 */ /* 0x000ea40000000800 */
[C---:B------:R-:W-:Y:S01]  /*c360*/  IMAD.WIDE R26, R43.reuse, 0x4, R242 ;  /* 0x000000042b1a7825 */ /* 0x040fe200078e02f2 */
[----:B------:R-:W-:Y:S03]  /*c370*/  LDGSTS.E [R247+0x8008], desc[UR8][R178.64], !P2 ;  /* 0x08008000b2f77fae */ /* 0x000fe6000d121848 */
[----:B------:R-:W-:Y:S01]  /*c380*/  IMAD.WIDE R174, R43, 0x4, R122 ;  /* 0x000000042bae7825 */ /* 0x000fe200078e027a */
[----:B------:R-:W-:Y:S01]  /*c390*/  LDGSTS.E [R247+0xc008], desc[UR8][R176.64], !P2 ;  /* 0x0c008000b0f77fae */ /* 0x000fe2000d121848 */
[----:B------:R-:W-:-:S02]  /*c3a0*/  ISETP.GE.U32.AND P2, PT, R42, 0x7fffff23, PT ;  /* 0x7fffff232a00780c */ /* 0x000fc40003f46070 */
[----:B------:R-:W-:Y:S01]  /*c3b0*/  IMAD R42, R46, 0x3c, RZ ;  /* 0x0000003c2e2a7824 */ /* 0x000fe200078e02ff */
[----:B------:R4:W-:Y:S01]  /*c3c0*/  LDGSTS.E [R247+0xc], desc[UR8][R26.64], !P0 ;  /* 0x0000c0001af77fae */ /* 0x0009e2000c121848 */
[----:B------:R-:W-:-:S03]  /*c3d0*/  IMAD.WIDE R172, R43, 0x4, R124 ;  /* 0x000000042bac7825 */ /* 0x000fc600078e027c */
[----:B------:R-:W-:Y:S01]  /*c3e0*/  LDGSTS.E [R247+0x400c], desc[UR8][R174.64], !P0 ;  /* 0x0400c000aef77fae */ /* 0x000fe2000c121848 */
[----:B------:R-:W-:-:S03]  /*c3f0*/  IMAD.WIDE R170, R43, 0x4, R128 ;  /* 0x000000042baa7825 */ /* 0x000fc600078e0280 */
[----:B------:R-:W-:Y:S01]  /*c400*/  LDGSTS.E [R247+0x800c], desc[UR8][R172.64], !P0 ;  /* 0x0800c000acf77fae */ /* 0x000fe2000c121848 */
[----:B---3--:R-:W-:Y:S02]  /*c410*/  VIADD R43, R47, 0xffffffa1 ;  /* 0xffffffa12f2b7836 */ /* 0x008fe40000000000 */
[----:B------:R-:W3:Y:S01]  /*c420*/  LDC R47, c[0x0][0x230] ;  /* 0x00008c00ff2f7b82 */ /* 0x000ee20000000800 */
[C---:B------:R-:W-:Y:S01]  /*c430*/  IMAD.WIDE R52, R42.reuse, 0x4, R242 ;  /* 0x000000042a347825 */ /* 0x040fe200078e02f2 */
[----:B------:R-:W-:Y:S01]  /*c440*/  LDGSTS.E [R247+0xc00c], desc[UR8][R170.64], !P0 ;  /* 0x0c00c000aaf77fae */ /* 0x000fe2000c121848 */
[----:B------:R-:W-:Y:S02]  /*c450*/  ISETP.GE.U32.AND P0, PT, R43, 0x7fffff22, PT ;  /* 0x7fffff222b00780c */ /* 0x000fe40003f06070 */
[C---:B------:R-:W-:Y:S01]  /*c460*/  IMAD.WIDE R192, R42.reuse, 0x4, R122 ;  /* 0x000000042ac07825 */ /* 0x040fe200078e027a */
[----:B------:R4:W-:Y:S03]  /*c470*/  LDGSTS.E [R247+0x10000], desc[UR8][R52.64], !P6 ;  /* 0x1000000034f77fae */ /* 0x0009e6000f121848 */
[C---:B------:R-:W-:Y:S01]  /*c480*/  IMAD.WIDE R214, R42.reuse, 0x4, R124 ;  /* 0x000000042ad67825 */ /* 0x040fe200078e027c */
[----:B------:R-:W-:Y:S03]  /*c490*/  LDGSTS.E [R247+0x14000], desc[UR8][R192.64], !P6 ;  /* 0x14000000c0f77fae */ /* 0x000fe6000f121848 */
[----:B------:R-:W-:Y:S01]  /*c4a0*/  IMAD.WIDE R212, R42, 0x4, R128 ;  /* 0x000000042ad47825 */ /* 0x000fe200078e0280 */
[----:B------:R-:W-:Y:S03]  /*c4b0*/  LDGSTS.E [R247+0x18000], desc[UR8][R214.64], !P6 ;  /* 0x18000000d6f77fae */ /* 0x000fe6000f121848 */
[----:B-1----:R-:W-:Y:S01]  /*c4c0*/  VIADD R42, R44, 0xffffffa0 ;  /* 0xffffffa02c2a7836 */ /* 0x002fe20000000000 */
[----:B------:R-:W-:Y:S01]  /*c4d0*/  LDGSTS.E [R247+0x1c000], desc[UR8][R212.64], !P6 ;  /* 0x1c000000d4f77fae */ /* 0x000fe2000f121848 */
[----:B------:R-:W-:-:S02]  /*c4e0*/  IMAD R43, R46, 0x3e, RZ ;  /* 0x0000003e2e2b7824 */ /* 0x000fc400078e02ff */
[----:B------:R-:W-:Y:S01]  /*c4f0*/  IMAD R44, R46, 0x3f, RZ ;  /* 0x0000003f2e2c7824 */ /* 0x000fe200078e02ff */
[----:B------:R-:W-:Y:S01]  /*c500*/  ISETP.GE.U32.AND P6, PT, R42, 0x7fffff21, PT ;  /* 0x7fffff212a00780c */ /* 0x000fe20003fc6070 */
[----:B------:R-:W-:Y:S02]  /*c510*/  IMAD R42, R46, 0x3d, RZ ;  /* 0x0000003d2e2a7824 */ /* 0x000fe400078e02ff */
[----:B------:R-:W-:-:S04]  /*c520*/  IMAD.WIDE R70, R43, 0x4, R242 ;  /* 0x000000042b467825 */ /* 0x000fc800078e02f2 */
[----:B------:R-:W-:-:S04]  /*c530*/  IMAD.WIDE R72, R42, 0x4, R242 ;  /* 0x000000042a487825 */ /* 0x000fc800078e02f2 */
[C---:B------:R-:W-:Y:S01]  /*c540*/  IMAD.WIDE R210, R42.reuse, 0x4, R122 ;  /* 0x000000042ad27825 */ /* 0x040fe200078e027a */
[----:B------:R1:W-:Y:S03]  /*c550*/  LDGSTS.E [R247+0x10004], desc[UR8][R72.64], !P5 ;  /* 0x1000400048f77fae */ /* 0x0003e6000e921848 */
[C---:B------:R-:W-:Y:S01]  /*c560*/  IMAD.WIDE R208, R42.reuse, 0x4, R124 ;  /* 0x000000042ad07825 */ /* 0x040fe200078e027c */
[----:B------:R-:W-:Y:S03]  /*c570*/  LDGSTS.E [R247+0x14004], desc[UR8][R210.64], !P5 ;  /* 0x14004000d2f77fae */ /* 0x000fe6000e921848 */
[----:B------:R-:W-:Y:S01]  /*c580*/  IMAD.WIDE R206, R42, 0x4, R128 ;  /* 0x000000042ace7825 */ /* 0x000fe200078e0280 */
[----:B--2---:R-:W-:Y:S01]  /*c590*/  IADD3 R42, R45, -0x7d, RZ ;  /* 0xffffff832d2a7810 */ /* 0x004fe20007ffe0ff */
[----:B------:R-:W-:Y:S02]  /*c5a0*/  LDGSTS.E [R247+0x18004], desc[UR8][R208.64], !P5 ;  /* 0x18004000d0f77fae */ /* 0x000fe4000e921848 */
[----:B------:R-:W-:-:S02]  /*c5b0*/  IMAD.WIDE R204, R43, 0x4, R122 ;  /* 0x000000042bcc7825 */ /* 0x000fc400078e027a */
[----:B------:R-:W-:Y:S01]  /*c5c0*/  LDGSTS.E [R247+0x1c004], desc[UR8][R206.64], !P5 ;  /* 0x1c004000cef77fae */ /* 0x000fe2000e921848 */
[----:B------:R-:W-:Y:S01]  /*c5d0*/  ISETP.GE.U32.AND P5, PT, R42, 0x7fffff04, PT ;  /* 0x7fffff042a00780c */ /* 0x000fe20003fa6070 */
[C---:B------:R-:W-:Y:S02]  /*c5e0*/  IMAD.WIDE R202, R43.reuse, 0x4, R124 ;  /* 0x000000042bca7825 */ /* 0x040fe400078e027c */
[----:B------:R2:W-:Y:S02]  /*c5f0*/  LDGSTS.E [R247+0x10008], desc[UR8][R70.64], !P1 ;  /* 0x1000800046f77fae */ /* 0x0005e4000c921848 */
[----:B------:R-:W-:Y:S02]  /*c600*/  IMAD.WIDE R200, R43, 0x4, R128 ;  /* 0x000000042bc87825 */ /* 0x000fe400078e0280 */
[----:B------:R-:W-:Y:S02]  /*c610*/  LDGSTS.E [R247+0x14008], desc[UR8][R204.64], !P1 ;  /* 0x14008000ccf77fae */ /* 0x000fe4000c921848 */
[----:B---3--:R-:W-:-:S02]  /*c620*/  VIADD R42, R47, 0xffffff82 ;  /* 0xffffff822f2a7836 */ /* 0x008fc40000000000 */
[----:B------:R-:W-:Y:S01]  /*c630*/  IMAD R45, R46, 0x5c, RZ ;  /* 0x0000005c2e2d7824 */ /* 0x000fe200078e02ff */
[----:B------:R-:W-:Y:S01]  /*c640*/  LDGSTS.E [R247+0x18008], desc[UR8][R202.64], !P1 ;  /* 0x18008000caf77fae */ /* 0x000fe2000c921848 */
[----:B------:R-:W-:-:S03]  /*c650*/  IMAD.WIDE R68, R44, 0x4, R242 ;  /* 0x000000042c447825 */ /* 0x000fc600078e02f2 */
[----:B------:R-:W-:Y:S01]  /*c660*/  LDGSTS.E [R247+0x1c008], desc[UR8][R200.64], !P1 ;  /* 0x1c008000c8f77fae */ /* 0x000fe2000c921848 */
[----:B------:R-:W-:Y:S01]  /*c670*/  IMAD.WIDE R198, R44, 0x4, R122 ;  /* 0x000000042cc67825 */ /* 0x000fe200078e027a */
[----:B------:R-:W-:Y:S02]  /*c680*/  ISETP.GE.U32.AND P1, PT, R42, 0x7fffff03, PT ;  /* 0x7fffff032a00780c */ /* 0x000fe40003f26070 */
[----:B------:R3:W-:Y:S01]  /*c690*/  LDGSTS.E [R247+0x1000c], desc[UR8][R68.64], !P4 ;  /* 0x1000c00044f77fae */ /* 0x0007e2000e121848 */
[----:B------:R-:W-:-:S03]  /*c6a0*/  IMAD.WIDE R196, R44, 0x4, R124 ;  /* 0x000000042cc47825 */ /* 0x000fc600078e027c */
[----:B------:R-:W-:Y:S01]  /*c6b0*/  LDGSTS.E [R247+0x1400c], desc[UR8][R198.64], !P4 ;  /* 0x1400c000c6f77fae */ /* 0x000fe2000e121848 */
[----:B------:R-:W-:-:S03]  /*c6c0*/  IMAD.WIDE R194, R44, 0x4, R128 ;  /* 0x000000042cc27825 */ /* 0x000fc600078e0280 */
[----:B------:R-:W-:Y:S01]  /*c6d0*/  LDGSTS.E [R247+0x1800c], desc[UR8][R196.64], !P4 ;  /* 0x1800c000c4f77fae */ /* 0x000fe2000e121848 */
[----:B------:R-:W-:-:S03]  /*c6e0*/  IMAD.WIDE R42, R45, 0x4, R242 ;  /* 0x000000042d2a7825 */ /* 0x000fc600078e02f2 */
[----:B------:R-:W-:Y:S01]  /*c6f0*/  LDGSTS.E [R247+0x1c00c], desc[UR8][R194.64], !P4 ;  /* 0x1c00c000c2f77fae */ /* 0x000fe2000e121848 */
[C---:B------:R-:W-:Y:S01]  /*c700*/  IMAD.WIDE R240, R45.reuse, 0x4, R122 ;  /* 0x000000042df07825 */ /* 0x040fe200078e027a */
[----:B------:R-:W-:Y:S02]  /*c710*/  ISETP.GE.AND P4, PT, R248, UR4, PT ;  /* 0x00000004f8007c0c */ /* 0x000fe4000bf86270 */
[----:B------:R-:W-:Y:S01]  /*c720*/  LDGSTS.E [R247+0x20000], desc[UR8][R42.64], !P3 ;  /* 0x200000002af77fae */ /* 0x000fe2000d921848 */
[----:B------:R-:W-:-:S03]  /*c730*/  IMAD.WIDE R4, R45, 0x4, R124 ;  /* 0x000000042d047825 */ /* 0x000fc600078e027c */
[----:B------:R-:W-:Y:S01]  /*c740*/  LDGSTS.E [R247+0x24000], desc[UR8][R240.64], !P3 ;  /* 0x24000000f0f77fae */ /* 0x000fe2000d921848 */
[----:B------:R-:W-:-:S03]  /*c750*/  IMAD.WIDE R10, R45, 0x4, R128 ;  /* 0x000000042d0a7825 */ /* 0x000fc600078e0280 */
[----:B------:R-:W-:Y:S01]  /*c760*/  LDGSTS.E [R247+0x28000], desc[UR8][R4.64], !P3 ;  /* 0x2800000004f77fae */ /* 0x000fe2000d921848 */
[----:B------:R-:W-:-:S03]  /*c770*/  IMAD R47, R46, 0x5d, RZ ;  /* 0x0000005d2e2f7824 */ /* 0x000fc600078e02ff */
[----:B------:R-:W-:Y:S01]  /*c780*/  LDGSTS.E [R247+0x2c000], desc[UR8][R10.64], !P3 ;  /* 0x2c0000000af77fae */ /* 0x000fe2000d921848 */
[----:B------:R-:W-:Y:S01]  /*c790*/  ISETP.GT.AND P3, PT, R2, 0x7f, PT ;  /* 0x0000007f0200780c */ /* 0x000fe20003f64270 */
[----:B------:R-:W-:-:S04]  /*c7a0*/  IMAD.WIDE R44, R47, 0x4, R242 ;  /* 0x000000042f2c7825 */ /* 0x000fc800078e02f2 */
[C---:B------:R-:W-:Y:S01]  /*c7b0*/  IMAD.WIDE R112, R47.reuse, 0x4, R122 ;  /* 0x000000042f707825 */ /* 0x040fe200078e027a */
[----:B------:R-:W-:Y:S03]  /*c7c0*/  LDGSTS.E [R247+0x20004], desc[UR8][R44.64], !P2 ;  /* 0x200040002cf77fae */ /* 0x000fe6000d121848 */
[C---:B------:R-:W-:Y:S01]  /*c7d0*/  IMAD.WIDE R116, R47.reuse, 0x4, R124 ;  /* 0x000000042f747825 */ /* 0x040fe200078e027c */
[----:B------:R-:W-:Y:S03]  /*c7e0*/  LDGSTS.E [R247+0x24004], desc[UR8][R112.64], !P2 ;  /* 0x2400400070f77fae */ /* 0x000fe6000d121848 */
[----:B------:R-:W-:Y:S01]  /*c7f0*/  IMAD.WIDE R118, R47, 0x4, R128 ;  /* 0x000000042f767825 */ /* 0x000fe200078e0280 */
[----:B------:R-:W-:Y:S01]  /*c800*/  SEL R47, RZ, 0x4, !P3 ;  /* 0x00000004ff2f7807 */ /* 0x000fe20005800000 */
[----:B------:R-:W-:Y:S01]  /*c810*/  LDGSTS.E [R247+0x28004], desc[UR8][R116.64], !P2 ;  /* 0x2800400074f77fae */ /* 0x000fe2000d121848 */
[----:B------:R-:W-:-:S02]  /*c820*/  ISETP.GE.U32.AND P3, PT, R49, 0x7fffff02, PT ;  /* 0x7fffff023100780c */ /* 0x000fc40003f66070 */
[----:B------:R-:W-:Y:S01]  /*c830*/  SEL R3, R47, RZ, !P4 ;  /* 0x000000ff2f037207 */ /* 0x000fe20006000000 */
[----:B------:R-:W-:Y:S01]  /*c840*/  LDGSTS.E [R247+0x2c004], desc[UR8][R118.64], !P2 ;  /* 0x2c00400076f77fae */ /* 0x000fe2000d121848 */
[----:B------:R-:W-:Y:S01]  /*c850*/  ISETP.GE.AND P4, PT, R248, R48, PT ;  /* 0x00000030f800720c */ /* 0x000fe20003f86270 */
[----:B------:R-:W-:Y:S01]  /*c860*/  IMAD R248, R46, 0x7f, RZ ;  /* 0x0000007f2ef87824 */ /* 0x000fe200078e02ff */
[----:B------:R-:W-:Y:S01]  /*c870*/  ISETP.GE.U32.AND P2, PT, R48, 0x7fffff01, PT ;  /* 0x7fffff013000780c */ /* 0x000fe20003f46070 */
[----:B------:R4:W-:Y:S01]  /*c880*/  STL [R1+0x1558], R3 ;  /* 0x0015580301007387 */ /* 0x0009e20000100800 */
[----:B------:R-:W-:Y:S01]  /*c890*/  SEL R47, RZ, 0x4, P4 ;  /* 0x00000004ff2f7807 */ /* 0x000fe20002000000 */
[----:B------:R-:W-:Y:S01]  /*c8a0*/  IMAD.WIDE R48, R130, 0x4, R242 ;  /* 0x0000000482307825 */ /* 0x000fe200078e02f2 */
[----:B------:R-:W-:-:S03]  /*c8b0*/  ISETP.GT.AND P4, PT, R2, 0xff, PT ;  /* 0x000000ff0200780c */ /* 0x000fc60003f84270 */
[----:B------:R-:W-:Y:S01]  /*c8c0*/  IMAD.WIDE R120, R131, 0x4, R122 ;  /* 0x0000000483787825 */ /* 0x000fe200078e027a */
[----:B------:R-:W-:-:S03]  /*c8d0*/  SEL R8, R47, RZ, P4 ;  /* 0x000000ff2f087207 */ /* 0x000fc60002000000 */
[----:B----4-:R-:W-:-:S04]  /*c8e0*/  IMAD.WIDE R2, R249, 0x4, R242 ;  /* 0x00000004f9027825 */ /* 0x010fc800078e02f2 */
[----:B------:R-:W-:Y:S01]  /*c8f0*/  IMAD.WIDE R46, R131, 0x4, R242 ;  /* 0x00000004832e7825 */ /* 0x000fe200078e02f2 */
[----:B------:R4:W-:Y:S03]  /*c900*/  STL.64 [R1+0xf50], R2 ;  /* 0x000f500201007387 */ /* 0x0009e60000100a00 */
[C---:B------:R-:W-:Y:S01]  /*c910*/  IMAD.WIDE R126, R130.reuse, 0x4, R122 ;  /* 0x00000004827e7825 */ /* 0x040fe200078e027a */
[----:B------:R1:W-:Y:S03]  /*c920*/  STL.64 [R1+0xf58], R6 ;  /* 0x000f580601007387 */ /* 0x0003e60000100a00 */
[--C-:B------:R-:W-:Y:S01]  /*c930*/  IMAD.WIDE R114, R130, 0x4, R124.reuse ;  /* 0x0000000482727825 */ /* 0x100fe200078e027c */
[----:B------:R-:W-:Y:S03]  /*c940*/  LDGSTS.E [R247+0x20008], desc[UR8][R46.64], !P0 ;  /* 0x200080002ef77fae */ /* 0x000fe6000c121848 */
[--C-:B------:R-:W-:Y:S01]  /*c950*/  IMAD.WIDE R18, R252, 0x4, R124.reuse ;  /* 0x00000004fc127825 */ /* 0x100fe200078e027c */
[----:B------:R-:W-:Y:S03]  /*c960*/  LDGSTS.E [R247+0x24008], desc[UR8][R120.64], !P0 ;  /* 0x2400800078f77fae */ /* 0x000fe6000c121848 */
[----:B----4-:R-:W-:-:S04]  /*c970*/  IMAD.WIDE R2, R249, 0x4, R124 ;  /* 0x00000004f9027825 */ /* 0x010fc800078e027c */
[----:B------:R-:W-:Y:S01]  /*c980*/  IMAD.WIDE R16, R248, 0x4, R124 ;  /* 0x00000004f8107825 */ /* 0x000fe200078e027c */
[----:B------:R4:W-:Y:S03]  /*c990*/  STL.64 [R1+0xf68], R2 ;  /* 0x000f680201007387 */ /* 0x0009e60000100a00 */
[--C-:B------:R-:W-:Y:S01]  /*c9a0*/  IMAD.WIDE R244, R131, 0x4, R128.reuse ;  /* 0x0000000483f47825 */ /* 0x100fe200078e0280 */
[----:B------:R-:W3:Y:S03]  /*c9b0*/  LDL.LU.64 R54, [R1+0x250] ;  /* 0x0002500001367983 */ /* 0x000ee60000300a00 */
[----:B------:R-:W-:Y:S01]  /*c9c0*/  IMAD.WIDE R134, R134, 0x4, R128 ;  /* 0x0000000486867825 */ /* 0x000fe200078e0280 */
[----:B------:R-:W3:Y:S03]  /*c9d0*/  LDL.LU.64 R56, [R1+0x248] ;  /* 0x0002480001387983 */ /* 0x000ee60000300a00 */
[C---:B------:R-:W-:Y:S01]  /*c9e0*/  IMAD.WIDE R86, R249.reuse, 0x4, R86 ;  /* 0x00000004f9567825 */ /* 0x040fe200078e0256 */
[----:B------:R-:W3:Y:S03]  /*c9f0*/  LDL.LU.64 R58, [R1+0x240] ;  /* 0x00024000013a7983 */ /* 0x000ee60000300a00 */
[C---:B------:R-:W-:Y:S01]  /*ca00*/  IMAD.WIDE R88, R249.reuse, 0x4, R88 ;  /* 0x00000004f9587825 */ /* 0x040fe200078e0258 */
[----:B------:R-:W3:Y:S03]  /*ca10*/  LDL.LU.64 R60, [R1+0x238] ;  /* 0x00023800013c7983 */ /* 0x000ee60000300a00 */
[C---:B------:R-:W-:Y:S01]  /*ca20*/  IMAD.WIDE R76, R249.reuse, 0x4, R76 ;  /* 0x00000004f94c7825 */ /* 0x040fe200078e024c */
[----:B------:R-:W3:Y:S03]  /*ca30*/  LDL.LU.64 R62, [R1+0x230] ;  /* 0x00023000013e7983 */ /* 0x000ee60000300a00 */
[C---:B------:R-:W-:Y:S01]  /*ca40*/  IMAD.WIDE R24, R249.reuse, 0x4, R24 ;  /* 0x00000004f9187825 */ /* 0x040fe200078e0218 */
[----:B------:R-:W3:Y:S03]  /*ca50*/  LDL.LU.64 R64, [R1+0x228] ;  /* 0x0002280001407983 */ /* 0x000ee60000300a00 */
[----:B------:R-:W-:Y:S01]  /*ca60*/  IMAD.WIDE R22, R249, 0x4, R22 ;  /* 0x00000004f9167825 */ /* 0x000fe200078e0216 */
[----:B------:R-:W3:Y:S03]  /*ca70*/  LDL.LU.64 R66, [R1+0x220] ;  /* 0x0002200001427983 */ /* 0x000ee60000300a00 */
[----:B-1----:R-:W-:Y:S01]  /*ca80*/  IMAD.WIDE R6, R248, 0x4, R122 ;  /* 0x00000004f8067825 */ /* 0x002fe200078e027a */
[----:B------:R-:W3:Y:S03]  /*ca90*/  LDL.LU.64 R78, [R1+0x210] ;  /* 0x00021000014e7983 */ /* 0x000ee60000300a00 */
[----:B----4-:R-:W-:Y:S01]  /*caa0*/  IMAD.WIDE R2, R131, 0x4, R124 ;  /* 0x0000000483027825 */ /* 0x010fe200078e027c */
[----:B------:R-:W4:Y:S03]  /*cab0*/  LDL.LU.64 R80, [R1+0x208] ;  /* 0x0002080001507983 */ /* 0x000f260000300a00 */
[--C-:B------:R-:W-:Y:S01]  /*cac0*/  IMAD.WIDE R130, R130, 0x4, R128.reuse ;  /* 0x0000000482827825 */ /* 0x100fe200078e0280 */
[----:B------:R1:W-:Y:S03]  /*cad0*/  LDGSTS.E [R247+0x28008], desc[UR8][R2.64], !P0 ;  /* 0x2800800002f77fae */ /* 0x0003e6000c121848 */
[--C-:B------:R-:W-:Y:S01]  /*cae0*/  IMAD.WIDE R124, R252, 0x4, R128.reuse ;  /* 0x00000004fc7c7825 */ /* 0x100fe200078e0280 */
[----:B------:R-:W-:Y:S03]  /*caf0*/  LDGSTS.E [R247+0x2c008], desc[UR8][R244.64], !P0 ;  /* 0x2c008000f4f77fae */ /* 0x000fe6000c121848 */
[C-C-:B------:R-:W-:Y:S01]  /*cb00*/  IMAD.WIDE R122, R248.reuse, 0x4, R128.reuse ;  /* 0x00000004f87a7825 */ /* 0x140fe200078e0280 */
[----:B------:R4:W-:Y:S03]  /*cb10*/  LDGSTS.E [R247+0x2000c], desc[UR8][R48.64], !P6 ;  /* 0x2000c00030f77fae */ /* 0x0009e6000f121848 */
[C---:B------:R-:W-:Y:S01]  /*cb20*/  IMAD.WIDE R128, R249.reuse, 0x4, R128 ;  /* 0x00000004f9807825 */ /* 0x040fe200078e0280 */
[----:B------:R-:W-:Y:S03]  /*cb30*/  LDGSTS.E [R247+0x2400c], desc[UR8][R126.64], !P6 ;  /* 0x2400c0007ef77fae */ /* 0x000fe6000f121848 */
[C---:B------:R-:W-:Y:S01]  /*cb40*/  IMAD.WIDE R20, R249.reuse, 0x4, R20 ;  /* 0x00000004f9147825 */ /* 0x040fe200078e0214 */
[----:B------:R2:W-:Y:S03]  /*cb50*/  STL.64 [R1+0xf40], R128 ;  /* 0x000f408001007387 */ /* 0x0005e60000100a00 */
[C---:B------:R-:W-:Y:S01]  /*cb60*/  IMAD.WIDE R14, R249.reuse, 0x4, R14 ;  /* 0x00000004f90e7825 */ /* 0x040fe200078e020e */
[----:B------:R-:W-:Y:S03]  /*cb70*/  LDGSTS.E [R247+0x2800c], desc[UR8][R114.64], !P6 ;  /* 0x2800c00072f77fae */ /* 0x000fe6000f121848 */
[C---:B------:R-:W-:Y:S01]  /*cb80*/  IMAD.WIDE R30, R249.reuse, 0x4, R30 ;  /* 0x00000004f91e7825 */ /* 0x040fe200078e021e */
[----:B------:R-:W-:Y:S03]  /*cb90*/  LDGSTS.E [R247+0x2c00c], desc[UR8][R130.64], !P6 ;  /* 0x2c00c00082f77fae */ /* 0x000fe6000f121848 */
[C---:B------:R-:W-:Y:S01]  /*cba0*/  IMAD.WIDE R28, R249.reuse, 0x4, R28 ;  /* 0x00000004f91c7825 */ /* 0x040fe200078e021c */
[----:B--2---:R-:W2:Y:S03]  /*cbb0*/  LDL.LU.64 R128, [R1+0x218] ;  /* 0x0002180001807983 */ /* 0x004ea60000300a00 */
[C---:B------:R-:W-:Y:S01]  /*cbc0*/  IMAD.WIDE R26, R249.reuse, 0x4, R26 ;  /* 0x00000004f91a7825 */ /* 0x040fe200078e021a */
[----:B------:R1:W-:Y:S03]  /*cbd0*/  STL.64 [R1+0x268], R86 ;  /* 0x0002685601007387 */ /* 0x0003e60000100a00 */
[C---:B------:R-:W-:Y:S01]  /*cbe0*/  IMAD.WIDE R74, R249.reuse, 0x4, R74 ;  /* 0x00000004f94a7825 */ /* 0x040fe200078e024a */
[----:B------:R-:W-:Y:S03]  /*cbf0*/  LDGSTS.E [R247+0x30000], desc[UR8][R106.64], !P5 ;  /* 0x300000006af77fae */ /* 0x000fe6000e921848 */
[C---:B------:R-:W-:Y:S01]  /*cc00*/  IMAD.WIDE R12, R249.reuse, 0x4, R12 ;  /* 0x00000004f90c7825 */ /* 0x040fe200078e020c */
[----:B------:R-:W-:Y:S03]  /*cc10*/  LDGSTS.E [R247+0x34000], desc[UR8][R144.64], !P5 ;  /* 0x3400000090f77fae */ /* 0x000fe6000e921848 */
[C---:B------:R-:W-:Y:S01]  /*cc20*/  IMAD.WIDE R250, R249.reuse, 0x4, R250 ;  /* 0x00000004f9fa7825 */ /* 0x040fe200078e02fa */
[----:B-1----:R-:W4:Y:S03]  /*cc30*/  LDL.LU.64 R86, [R1+0x1d28] ;  /* 0x001d280001567983 */ /* 0x002f260000300a00 */
        /* <DEDUP_REMOVED lines=8> */
[C---:B---3--:R-:W-:Y:S01]  /*ccc0*/  IMAD.WIDE R68, R249.reuse, 0x4, R68 ;  /* 0x00000004f9447825 */ /* 0x048fe200078e0244 */
[----:B------:R-:W-:Y:S03]  /*ccd0*/  LDGSTS.E [R247+0x30004], desc[UR8][R108.64], !P1 ;  /* 0x300040006cf77fae */ /* 0x000fe6000c921848 */
[----:B------:R-:W-:Y:S01]  /*cce0*/  IMAD.WIDE R242, R248, 0x4, R242 ;  /* 0x00000004f8f27825 */ /* 0x000fe200078e02f2 */
[----:B------:R-:W-:Y:S03]  /*ccf0*/  LDGSTS.E [R247+0x34004], desc[UR8][R138.64], !P1 ;  /* 0x340040008af77fae */ /* 0x000fe6000c921848 */
        /* <DEDUP_REMOVED lines=9> */
[----:B-1----:R-:W3:Y:S03]  /*cd90*/  LDL.LU.64 R54, [R1+0x1d18] ;  /* 0x001d180001367983 */ /* 0x002ee60000300a00 */
[C---:B------:R-:W-:Y:S01]  /*cda0*/  IMAD.WIDE R64, R249.reuse, 0x4, R64 ;  /* 0x00000004f9407825 */ /* 0x040fe200078e0240 */
[----:B------:R1:W-:Y:S03]  /*cdb0*/  STL.64 [R1+0x248], R56 ;  /* 0x0002483801007387 */ /* 0x0003e60000100a00 */
[C---:B------:R-:W-:Y:S01]  /*cdc0*/  IMAD.WIDE R66, R249.reuse, 0x4, R66 ;  /* 0x00000004f9427825 */ /* 0x040fe200078e0242 */
[----:B------:R-:W-:Y:S03]  /*cdd0*/  LDGSTS.E [R247+0x34008], desc[UR8][R132.64], !P3 ;  /* 0x3400800084f77fae */ /* 0x000fe6000d921848 */
[C---:B------:R-:W-:Y:S01]  /*cde0*/  IMAD.WIDE R2, R249.reuse, 0x4, R2 ;  /* 0x00000004f9027825 */ /* 0x040fe200078e0202 */
[----:B------:R-:W-:Y:S01]  /*cdf0*/  LDGSTS.E [R247+0x38008], desc[UR8][R18.64], !P3 ;  /* 0x3800800012f77fae */ /* 0x000fe2000d921848 */
[----:B------:R-:W-:Y:S01]  /*ce00*/  ISETP.NE.U32.AND P0, PT, R8, RZ, PT ;  /* 0x000000ff0800720c */ /* 0x000fe20003f05070 */
[----:B------:R-:W3:Y:S02]  /*ce10*/  LDC R248, c[0x0][0x230] ;  /* 0x00008c00fff87b82 */ /* 0x000ee40000000800 */
[----:B-1----:R-:W4:Y:S04]  /*ce20*/  LDL.LU.64 R56, [R1+0x1d10] ;  /* 0x001d100001387983 */ /* 0x002f280000300a00 */
[----:B------:R1:W-:Y:S04]  /*ce30*/  STL.64 [R1+0x7c8], R58 ;  /* 0x0007c83a01007387 */ /* 0x0003e80000100a00 */
[----:B------:R-:W-:Y:S04]  /*ce40*/  LDGSTS.E [R247+0x3c008], desc[UR8][R124.64], !P3 ;  /* 0x3c0080007cf77fae */ /* 0x000fe8000d921848 */
[----:B------:R-:W-:Y:S04]  /*ce50*/  LDGSTS.E [R247+0x3000c], desc[UR8][R242.64], !P2 ;  /* 0x3000c000f2f77fae */ /* 0x000fe8000d121848 */
[----:B-1----:R-:W3:Y:S04]  /*ce60*/  LDL.LU.64 R58, [R1+0x1d08] ;  /* 0x001d0800013a7983 */ /* 0x002ee80000300a00 */
[----:B------:R1:W-:Y:S04]  /*ce70*/  STL.64 [R1+0x848], R60 ;  /* 0x0008483c01007387 */ /* 0x0003e80000100a00 */
[----:B------:R4:W-:Y:S04]  /*ce80*/  LDGSTS.E [R247+0x3400c], desc[UR8][R6.64], !P2 ;  /* 0x3400c00006f77fae */ /* 0x0009e8000d121848 */
[----:B------:R4:W-:Y:S04]  /*ce90*/  LDGSTS.E [R247+0x3800c], desc[UR8][R16.64], !P2 ;  /* 0x3800c00010f77fae */ /* 0x0009e8000d121848 */
[----:B-1----:R-:W4:Y:S04]  /*cea0*/  LDL.LU.64 R60, [R1+0x1d00] ;  /* 0x001d0000013c7983 */ /* 0x002f280000300a00 */
[----:B------:R1:W-:Y:S01]  /*ceb0*/  STL.64 [R1+0x8d0], R62 ;  /* 0x0008d03e01007387 */ /* 0x0003e20000100a00 */
[----:B--2---:R-:W-:Y:S01]  /*cec0*/  IMAD.WIDE R128, R249, 0x4, R128 ;  /* 0x00000004f9807825 */ /* 0x004fe200078e0280 */
[----:B------:R-:W-:-:S02]  /*ced0*/  USHF.L.U32 UR7, UR7, 0x7, URZ ;  /* 0x0000000707077899 */ /* 0x000fc4000800063f */
[----:B------:R-:W-:Y:S01]  /*cee0*/  LDGSTS.E [R247+0x3c00c], desc[UR8][R122.64], !P2 ;  /* 0x3c00c0007af77fae */ /* 0x000fe2000d121848 */
[----:B---3--:R-:W-:-:S03]  /*cef0*/  IMAD.WIDE R58, R249, 0x4, R58 ;  /* 0x00000004f93a7825 */ /* 0x008fc600078e023a */
[----:B-1----:R-:W2:Y:S04]  /*cf00*/  LDL.LU.64 R62, [R1+0x1cf8] ;  /* 0x001cf800013e7983 */ /* 0x002ea80000300a00 */
[----:B------:R1:W-:Y:S01]  /*cf10*/  STL.64 [R1+0x228], R64 ;  /* 0x0002284001007387 */ /* 0x0003e20000100a00 */
[----:B----4-:R-:W-:-:S03]  /*cf20*/  IMAD.WIDE R56, R249, 0x4, R56 ;  /* 0x00000004f9387825 */ /* 0x010fc600078e0238 */
[----:B------:R-:W0:Y:S04]  /*cf30*/  LDGDEPBAR ;  /* 0x00000000000079af */ /* 0x000e280000000000 */
[----:B-1----:R-:W3:Y:S04]  /*cf40*/  LDL.LU.64 R64, [R1+0x1cf0] ;  /* 0x001cf00001407983 */ /* 0x002ee80000300a00 */
[----:B------:R1:W-:Y:S04]  /*cf50*/  STL.64 [R1+0x9d8], R66 ;  /* 0x0009d84201007387 */ /* 0x0003e80000100a00 */
[----:B-1----:R-:W4:Y:S04]  /*cf60*/  LDL.LU.64 R66, [R1+0x1ce8] ;  /* 0x001ce80001427983 */ /* 0x002f280000300a00 */
[----:B------:R1:W-:Y:S01]  /*cf70*/  STL.64 [R1+0xa58], R128 ;  /* 0x000a588001007387 */ /* 0x0003e20000100a00 */
[----:B------:R-:W-:-:S04]  /*cf80*/  IMAD.WIDE R60, R249, 0x4, R60 ;  /* 0x00000004f93c7825 */ /* 0x000fc800078e023c */
[----:B-1----:R-:W-:-:S04]  /*cf90*/  IMAD.WIDE R128, R249, 0x4, R78 ;  /* 0x00000004f9807825 */ /* 0x002fc800078e024e */
[C---:B------:R-:W-:Y:S01]  /*cfa0*/  IMAD.WIDE R78, R249.reuse, 0x4, R80 ;  /* 0x00000004f94e7825 */ /* 0x040fe200078e0250 */
[----:B------:R-:W-:Y:S04]  /*cfb0*/  STL.64 [R1+0xae8], R128 ;  /* 0x000ae88001007387 */ /* 0x000fe80000100a00 */
[----:B------:R-:W-:Y:S01]  /*cfc0*/  STL.64 [R1+0x208], R78 ;  /* 0x0002084e01007387 */ /* 0x000fe20000100a00 */
[----:B--2---:R-:W-:-:S04]  /*cfd0*/  IMAD.WIDE R62, R249, 0x4, R62 ;  /* 0x00000004f93e7825 */ /* 0x004fc800078e023e */
[----:B---3--:R-:W-:-:S04]  /*cfe0*/  IMAD.WIDE R64, R249, 0x4, R64 ;  /* 0x00000004f9407825 */ /* 0x008fc800078e0240 */
[----:B----4-:R-:W-:-:S05]  /*cff0*/  IMAD.WIDE R66, R249, 0x4, R66 ;  /* 0x00000004f9427825 */ /* 0x010fca00078e0242 */
[----:B------:R-:W-:Y:S04]  /*d000*/  STL.64 [R1+0xbf0], R66 ;  /* 0x000bf04201007387 */ /* 0x000fe80000100a00 */
[----:B------:R-:W-:Y:S04]  /*d010*/  STL.64 [R1+0xc68], R64 ;  /* 0x000c684001007387 */ /* 0x000fe80000100a00 */
[----:B------:R1:W-:Y:S04]  /*d020*/  STL.64 [R1+0xcf8], R62 ;  /* 0x000cf83e01007387 */ /* 0x0003e80000100a00 */
[----:B------:R-:W-:Y:S04]  /*d030*/  STL.64 [R1+0xd78], R60 ;  /* 0x000d783c01007387 */ /* 0x000fe80000100a00 */
[----:B------:R-:W-:Y:S04]  /*d040*/  STL.64 [R1+0xe00], R58 ;  /* 0x000e003a01007387 */ /* 0x000fe80000100a00 */
[----:B-1----:R-:W2:Y:S01]  /*d050*/  LDL.LU.64 R62, [R1+0x168] ;  /* 0x00016800013e7983 */ /* 0x002ea20000300a00 */
[----:B------:R-:W-:-:S03]  /*d060*/  IMAD.WIDE R54, R249, 0x4, R54 ;  /* 0x00000004f9367825 */ /* 0x000fc600078e0236 */
[----:B------:R-:W-:Y:S01]  /*d070*/  STL.64 [R1+0xe48], R56 ;  /* 0x000e483801007387 */ /* 0x000fe20000100a00 */
[----:B------:R-:W-:-:S03]  /*d080*/  IMAD.WIDE R78, R249, 0x4, R88 ;  /* 0x00000004f94e7825 */ /* 0x000fc600078e0258 */
[----:B------:R-:W3:Y:S04]  /*d090*/  LDL.LU.64 R128, [R1+0x160] ;  /* 0x0001600001807983 */ /* 0x000ee80000300a00 */
[----:B------:R1:W-:Y:S04]  /*d0a0*/  STL.64 [R1+0xe90], R54 ;  /* 0x000e903601007387 */ /* 0x0003e80000100a00 */
[----:B------:R-:W4:Y:S01]  /*d0b0*/  LDL.LU.64 R66, [R1+0x158] ;  /* 0x0001580001427983 */ /* 0x000f220000300a00 */
[----:B------:R-:W-:-:S03]  /*d0c0*/  IMAD.WIDE R86, R249, 0x4, R86 ;  /* 0x00000004f9567825 */ /* 0x000fc600078e0256 */
[----:B-1----:R-:W4:Y:S04]  /*d0d0*/  LDL.LU.64 R54, [R1+0x150] ;  /* 0x0001500001367983 */ /* 0x002f280000300a00 */
[----:B------:R-:W4:Y:S01]  /*d0e0*/  LDL.LU.64 R56, [R1+0x148] ;  /* 0x0001480001387983 */ /* 0x000f220000300a00 */
[----:B------:R-:W-:-:S03]  /*d0f0*/  IMAD.WIDE R80, R249, 0x4, R84 ;  /* 0x00000004f9507825 */ /* 0x000fc600078e0254 */
[----:B------:R-:W4:Y:S04]  /*d100*/  LDL.LU.64 R58, [R1+0x140] ;  /* 0x00014000013a7983 */ /* 0x000f280000300a00 */
[----:B------:R-:W4:Y:S04]  /*d110*/  LDL.LU.64 R60, [R1+0x138] ;  /* 0x00013800013c7983 */ /* 0x000f280000300a00 */
[----:B------:R-:W4:Y:S04]  /*d120*/  LDL.LU.64 R64, [R1+0x130] ;  /* 0x0001300001407983 */ /* 0x000f280000300a00 */
[----:B------:R1:W-:Y:S04]  /*d130*/  STL.64 [R1+0xeb8], R78 ;  /* 0x000eb84e01007387 */ /* 0x0003e80000100a00 */
[----:B------:R-:W-:Y:S04]  /*d140*/  STL.64 [R1+0xec0], R86 ;  /* 0x000ec05601007387 */ /* 0x000fe80000100a00 */
[----:B------:R-:W-:Y:S01]  /*d150*/  STL.64 [R1+0xec8], R80 ;  /* 0x000ec85001007387 */ /* 0x000fe20000100a00 */
[----:B-1----:R-:W-:-:S05]  /*d160*/  IMAD.WIDE R78, R249, 0x4, R82 ;  /* 0x00000004f94e7825 */ /* 0x002fca00078e0252 */
[----:B------:R-:W-:Y:S04]  /*d170*/  STL.64 [R1+0xed0], R78 ;  /* 0x000ed04e01007387 */ /* 0x000fe80000100a00 */
[----:B------:R1:W-:Y:S04]  /*d180*/  STL.64 [R1+0xed8], R76 ;  /* 0x000ed84c01007387 */ /* 0x0003e80000100a00 */
[----:B------:R-:W-:Y:S04]  /*d190*/  STL.64 [R1+0xee0], R24 ;  /* 0x000ee01801007387 */ /* 0x000fe80000100a00 */
[----:B------:R-:W-:Y:S04]  /*d1a0*/  STL.64 [R1+0xee8], R22 ;  /* 0x000ee81601007387 */ /* 0x000fe80000100a00 */
[----:B-1----:R-:W4:Y:S04]  /*d1b0*/  LDL.LU.64 R76, [R1+0x120] ;  /* 0x00012000014c7983 */ /* 0x002f280000300a00 */
[----:B------:R-:W-:Y:S04]  /*d1c0*/  STL.64 [R1+0xef0], R20 ;  /* 0x000ef01401007387 */ /* 0x000fe80000100a00 */
[----:B------:R-:W4:Y:S04]  /*d1d0*/  LDL.LU.64 R78, [R1+0x118] ;  /* 0x00011800014e7983 */ /* 0x000f280000300a00 */
[----:B------:R1:W-:Y:S04]  /*d1e0*/  STL.64 [R1+0xef8], R14 ;  /* 0x000ef80e01007387 */ /* 0x0003e80000100a00 */
[----:B------:R-:W4:Y:S04]  /*d1f0*/  LDL.LU.64 R80, [R1+0x110] ;  /* 0x0001100001507983 */ /* 0x000f280000300a00 */
[----:B-1----:R-:W4:Y:S04]  /*d200*/  LDL.LU.64 R14, [R1+0x108] ;  /* 0x00010800010e7983 */ /* 0x002f280000300a00 */
[----:B------:R-:W4:Y:S04]  /*d210*/  LDL.LU.64 R88, [R1+0x100] ;  /* 0x0001000001587983 */ /* 0x000f280000300a00 */
[----:B------:R-:W4:Y:S04]  /*d220*/  LDL.LU.64 R86, [R1+0xf8] ;  /* 0x0000f80001567983 */ /* 0x000f280000300a00 */
[----:B------:R-:W4:Y:S04]  /*d230*/  LDL.LU.64 R84, [R1+0xf0] ;  /* 0x0000f00001547983 */ /* 0x000f280000300a00 */
[----:B------:R-:W4:Y:S04]  /*d240*/  LDL.LU.64 R82, [R1+0xe8] ;  /* 0x0000e80001527983 */ /* 0x000f280000300a00 */
[----:B------:R-:W4:Y:S04]  /*d250*/  LDL.LU.64 R24, [R1+0xe0] ;  /* 0x0000e00001187983 */ /* 0x000f280000300a00 */
[----:B------:R-:W4:Y:S04]  /*d260*/  LDL.LU.64 R22, [R1+0xd8] ;  /* 0x0000d80001167983 */ /* 0x000f280000300a00 */
[----:B------:R-:W4:Y:S04]  /*d270*/  LDL.LU.64 R20, [R1+0xd0] ;  /* 0x0000d00001147983 */ /* 0x000f280000300a00 */
[----:B------:R1:W-:Y:S04]  /*d280*/  STL.64 [R1+0xf00], R30 ;  /* 0x000f001e01007387 */ /* 0x0003e80000100a00 */
[----:B-1----:R-:W4:Y:S04]  /*d290*/  LDL.LU.64 R30, [R1+0x1ce0] ;  /* 0x001ce000011e7983 */ /* 0x002f280000300a00 */
[----:B------:R1:W-:Y:S04]  /*d2a0*/  STL.64 [R1+0xf08], R28 ;  /* 0x000f081c01007387 */ /* 0x0003e80000100a00 */
[----:B-1----:R-:W4:Y:S04]  /*d2b0*/  LDL.LU.64 R28, [R1+0x1cd8] ;  /* 0x001cd800011c7983 */ /* 0x002f280000300a00 */
[----:B------:R1:W-:Y:S04]  /*d2c0*/  STL.64 [R1+0xf10], R26 ;  /* 0x000f101a01007387 */ /* 0x0003e80000100a00 */
[----:B-1----:R-:W4:Y:S01]  /*d2d0*/  LDL.LU.64 R26, [R1+0x1cd0] ;  /* 0x001cd000011a7983 */ /* 0x002f220000300a00 */
[----:B--2---:R-:W-:-:S05]  /*d2e0*/  IMAD.WIDE R62, R249, 0x4, R62 ;  /* 0x00000004f93e7825 */ /* 0x004fca00078e023e */
[----:B------:R1:W-:Y:S04]  /*d2f0*/  STL.64 [R1+0xf18], R62 ;  /* 0x000f183e01007387 */ /* 0x0003e80000100a00 */
[----:B-1----:R-:W2:Y:S01]  /*d300*/  LDL.LU.64 R62, [R1+0x1cc8] ;  /* 0x001cc800013e7983 */ /* 0x002ea20000300a00 */
[----:B---3--:R-:W-:-:S05]  /*d310*/  IMAD.WIDE R128, R249, 0x4, R128 ;  /* 0x00000004f9807825 */ /* 0x008fca00078e0280 */
[----:B------:R4:W-:Y:S02]  /*d320*/  STL.64 [R1+0xf20], R128 ;  /* 0x000f208001007387 */ /* 0x0009e40000100a00 */
[----:B----4-:R-:W-:-:S04]  /*d330*/  IMAD.WIDE R128, R249, 0x4, R66 ;  /* 0x00000004f9807825 */ /* 0x010fc800078e0242 */
[C---:B------:R-:W-:Y:S01]  /*d340*/  IMAD.WIDE R66, R249.reuse, 0x4, R54 ;  /* 0x00000004f9427825 */ /* 0x040fe200078e0236 */
[----:B------:R-:W-:Y:S03]  /*d350*/  STL.64 [R1+0xf28], R128 ;  /* 0x000f288001007387 */ /* 0x000fe60000100a00 */
[C---:B------:R-:W-:Y:S01]  /*d360*/  IMAD.WIDE R54, R249.reuse, 0x4, R56 ;  /* 0x00000004f9367825 */ /* 0x040fe200078e0238 */
[----:B------:R-:W-:Y:S03]  /*d370*/  STL.64 [R1+0xf30], R66 ;  /* 0x000f304201007387 */ /* 0x000fe60000100a00 */
[C---:B------:R-:W-:Y:S01]  /*d380*/  IMAD.WIDE R56, R249.reuse, 0x4, R58 ;  /* 0x00000004f9387825 */ /* 0x040fe200078e023a */
[----:B------:R1:W-:Y:S03]  /*d390*/  STL.64 [R1+0xf38], R54 ;  /* 0x000f383601007387 */ /* 0x0003e60000100a00 */
[C---:B------:R-:W-:Y:S01]  /*d3a0*/  IMAD.WIDE R58, R249.reuse, 0x4, R60 ;  /* 0x00000004f93a7825 */ /* 0x040fe200078e023c */
[----:B------:R-:W-:Y:S04]  /*d3b0*/  STL.64 [R1+0xf48], R56 ;  /* 0x000f483801007387 */ /* 0x000fe80000100a00 */
[----:B------:R-:W-:Y:S01]  /*d3c0*/  STL.64 [R1+0xf60], R58 ;  /* 0x000f603a01007387 */ /* 0x000fe20000100a00 */
[----:B-1----:R-:W-:-:S03]  /*d3d0*/  IMAD.WIDE R54, R249, 0x4, R64 ;  /* 0x00000004f9367825 */ /* 0x002fc600078e0240 */
[----:B------:R-:W3:Y:S04]  /*d3e0*/  LDL.LU.64 R66, [R1+0x68] ;  /* 0x0000680001427983 */ /* 0x000ee80000300a00 */
[----:B------:R1:W-:Y:S04]  /*d3f0*/  STL.64 [R1+0xf70], R54 ;  /* 0x000f703601007387 */ /* 0x0003e80000100a00 */
[----:B-1----:R-:W4:Y:S01]  /*d400*/  LDL.LU.64 R54, [R1+0x60] ;  /* 0x0000600001367983 */ /* 0x002f220000300a00 */
[----:B------:R-:W-:-:S04]  /*d410*/  IMAD.WIDE R76, R249, 0x4, R76 ;  /* 0x00000004f94c7825 */ /* 0x000fc800078e024c */
[----:B------:R-:W-:-:S04]  /*d420*/  IMAD.WIDE R78, R249, 0x4, R78 ;  /* 0x00000004f94e7825 */ /* 0x000fc800078e024e */
[----:B------:R-:W-:-:S04]  /*d430*/  IMAD.WIDE R80, R249, 0x4, R80 ;  /* 0x00000004f9507825 */ /* 0x000fc800078e0250 */
[----:B------:R-:W-:-:S04]  /*d440*/  IMAD.WIDE R14, R249, 0x4, R14 ;  /* 0x00000004f90e7825 */ /* 0x000fc800078e020e */
[----:B--2---:R-:W-:-:S05]  /*d450*/  IMAD.WIDE R56, R249, 0x4, R62 ;  /* 0x00000004f9387825 */ /* 0x004fca00078e023e */
[----:B------:R1:W-:Y:S04]  /*d460*/  STL.64 [R1+0xf78], R56 ;  /* 0x000f783801007387 */ /* 0x0003e80000100a00 */
[----:B-1----:R-:W2:Y:S04]  /*d470*/  LDL.LU.64 R56, [R1+0x58] ;  /* 0x0000580001387983 */ /* 0x002ea80000300a00 */
[----:B------:R-:W2:Y:S04]  /*d480*/  LDL.LU.64 R58, [R1+0x50] ;  /* 0x00005000013a7983 */ /* 0x000ea80000300a00 */
[----:B------:R-:W2:Y:S04]  /*d490*/  LDL.LU.64 R60, [R1+0x48] ;  /* 0x00004800013c7983 */ /* 0x000ea80000300a00 */
[----:B------:R-:W2:Y:S04]  /*d4a0*/  LDL.LU.64 R64, [R1+0x40] ;  /* 0x0000400001407983 */ /* 0x000ea80000300a00 */
[----:B------:R-:W2:Y:S04]  /*d4b0*/  LDL.LU.64 R62, [R1+0x38] ;  /* 0x00003800013e7983 */ /* 0x000ea80000300a00 */
[----:B------:R-:W2:Y:S04]  /*d4c0*/  LDL.LU.64 R128, [R1+0x30] ;  /* 0x0000300001807983 */ /* 0x000ea80000300a00 */
[----:B------:R1:W-:Y:S04]  /*d4d0*/  STL.64 [R1+0xf80], R76 ;  /* 0x000f804c01007387 */ /* 0x0003e80000100a00 */
[----:B-1----:R-:W2:Y:S04]  /*d4e0*/  LDL.LU.64 R76, [R1+0x1cc0] ;  /* 0x001cc000014c7983 */ /* 0x002ea80000300a00 */
[----:B------:R1:W-:Y:S04]  /*d4f0*/  STL.64 [R1+0xf88], R78 ;  /* 0x000f884e01007387 */ /* 0x0003e80000100a00 */
[----:B-1----:R-:W2:Y:S04]  /*d500*/  LDL.LU.64 R78, [R1+0x1cb8] ;  /* 0x001cb800014e7983 */ /* 0x002ea80000300a00 */
[----:B------:R1:W-:Y:S04]  /*d510*/  STL.64 [R1+0xf90], R80 ;  /* 0x000f905001007387 */ /* 0x0003e80000100a00 */
[----:B-1----:R-:W2:Y:S04]  /*d520*/  LDL.LU.64 R80, [R1+0x1cb0] ;  /* 0x001cb00001507983 */ /* 0x002ea80000300a00 */
[----:B------:R1:W-:Y:S04]  /*d530*/  STL.64 [R1+0xf98], R14 ;  /* 0x000f980e01007387 */ /* 0x0003e80000100a00 */
[----:B-1----:R-:W2:Y:S01]  /*d540*/  LDL.LU.64 R14, [R1+0x1ca8] ;  /* 0x001ca800010e7983 */ /* 0x002ea20000300a00 */
[----:B------:R-:W-:-:S04]  /*d550*/  IMAD.WIDE R88, R249, 0x4, R88 ;  /* 0x00000004f9587825 */ /* 0x000fc800078e0258 */
[C---:B------:R-:W-:Y:S01]  /*d560*/  IMAD.WIDE R86, R249.reuse, 0x4, R86 ;  /* 0x00000004f9567825 */ /* 0x040fe200078e0256 */
[----:B------:R1:W-:Y:S03]  /*d570*/  STL.64 [R1+0xfa0], R88 ;  /* 0x000fa05801007387 */ /* 0x0003e60000100a00 */
[----:B------:R-:W-:-:S04]  /*d580*/  IMAD.WIDE R84, R249, 0x4, R84 ;  /* 0x00000004f9547825 */ /* 0x000fc800078e0254 */
[C---:B------:R-:W-:Y:S01]  /*d590*/  IMAD.WIDE R82, R249.reuse, 0x4, R82 ;  /* 0x00000004f9527825 */ /* 0x040fe200078e0252 */
[----:B-1----:R-:W2:Y:S03]  /*d5a0*/  LDL.LU.64 R88, [R1+0x1ca0] ;  /* 0x001ca00001587983 */ /* 0x002ea60000300a00 */
[C---:B------:R-:W-:Y:S01]  /*d5b0*/  IMAD.WIDE R24, R249.reuse, 0x4, R24 ;  /* 0x00000004f9187825 */ /* 0x040fe200078e0218 */
[----:B------:R1:W-:Y:S03]  /*d5c0*/  STL.64 [R1+0xfa8], R86 ;  /* 0x000fa85601007387 */ /* 0x0003e60000100a00 */
[----:B------:R-:W-:-:S04]  /*d5d0*/  IMAD.WIDE R22, R249, 0x4, R22 ;  /* 0x00000004f9167825 */ /* 0x000fc800078e0216 */
[C---:B------:R-:W-:Y:S01]  /*d5e0*/  IMAD.WIDE R20, R249.reuse, 0x4, R20 ;  /* 0x00000004f9147825 */ /* 0x040fe200078e0214 */
[----:B-1----:R-:W2:Y:S04]  /*d5f0*/  LDL.LU.64 R86, [R1+0x1c98] ;  /* 0x001c980001567983 */ /* 0x002ea80000300a00 */
[----:B------:R1:W-:Y:S04]  /*d600*/  STL.64 [R1+0xfb0], R84 ;  /* 0x000fb05401007387 */ /* 0x0003e80000100a00 */
        /* <DEDUP_REMOVED lines=9> */
[----:B---3--:R-:W-:-:S04]  /*d6a0*/  IMAD.WIDE R66, R249, 0x4, R66 ;  /* 0x00000004f9427825 */ /* 0x008fc800078e0242 */
[----:B----4-:R-:W-:-:S04]  /*d6b0*/  IMAD.WIDE R54, R249, 0x4, R54 ;  /* 0x00000004f9367825 */ /* 0x010fc800078e0236 */
[----:B--2---:R-:W-:-:S04]  /*d6c0*/  IMAD.WIDE R56, R249, 0x4, R56 ;  /* 0x00000004f9387825 */ /* 0x004fc800078e0238 */
[----:B------:R-:W-:-:S04]  /*d6d0*/  IMAD.WIDE R58, R249, 0x4, R58 ;  /* 0x00000004f93a7825 */ /* 0x000fc800078e023a */
[----:B------:R-:W-:-:S04]  /*d6e0*/  IMAD.WIDE R60, R249, 0x4, R60 ;  /* 0x00000004f93c7825 */ /* 0x000fc800078e023c */
[----:B------:R-:W-:-:S04]  /*d6f0*/  IMAD.WIDE R76, R249, 0x4, R76 ;  /* 0x00000004f94c7825 */ /* 0x000fc800078e024c */
[----:B------:R-:W-:-:S04]  /*d700*/  IMAD.WIDE R78, R249, 0x4, R78 ;  /* 0x00000004f94e7825 */ /* 0x000fc800078e024e */
[----:B------:R-:W-:-:S04]  /*d710*/  IMAD.WIDE R80, R249, 0x4, R80 ;  /* 0x00000004f9507825 */ /* 0x000fc800078e0250 */
[----:B------:R-:W-:-:S05]  /*d720*/  IMAD.WIDE R14, R249, 0x4, R14 ;  /* 0x00000004f90e7825 */ /* 0x000fca00078e020e */
[----:B------:R1:W-:Y:S04]  /*d730*/  STL.64 [R1+0x1028], R14 ;  /* 0x0010280e01007387 */ /* 0x0003e80000100a00 */
[----:B-1----:R-:W2:Y:S04]  /*d740*/  LDL.LU.64 R14, [R1+0x1c68] ;  /* 0x001c6800010e7983 */ /* 0x002ea80000300a00 */
[----:B------:R1:W-:Y:S04]  /*d750*/  STL.64 [R1+0x1038], R80 ;  /* 0x0010385001007387 */ /* 0x0003e80000100a00 */
[----:B-1----:R-:W3:Y:S04]  /*d760*/  LDL.LU.64 R80, [R1+0x1c60] ;  /* 0x001c600001507983 */ /* 0x002ee80000300a00 */
[----:B------:R1:W-:Y:S04]  /*d770*/  STL.64 [R1+0x1068], R78 ;  /* 0x0010684e01007387 */ /* 0x0003e80000100a00 */
[----:B-1----:R-:W4:Y:S04]  /*d780*/  LDL.LU.64 R78, [R1+0x1c58] ;  /* 0x001c5800014e7983 */ /* 0x002f280000300a00 */
[----:B------:R1:W-:Y:S04]  /*d790*/  STL.64 [R1+0x1090], R76 ;  /* 0x0010904c01007387 */ /* 0x0003e80000100a00 */
[----:B-1----:R-:W3:Y:S04]  /*d7a0*/  LDL.LU.64 R76, [R1+0x1c50] ;  /* 0x001c5000014c7983 */ /* 0x002ee80000300a00 */
[----:B------:R1:W-:Y:S04]  /*d7b0*/  STL.64 [R1+0x10b8], R74 ;  /* 0x0010b84a01007387 */ /* 0x0003e80000100a00 */
[----:B-1----:R-:W4:Y:S04]  /*d7c0*/  LDL.LU.64 R74, [R1+0x1c48] ;  /* 0x001c4800014a7983 */ /* 0x002f280000300a00 */
[----:B------:R1:W-:Y:S04]  /*d7d0*/  STL.64 [R1+0x10e8], R12 ;  /* 0x0010e80c01007387 */ /* 0x0003e80000100a00 */
[----:B-1----:R-:W2:Y:S04]  /*d7e0*/  LDL.LU.64 R12, [R1+0x1c40] ;  /* 0x001c4000010c7983 */ /* 0x002ea80000300a00 */
        /* <DEDUP_REMOVED lines=9> */
[----:B-1----:R-:W3:Y:S04]  /*d880*/  LDL.LU.64 R70, [R1+0x1c18] ;  /* 0x001c180001467983 */ /* 0x002ee80000300a00 */
[----:B------:R1:W-:Y:S04]  /*d890*/  STL.64 [R1+0x11d8], R68 ;  /* 0x0011d84401007387 */ /* 0x0003e80000100a00 */
[----:B-1----:R-:W3:Y:S04]  /*d8a0*/  LDL.LU.64 R68, [R1+0x1c10] ;  /* 0x001c100001447983 */ /* 0x002ee80000300a00 */
        /* <DEDUP_REMOVED lines=9> */
[----:B-1----:R-:W4:Y:S01]  /*d940*/  LDL.LU.64 R60, [R1+0x1be8] ;  /* 0x001be800013c7983 */ /* 0x002f220000300a00 */
[----:B------:R-:W-:-:S04]  /*d950*/  IMAD.WIDE R64, R249, 0x4, R64 ;  /* 0x00000004f9407825 */ /* 0x000fc800078e0240 */
[C---:B------:R-:W-:Y:S01]  /*d960*/  IMAD.WIDE R62, R249.reuse, 0x4, R62 ;  /* 0x00000004f93e7825 */ /* 0x040fe200078e023e */
[----:B------:R1:W-:Y:S03]  /*d970*/  STL.64 [R1+0x12e8], R64 ;  /* 0x0012e84001007387 */ /* 0x0003e60000100a00 */
[C---:B------:R-:W-:Y:S01]  /*d980*/  IMAD.WIDE R128, R249.reuse, 0x4, R128 ;  /* 0x00000004f9807825 */ /* 0x040fe200078e0280 */
[----:B-1----:R-:W2:Y:S04]  /*d990*/  LDL.LU.64 R64, [R1+0x1be0] ;  /* 0x001be00001407983 */ /* 0x002ea80000300a00 */
[----:B------:R1:W-:Y:S04]  /*d9a0*/  STL.64 [R1+0x1310], R62 ;  /* 0x0013103e01007387 */ /* 0x0003e80000100a00 */
[----:B-1----:R-:W2:Y:S04]  /*d9b0*/  LDL.LU.64 R62, [R1+0x1bd8] ;  /* 0x001bd800013e7983 */ /* 0x002ea80000300a00 */
[----:B------:R4:W-:Y:S02]  /*d9c0*/  STL.64 [R1+0x1338], R128 ;  /* 0x0013388001007387 */ /* 0x0009e40000100a00 */
[----:B----4-:R-:W-:-:S02]  /*d9d0*/  IMAD.WIDE R128, R249, 0x4, R60 ;  /* 0x00000004f9807825 */ /* 0x010fc400078e023c */
[----:B------:R-:W4:Y:S04]  /*d9e0*/  LDL.LU.64 R60, [R1+0x1bd0] ;  /* 0x001bd000013c7983 */ /* 0x000f280000300a00 */
[----:B------:R3:W-:Y:S02]  /*d9f0*/  STL.64 [R1+0x1368], R128 ;  /* 0x0013688001007387 */ /* 0x0007e40000100a00 */
[C---:B---3--:R-:W-:Y:S02]  /*da00*/  IMAD.WIDE R128, R249.reuse, 0x4, R58 ;  /* 0x00000004f9807825 */ /* 0x048fe400078e023a */
[----:B------:R-:W3:Y:S04]  /*da10*/  LDL.LU.64 R58, [R1+0x1bc8] ;  /* 0x001bc800013a7983 */ /* 0x000ee80000300a00 */
[----:B------:R2:W-:Y:S02]  /*da20*/  STL.64 [R1+0x1388], R128 ;  /* 0x0013888001007387 */ /* 0x0005e40000100a00 */
[----:B--2---:R-:W-:-:S02]  /*da30*/  IMAD.WIDE R128, R249, 0x4, R56 ;  /* 0x00000004f9807825 */ /* 0x004fc400078e0238 */
[----:B------:R-:W2:Y:S04]  /*da40*/  LDL.LU.64 R56, [R1+0x1bc0] ;  /* 0x001bc00001387983 */ /* 0x000ea80000300a00 */
[----:B------:R1:W-:Y:S02]  /*da50*/  STL.64 [R1+0x13a8], R128 ;  /* 0x0013a88001007387 */ /* 0x0003e40000100a00 */
[C---:B-1----:R-:W-:Y:S02]  /*da60*/  IMAD.WIDE R128, R249.reuse, 0x4, R54 ;  /* 0x00000004f9807825 */ /* 0x042fe400078e0236 */
[----:B------:R-:W4:Y:S04]  /*da70*/  LDL.LU.64 R54, [R1+0x1bb8] ;  /* 0x001bb80001367983 */ /* 0x000f280000300a00 */
[----:B------:R1:W-:Y:S02]  /*da80*/  STL.64 [R1+0x13b0], R128 ;  /* 0x0013b08001007387 */ /* 0x0003e40000100a00 */
[----:B-1----:R-:W-:-:S02]  /*da90*/  IMAD.WIDE R128, R249, 0x4, R52 ;  /* 0x00000004f9807825 */ /* 0x002fc400078e0234 */
[----:B------:R-:W3:Y:S04]  /*daa0*/  LDL.LU.64 R52, [R1+0x1bb0] ;  /* 0x001bb00001347983 */ /* 0x000ee80000300a00 */
[----:B------:R1:W-:Y:S02]  /*dab0*/  STL.64 [R1+0x13b8], R128 ;  /* 0x0013b88001007387 */ /* 0x0003e40000100a00 */
[C---:B-1----:R-:W-:Y:S02]  /*dac0*/  IMAD.WIDE R128, R249.reuse, 0x4, R50 ;  /* 0x00000004f9807825 */ /* 0x042fe400078e0232 */
[----:B------:R-:W2:Y:S02]  /*dad0*/  LDL.LU.64 R50, [R1+0x1ba8] ;  /* 0x001ba80001327983 */ /* 0x000ea40000300a00 */
[----:B------:R-:W-:-:S02]  /*dae0*/  IMAD.WIDE R250, R249, 0x4, R250 ;  /* 0x00000004f9fa7825 */ /* 0x000fc400078e02fa */
[----:B------:R1:W-:Y:S04]  /*daf0*/  STL.64 [R1+0x13c0], R128 ;  /* 0x0013c08001007387 */ /* 0x0003e80000100a00 */
[----:B------:R-:W-:Y:S01]  /*db00*/  STL.64 [R1+0x13c8], R250 ;  /* 0x0013c8fa01007387 */ /* 0x000fe20000100a00 */
[----:B-1----:R-:W-:-:S04]  /*db10*/  IMAD.WIDE R128, R249, 0x4, R12 ;  /* 0x00000004f9807825 */ /* 0x002fc800078e020c */
[C---:B------:R-:W-:Y:S01]  /*db20*/  IMAD.WIDE R12, R249.reuse, 0x4, R14 ;  /* 0x00000004f90c7825 */ /* 0x040fe200078e020e */
[----:B------:R-:W-:Y:S03]  /*db30*/  STL.64 [R1+0x13d0], R128 ;  /* 0x0013d08001007387 */ /* 0x000fe60000100a00 */
[C---:B------:R-:W-:Y:S01]  /*db40*/  IMAD.WIDE R14, R249.reuse, 0x4, R20 ;  /* 0x00000004f90e7825 */ /* 0x040fe200078e0214 */
[----:B------:R1:W-:Y:S03]  /*db50*/  STL.64 [R1+0x13d8], R12 ;  /* 0x0013d80c01007387 */ /* 0x0003e60000100a00 */
[C---:B------:R-:W-:Y:S01]  /*db60*/  IMAD.WIDE R20, R249.reuse, 0x4, R22 ;  /* 0x00000004f9147825 */ /* 0x040fe200078e0216 */
[----:B------:R1:W-:Y:S04]  /*db70*/  STL.64 [R1+0x13e0], R14 ;  /* 0x0013e00e01007387 */ /* 0x0003e80000100a00 */
[----:B------:R1:W-:Y:S02]  /*db80*/  STL.64 [R1+0x13e8], R20 ;  /* 0x0013e81401007387 */ /* 0x0003e40000100a00 */
[----:B-1----:R-:W-:-:S04]  /*db90*/  IMAD.WIDE R12, R249, 0x4, R24 ;  /* 0x00000004f90c7825 */ /* 0x002fc800078e0218 */
        /* <DEDUP_REMOVED lines=16> */
[----:B------:R-:W-:Y:S01]  /*dca0*/  STL.64 [R1+0x1430], R20 ;  /* 0x0014301401007387 */ /* 0x000fe20000100a00 */
[----:B-1----:R-:W-:-:S04]  /*dcb0*/  IMAD.WIDE R12, R249, 0x4, R42 ;  /* 0x00000004f90c7825 */ /* 0x002fc800078e022a */
[C---:B------:R-:W-:Y:S01]  /*dcc0*/  IMAD.WIDE R14, R249.reuse, 0x4, R44 ;  /* 0x00000004f90e7825 */ /* 0x040fe200078e022c */
[----:B------:R1:W-:Y:S04]  /*dcd0*/  STL.64 [R1+0x1438], R12 ;  /* 0x0014380c01007387 */ /* 0x0003e80000100a00 */
[----:B------:R1:W-:Y:S02]  /*dce0*/  STL.64 [R1+0x1440], R14 ;  /* 0x0014400e01007387 */ /* 0x0003e40000100a00 */
[----:B-1----:R-:W-:-:S04]  /*dcf0*/  IMAD.WIDE R12, R249, 0x4, R46 ;  /* 0x00000004f90c7825 */ /* 0x002fc800078e022e */
[C---:B------:R-:W-:Y:S01]  /*dd00*/  IMAD.WIDE R14, R249.reuse, 0x4, R48 ;  /* 0x00000004f90e7825 */ /* 0x040fe200078e0230 */
[----:B------:R-:W-:Y:S04]  /*dd10*/  STL.64 [R1+0x1448], R12 ;  /* 0x0014480c01007387 */ /* 0x000fe80000100a00 */
[----:B------:R4:W-:Y:S02]  /*dd20*/  STL.64 [R1+0x1450], R14 ;  /* 0x0014500e01007387 */ /* 0x0009e40000100a00 */
[----:B----4-:R-:W-:-:S04]  /*dd30*/  IMAD.WIDE R14, R249, 0x4, R54 ;  /* 0x00000004f90e7825 */ /* 0x010fc800078e0236 */
[----:B---3--:R-:W-:-:S04]  /*dd40*/  IMAD.WIDE R20, R249, 0x4, R52 ;  /* 0x00000004f9147825 */ /* 0x008fc800078e0234 */
[----:B--2---:R-:W-:-:S05]  /*dd50*/  IMAD.WIDE R12, R249, 0x4, R50 ;  /* 0x00000004f90c7825 */ /* 0x004fca00078e0232 */
[----:B------:R1:W-:Y:S04]  /*dd60*/  STL.64 [R1+0x1458], R12 ;  /* 0x0014580c01007387 */ /* 0x0003e80000100a00 */
[----:B------:R2:W-:Y:S04]  /*dd70*/  STL.64 [R1+0x1460], R20 ;  /* 0x0014601401007387 */ /* 0x0005e80000100a00 */
[----:B------:R3:W-:Y:S01]  /*dd80*/  STL.64 [R1+0x1468], R14 ;  /* 0x0014680e01007387 */ /* 0x0007e20000100a00 */
[----:B-1----:R-:W-:-:S04]  /*dd90*/  IMAD.WIDE R12, R249, 0x4, R56 ;  /* 0x00000004f90c7825 */ /* 0x002fc800078e0238 */
[C---:B--2---:R-:W-:Y:S01]  /*dda0*/  IMAD.WIDE R20, R249.reuse, 0x4, R58 ;  /* 0x00000004f9147825 */ /* 0x044fe200078e023a */
[----:B------:R1:W-:Y:S03]  /*ddb0*/  STL.64 [R1+0x1470], R12 ;  /* 0x0014700c01007387 */ /* 0x0003e60000100a00 */
[C---:B---3--:R-:W-:Y:S01]  /*ddc0*/  IMAD.WIDE R14, R249.reuse, 0x4, R60 ;  /* 0x00000004f90e7825 */ /* 0x048fe200078e023c */
        /* <DEDUP_REMOVED lines=42> */
[----:B------:R-:W-:Y:S04]  /*e070*/  STL.64 [R1+0x1520], R20 ;  /* 0x0015201401007387 */ /* 0x000fe80000100a00 */
[----:B------:R-:W-:Y:S01]  /*e080*/  STL.64 [R1+0x1528], R14 ;  /* 0x0015280e01007387 */ /* 0x000fe20000100a00 */
[----:B-1----:R-:W-:-:S05]  /*e090*/  IMAD.WIDE R12, R249, 0x4, R104 ;  /* 0x00000004f90c7825 */ /* 0x002fca00078e0268 */
[----:B------:R1:W-:Y:S04]  /*e0a0*/  STL.64 [R1+0x1530], R12 ;  /* 0x0015300c01007387 */ /* 0x0003e80000100a00 */
[----:B------:R-:W2:Y:S04]  /*e0b0*/  LDL.LU.64 R250, [R1+0x260] ;  /* 0x0002600001fa7983 */ /* 0x000ea80000300a00 */
[----:B------:R-:W3:Y:S01]  /*e0c0*/  LDL.LU.64 R48, [R1+0x270] ;  /* 0x0002700001307983 */ /* 0x000ee20000300a00 */
[----:B-1----:R-:W-:-:S05]  /*e0d0*/  IMAD.WIDE R12, R249, 0x4, R106 ;  /* 0x00000004f90c7825 */ /* 0x002fca00078e026a */
[----:B------:R1:W-:Y:S04]  /*e0e0*/  STL.64 [R1+0x1538], R12 ;  /* 0x0015380c01007387 */ /* 0x0003e80000100a00 */
[----:B------:R-:W4:Y:S04]  /*e0f0*/  LDL.LU.64 R46, [R1+0x278] ;  /* 0x00027800012e7983 */ /* 0x000f280000300a00 */
[----:B------:R-:W2:Y:S04]  /*e100*/  LDL.LU.64 R28, [R1+0x280] ;  /* 0x00028000011c7983 */ /* 0x000ea80000300a00 */
[----:B------:R-:W2:Y:S04]  /*e110*/  LDL.LU.64 R26, [R1+0x288] ;  /* 0x00028800011a7983 */ /* 0x000ea80000300a00 */
[----:B------:R-:W2:Y:S04]  /*e120*/  LDL.LU.64 R24, [R1+0x290] ;  /* 0x0002900001187983 */ /* 0x000ea80000300a00 */
[----:B------:R-:W2:Y:S04]  /*e130*/  LDL.LU.64 R22, [R1+0x298] ;  /* 0x0002980001167983 */ /* 0x000ea80000300a00 */
[----:B------:R-:W2:Y:S04]  /*e140*/  LDL.LU.64 R20, [R1+0x2a0] ;  /* 0x0002a00001147983 */ /* 0x000ea80000300a00 */
[----:B------:R-:W2:Y:S04]  /*e150*/  LDL.LU.64 R14, [R1+0x2a8] ;  /* 0x0002a800010e7983 */ /* 0x000ea80000300a00 */
[----:B-1----:R-:W2:Y:S04]  /*e160*/  LDL.LU.64 R12, [R1+0x2b0] ;  /* 0x0002b000010c7983 */ /* 0x002ea80000300a00 */
[----:B------:R-:W2:Y:S01]  /*e170*/  LDL.LU.64 R128, [R1+0x2b8] ;  /* 0x0002b80001807983 */ /* 0x000ea20000300a00 */
[----:B------:R-:W-:-:S05]  /*e180*/  IMAD.WIDE R30, R249, 0x4, R108 ;  /* 0x00000004f91e7825 */ /* 0x000fca00078e026c */
[----:B------:R1:W-:Y:S04]  /*e190*/  STL.64 [R1+0x1540], R30 ;  /* 0x0015401e01007387 */ /* 0x0003e80000100a00 */
[----:B------:R-:W2:Y:S04]  /*e1a0*/  LDL.LU.64 R44, [R1+0x2c0] ;  /* 0x0002c000012c7983 */ /* 0x000ea80000300a00 */
[----:B------:R-:W2:Y:S01]  /*e1b0*/  LDL.LU.64 R42, [R1+0x2c8] ;  /* 0x0002c800012a7983 */ /* 0x000ea20000300a00 */
[----:B-1----:R-:W-:-:S05]  /*e1c0*/  IMAD.WIDE R30, R249, 0x4, R110 ;  /* 0x00000004f91e7825 */ /* 0x002fca00078e026e */
[----:B------:R1:W-:Y:S04]  /*e1d0*/  STL.64 [R1+0x1548], R30 ;  /* 0x0015481e01007387 */ /* 0x0003e80000100a00 */
[----:B------:R-:W2:Y:S04]  /*e1e0*/  LDL.LU.64 R40, [R1+0x2d0] ;  /* 0x0002d00001287983 */ /* 0x000ea80000300a00 */
[----:B------:R-:W2:Y:S04]  /*e1f0*/  LDL.LU.64 R38, [R1+0x2d8] ;  /* 0x0002d80001267983 */ /* 0x000ea80000300a00 */
[----:B------:R-:W2:Y:S04]  /*e200*/  LDL.LU.64 R36, [R1+0x2e0] ;  /* 0x0002e00001247983 */ /* 0x000ea80000300a00 */
[----:B------:R-:W2:Y:S04]  /*e210*/  LDL.LU.64 R34, [R1+0x2e8] ;  /* 0x0002e80001227983 */ /* 0x000ea80000300a00 */
[----:B------:R-:W2:Y:S04]  /*e220*/  LDL.LU.64 R32, [R1+0x2f0] ;  /* 0x0002f00001207983 */ /* 0x000ea80000300a00 */
[----:B-1----:R-:W2:Y:S01]  /*e230*/  LDL.LU.64 R30, [R1+0x2f8] ;  /* 0x0002f800011e7983 */ /* 0x002ea20000300a00 */
[----:B------:R-:W-:-:S05]  /*e240*/  IMAD.WIDE R52, R249, 0x4, R242 ;  /* 0x00000004f9347825 */ /* 0x000fca00078e02f2 */
[----:B------:R-:W-:Y:S01]  /*e250*/  STL.64 [R1+0x1550], R52 ;  /* 0x0015503401007387 */ /* 0x000fe20000100a00 */
[----:B---3--:R-:W-:-:S05]  /*e260*/  IMAD.WIDE R50, R249, 0x4, R48 ;  /* 0x00000004f9327825 */ /* 0x008fca00078e0230 */
[----:B------:R-:W-:Y:S01]  /*e270*/  STL.64 [R1+0x80], R50 ;  /* 0x0000803201007387 */ /* 0x000fe20000100a00 */
[----:B----4-:R-:W-:-:S04]  /*e280*/  IMAD.WIDE R48, R249, 0x4, R46 ;  /* 0x00000004f9307825 */ /* 0x010fc800078e022e */
[C---:B--2---:R-:W-:Y:S01]  /*e290*/  IMAD.WIDE R46, R249.reuse, 0x4, R28 ;  /* 0x00000004f92e7825 */ /* 0x044fe200078e021c */
[----:B------:R-:W-:Y:S03]  /*e2a0*/  STL.64 [R1+0x88], R48 ;  /* 0x0000883001007387 */ /* 0x000fe60000100a00 */
[C---:B------:R-:W-:Y:S01]  /*e2b0*/  IMAD.WIDE R28, R249.reuse, 0x4, R26 ;  /* 0x00000004f91c7825 */ /* 0x040fe200078e021a */
[----:B------:R-:W-:Y:S03]  /*e2c0*/  STL.64 [R1+0x90], R46 ;  /* 0x0000902e01007387 */ /* 0x000fe60000100a00 */
[C---:B------:R-:W-:Y:S01]  /*e2d0*/  IMAD.WIDE R26, R249.reuse, 0x4, R24 ;  /* 0x00000004f91a7825 */ /* 0x040fe200078e0218 */
[----:B------:R1:W-:Y:S03]  /*e2e0*/  STL.64 [R1+0x98], R28 ;  /* 0x0000981c01007387 */ /* 0x0003e60000100a00 */
        /* <DEDUP_REMOVED lines=9> */
[----:B------:R-:W4:Y:S04]  /*e380*/  LDL.LU.64 R58, [R1+0x300] ;  /* 0x00030000013a7983 */ /* 0x000f280000300a00 */
[----:B------:R4:W-:Y:S04]  /*e390*/  STL.64 [R1+0xd0], R14 ;  /* 0x0000d00e01007387 */ /* 0x0009e80000100a00 */
[----:B------:R-:W4:Y:S04]  /*e3a0*/  LDL.LU.64 R56, [R1+0x308] ;  /* 0x0003080001387983 */ /* 0x000f280000300a00 */
[----:B------:R4:W-:Y:S04]  /*e3b0*/  STL.64 [R1+0xd8], R12 ;  /* 0x0000d80c01007387 */ /* 0x0009e80000100a00 */
[----:B------:R-:W4:Y:S04]  /*e3c0*/  LDL.LU.64 R54, [R1+0x310] ;  /* 0x0003100001367983 */ /* 0x000f280000300a00 */
[----:B-1----:R-:W4:Y:S04]  /*e3d0*/  LDL.LU.64 R28, [R1+0x318] ;  /* 0x00031800011c7983 */ /* 0x002f280000300a00 */
[----:B--2---:R-:W2:Y:S04]  /*e3e0*/  LDL.LU.64 R26, [R1+0x320] ;  /* 0x00032000011a7983 */ /* 0x004ea80000300a00 */
[----:B---3--:R-:W3:Y:S04]  /*e3f0*/  LDL.LU.64 R24, [R1+0x328] ;  /* 0x0003280001187983 */ /* 0x008ee80000300a00 */
[----:B----4-:R-:W4:Y:S04]  /*e400*/  LDL.LU.64 R22, [R1+0x330] ;  /* 0x0003300001167983 */ /* 0x010f280000300a00 */
[----:B------:R-:W4:Y:S04]  /*e410*/  LDL.LU.64 R20, [R1+0x338] ;  /* 0x0003380001147983 */ /* 0x000f280000300a00 */
[----:B------:R-:W4:Y:S04]  /*e420*/  LDL.LU.64 R14, [R1+0x340] ;  /* 0x00034000010e7983 */ /* 0x000f280000300a00 */
[----:B------:R-:W4:Y:S04]  /*e430*/  LDL.LU.64 R12, [R1+0x348] ;  /* 0x00034800010c7983 */ /* 0x000f280000300a00 */
[----:B------:R-:W4:Y:S01]  /*e440*/  LDL.LU.64 R128, [R1+0x350] ;  /* 0x0003500001807983 */ /* 0x000f220000300a00 */
[----:B------:R-:W-:-:S04]  /*e450*/  IMAD.WIDE R44, R249, 0x4, R44 ;  /* 0x00000004f92c7825 */ /* 0x000fc800078e022c */
        /* <DEDUP_REMOVED lines=26> */
[----:B------:R-:W4:Y:S01]  /*e600*/  LDL.LU.64 R30, [R1+0x3c0] ;  /* 0x0003c000011e7983 */ /* 0x000f220000300a00 */
[----:B------:R-:W-:-:S04]  /*e610*/  IMAD.WIDE R60, R249, 0x4, R58 ;  /* 0x00000004f93c7825 */ /* 0x000fc800078e023a */
[C---:B------:R-:W-:Y:S01]  /*e620*/  IMAD.WIDE R58, R249.reuse, 0x4, R56 ;  /* 0x00000004f93a7825 */ /* 0x040fe200078e0238 */
[----:B------:R-:W-:Y:S03]  /*e630*/  STL.64 [R1+0x138], R60 ;  /* 0x0001383c01007387 */ /* 0x000fe60000100a00 */
[C---:B------:R-:W-:Y:S01]  /*e640*/  IMAD.WIDE R56, R249.reuse, 0x4, R54 ;  /* 0x00000004f9387825 */ /* 0x040fe200078e0236 */
[----:B------:R-:W-:Y:S03]  /*e650*/  STL.64 [R1+0x140], R58 ;  /* 0x0001403a01007387 */ /* 0x000fe60000100a00 */
[C---:B------:R-:W-:Y:S01]  /*e660*/  IMAD.WIDE R54, R249.reuse, 0x4, R28 ;  /* 0x00000004f9367825 */ /* 0x040fe200078e021c */
[----:B------:R-:W-:Y:S03]  /*e670*/  STL.64 [R1+0x150], R56 ;  /* 0x0001503801007387 */ /* 0x000fe60000100a00 */
[C---:B--2---:R-:W-:Y:S01]  /*e680*/  IMAD.WIDE R28, R249.reuse, 0x4, R26 ;  /* 0x00000004f91c7825 */ /* 0x044fe200078e021a */
[----:B------:R-:W-:Y:S03]  /*e690*/  STL.64 [R1+0x158], R54 ;  /* 0x0001583601007387 */ /* 0x000fe60000100a00 */
[C---:B---3--:R-:W-:Y:S01]  /*e6a0*/  IMAD.WIDE R26, R249.reuse, 0x4, R24 ;  /* 0x00000004f91a7825 */ /* 0x048fe200078e0218 */
[----:B------:R1:W-:Y:S03]  /*e6b0*/  STL.64 [R1+0x160], R28 ;  /* 0x0001601c01007387 */ /* 0x0003e60000100a00 */
[C---:B----4-:R-:W-:Y:S01]  /*e6c0*/  IMAD.WIDE R24, R249.reuse, 0x4, R22 ;  /* 0x00000004f9187825 */ /* 0x050fe200078e0216 */
        /* <DEDUP_REMOVED lines=8> */
[----:B-1----:R-:W4:Y:S04]  /*e750*/  LDL.LU.64 R28, [R1+0x3c8] ;  /* 0x0003c800011c7983 */ /* 0x002f280000300a00 */
[----:B------:R1:W-:Y:S04]  /*e760*/  STL.64 [R1+0x198], R14 ;  /* 0x0001980e01007387 */ /* 0x0003e80000100a00 */
[----:B--2---:R-:W2:Y:S04]  /*e770*/  LDL.LU.64 R26, [R1+0x3d0] ;  /* 0x0003d000011a7983 */ /* 0x004ea80000300a00 */
[----:B------:R1:W-:Y:S04]  /*e780*/  STL.64 [R1+0x1a0], R12 ;  /* 0x0001a00c01007387 */ /* 0x0003e80000100a00 */
[----:B---3--:R-:W3:Y:S04]  /*e790*/  LDL.LU.64 R24, [R1+0x3d8] ;  /* 0x0003d80001187983 */ /* 0x008ee80000300a00 */
[----:B----4-:R-:W4:Y:S04]  /*e7a0*/  LDL.LU.64 R22, [R1+0x3e8] ;  /* 0x0003e80001167983 */ /* 0x010f280000300a00 */
[----:B------:R-:W4:Y:S04]  /*e7b0*/  LDL.LU.64 R20, [R1+0x3f0] ;  /* 0x0003f00001147983 */ /* 0x000f280000300a00 */
[----:B-1----:R-:W4:Y:S04]  /*e7c0*/  LDL.LU.64 R14, [R1+0x3f8] ;  /* 0x0003f800010e7983 */ /* 0x002f280000300a00 */
[----:B------:R-:W4:Y:S04]  /*e7d0*/  LDL.LU.64 R12, [R1+0x400] ;  /* 0x00040000010c7983 */ /* 0x000f280000300a00 */
[----:B------:R-:W4:Y:S01]  /*e7e0*/  LDL.LU.64 R128, [R1+0x410] ;  /* 0x0004100001807983 */ /* 0x000f220000300a00 */
[----:B------:R-:W-:-:S04]  /*e7f0*/  IMAD.WIDE R52, R249, 0x4, R52 ;  /* 0x00000004f9347825 */ /* 0x000fc800078e0234 */
        /* <DEDUP_REMOVED lines=19> */
[----:B------:R-:W-:Y:S03]  /*e930*/  STL.64 [R1+0x210], R34 ;  /* 0x0002102201007387 */ /* 0x000fe60000100a00 */
[C---:B------:R-:W-:Y:S01]  /*e940*/  IMAD.WIDE R30, R249.reuse, 0x4, R30 ;  /* 0x00000004f91e7825 */ /* 0x040fe200078e021e */
[----:B------:R-:W4:Y:S04]  /*e950*/  LDL.LU.64 R58, [R1+0x418] ;  /* 0x00041800013a7983 */ /* 0x000f280000300a00 */
        /* <DEDUP_REMOVED lines=13> */
[C---:B--2---:R-:W-:Y:S01]  /*ea30*/  IMAD.WIDE R28, R249.reuse, 0x4, R26 ;  /* 0x00000004f91c7825 */ /* 0x044fe200078e021a */
[----:B------:R1:W-:Y:S03]  /*ea40*/  STL.64 [R1+0x230], R30 ;  /* 0x0002301e01007387 */ /* 0x0003e60000100a00 */
        /* <DEDUP_REMOVED lines=47> */
[----:B------:R-:W4:Y:S04]  /*ed40*/  LDL.LU.64 R48, [R1+0x578] ;  /* 0x0005780001307983 */ /* 0x000f280000300a00 */
[----:B------:R1:W-:Y:S04]  /*ed50*/  STL.64 [R1+0x2f0], R36 ;  /* 0x0002f02401007387 */ /* 0x0003e80000100a00 */
[----:B------:R-:W4:Y:S04]  /*ed60*/  LDL.LU.64 R46, [R1+0x5b0] ;  /* 0x0005b000012e7983 */ /* 0x000f280000300a00 */
[----:B------:R-:W4:Y:S04]  /*ed70*/  LDL.LU.64 R44, [R1+0x5c0] ;  /* 0x0005c000012c7983 */ /* 0x000f280000300a00 */
[----:B------:R-:W4:Y:S04]  /*ed80*/  LDL.LU.64 R42, [R1+0x5d8] ;  /* 0x0005d800012a7983 */ /* 0x000f280000300a00 */
[----:B------:R-:W4:Y:S04]  /*ed90*/  LDL.LU.64 R40, [R1+0x610] ;  /* 0x0006100001287983 */ /* 0x000f280000300a00 */
[----:B-1----:R-:W4:Y:S04]  /*eda0*/  LDL.LU.64 R38, [R1+0x628] ;  /* 0x0006280001267983 */ /* 0x002f280000300a00 */
[----:B------:R-:W4:Y:S01]  /*edb0*/  LDL.LU.64 R36, [R1+0x620] ;  /* 0x0006200001247983 */ /* 0x000f220000300a00 */
[----:B------:R-:W-:-:S04]  /*edc0*/  IMAD.WIDE R54, R249, 0x4, R52 ;  /* 0x00000004f9367825 */ /* 0x000fc800078e0234 */
[C---:B------:R-:W-:Y:S01]  /*edd0*/  IMAD.WIDE R52, R249.reuse, 0x4, R34 ;  /* 0x00000004f9347825 */ /* 0x040fe200078e0222 */
[----:B------:R-:W-:Y:S03]  /*ede0*/  STL.64 [R1+0x2f8], R54 ;  /* 0x0002f83601007387 */ /* 0x000fe60000100a00 */
[C---:B------:R-:W-:Y:S01]  /*edf0*/  IMAD.WIDE R34, R249.reuse, 0x4, R32 ;  /* 0x00000004f9227825 */ /* 0x040fe200078e0220 */
[----:B------:R-:W-:Y:S03]  /*ee00*/  STL.64 [R1+0x300], R52 ;  /* 0x0003003401007387 */ /* 0x000fe60000100a00 */
[C---:B------:R-:W-:Y:S01]  /*ee10*/  IMAD.WIDE R32, R249.reuse, 0x4, R30 ;  /* 0x00000004f9207825 */ /* 0x040fe200078e021e */
[----:B------:R1:W-:Y:S03]  /*ee20*/  STL.64 [R1+0x310], R34 ;  /* 0x0003102201007387 */ /* 0x0003e60000100a00 */
        /* <DEDUP_REMOVED lines=22> */
[----:B------:R-:W4:Y:S04]  /*ef90*/  LDL.LU.64 R24, [R1+0x868] ;  /* 0x0008680001187983 */ /* 0x000f280000300a00 */
[----:B------:R-:W4:Y:S04]  /*efa0*/  LDL.LU.64 R22, [R1+0x8b0] ;  /* 0x0008b00001167983 */ /* 0x000f280000300a00 */
        /* <DEDUP_REMOVED lines=19> */
[----:B------:R-:W-:-:S02]  /*f0e0*/  IMAD.WIDE R36, R249, 0x4, R216 ;  /* 0x00000004f9247825 */ /* 0x000fc400078e02d8 */
[----:B------:R-:W4:Y:S04]  /*f0f0*/  LDL.LU.64 R216, [R1+0x1ba0] ;  /* 0x001ba00001d87983 */ /* 0x000f280000300a00 */
[----:B------:R1:W-:Y:S02]  /*f100*/  STL.64 [R1+0x3c8], R38 ;  /* 0x0003c82601007387 */ /* 0x0003e40000100a00 */
[C---:B-1----:R-:W-:Y:S02]  /*f110*/  IMAD.WIDE R38, R249.reuse, 0x4, R190 ;  /* 0x00000004f9267825 */ /* 0x042fe400078e02be */
[----:B------:R-:W4:Y:S04]  /*f120*/  LDL.LU.64 R190, [R1+0x1b98] ;  /* 0x001b980001be7983 */ /* 0x000f280000300a00 */
[----:B------:R1:W-:Y:S02]  /*f130*/  STL.64 [R1+0x3d0], R36 ;  /* 0x0003d02401007387 */ /* 0x0003e40000100a00 */
[----:B-1----:R-:W-:-:S02]  /*f140*/  IMAD.WIDE R36, R249, 0x4, R188 ;  /* 0x00000004f9247825 */ /* 0x002fc400078e02bc */
        /* <DEDUP_REMOVED lines=28> */
[----:B------:R1:W-:Y:S04]  /*f310*/  STL.64 [R1+0x440], R36 ;  /* 0x0004402401007387 */ /* 0x0003e80000100a00 */
[----:B------:R4:W-:Y:S01]  /*f320*/  STL.64 [R1+0x448], R38 ;  /* 0x0004482601007387 */ /* 0x0009e20000100a00 */
[----:B-1----:R-:W-:-:S04]  /*f330*/  IMAD.WIDE R36, R249, 0x4, R34 ;  /* 0x00000004f9247825 */ /* 0x002fc800078e0222 */
        /* <DEDUP_REMOVED lines=183> */
[----:B------:R-:W-:Y:S03]  /*feb0*/  STL.64 [R1+0xaa0], R40 ;  /* 0x000aa02801007387 */ /* 0x000fe60000100a00 */
[C---:B----4-:R-:W-:Y:S01]  /*fec0*/  IMAD.WIDE R36, R249.reuse, 0x4, R34 ;  /* 0x00000004f9247825 */ /* 0x050fe200078e0222 */
        /* <DEDUP_REMOVED lines=20> */
[----:B------:R-:W-:Y:S03]  /*10010*/  STL.64 [R1+0xc10], R20 ;  /* 0x000c101401007387 */ /* 0x000fe60000100a00 */
[----:B-1----:R-:W-:-:S02]  /*10020*/  IMAD.WIDE R14, R249, 0x4, R170 ;  /* 0x00000004f90e7825 */ /* 0x002fc400078e02aa */
[----:B------:R-:W2:Y:S04]  /*10030*/  LDL.LU.64 R170, [R1+0x1b40] ;  /* 0x001b400001aa7983 */ /* 0x000ea80000300a00 */
[----:B------:R1:W-:Y:S02]  /*10040*/  STL.64 [R1+0xc18], R12 ;  /* 0x000c180c01007387 */ /* 0x0003e40000100a00 */
[C---:B-1----:R-:W-:Y:S02]  /*10050*/  IMAD.WIDE R12, R249.reuse, 0x4, R172 ;  /* 0x00000004f90c7825 */ /* 0x042fe400078e02ac */
[----:B------:R-:W3:Y:S04]  /*10060*/  LDL.LU.64 R172, [R1+0x1b38] ;  /* 0x001b380001ac7983 */ /* 0x000ee80000300a00 */
[----:B------:R1:W-:Y:S02]  /*10070*/  STL.64 [R1+0xc58], R14 ;  /* 0x000c580e01007387 */ /* 0x0003e40000100a00 */
[----:B-1----:R-:W-:-:S02]  /*10080*/  IMAD.WIDE R14, R249, 0x4, R174 ;  /* 0x00000004f90e7825 */ /* 0x002fc400078e02ae */
[----:B------:R-:W4:Y:S04]  /*10090*/  LDL.LU.64 R174, [R1+0x1b30] ;  /* 0x001b300001ae7983 */ /* 0x000f280000300a00 */
[----:B------:R1:W-:Y:S02]  /*100a0*/  STL.64 [R1+0xc60], R12 ;  /* 0x000c600c01007387 */ /* 0x0003e40000100a00 */
[C---:B-1----:R-:W-:Y:S02]  /*100b0*/  IMAD.WIDE R12, R249.reuse, 0x4, R176 ;  /* 0x00000004f90c7825 */ /* 0x042fe400078e02b0 */
[----:B------:R-:W2:Y:S04]  /*100c0*/  LDL.LU.64 R176, [R1+0x1b28] ;  /* 0x001b280001b07983 */ /* 0x000ea80000300a00 */
[----:B------:R1:W-:Y:S02]  /*100d0*/  STL.64 [R1+0xc80], R14 ;  /* 0x000c800e01007387 */ /* 0x0003e40000100a00 */
[----:B-1----:R-:W-:-:S02]  /*100e0*/  IMAD.WIDE R14, R249, 0x4, R178 ;  /* 0x00000004f90e7825 */ /* 0x002fc400078e02b2 */
[----:B------:R-:W3:Y:S04]  /*100f0*/  LDL.LU.64 R178, [R1+0x1b20] ;  /* 0x001b200001b27983 */ /* 0x000ee80000300a00 */
[----:B------:R1:W-:Y:S02]  /*10100*/  STL.64 [R1+0xcb8], R12 ;  /* 0x000cb80c01007387 */ /* 0x0003e40000100a00 */
[C---:B-1----:R-:W-:Y:S02]  /*10110*/  IMAD.WIDE R12, R249.reuse, 0x4, R180 ;  /* 0x00000004f90c7825 */ /* 0x042fe400078e02b4 */
[----:B------:R-:W4:Y:S04]  /*10120*/  LDL.LU.64 R180, [R1+0x1b18] ;  /* 0x001b180001b47983 */ /* 0x000f280000300a00 */
[----:B------:R1:W-:Y:S02]  /*10130*/  STL.64 [R1+0xcc0], R14 ;  /* 0x000cc00e01007387 */ /* 0x0003e40000100a00 */
        /* <DEDUP_REMOVED lines=47> */
[----:B------:R1:W-:Y:S04]  /*10430*/  STL.64 [R1+0xc08], R14 ;  /* 0x000c080e01007387 */ /* 0x0003e80000100a00 */
[----:B------:R-:W3:Y:S04]  /*10440*/  LDL.LU.64 R72, [R1+0xeb0] ;  /* 0x000eb00001487983 */ /* 0x000ee80000300a00 */
[----:B------:R-:W4:Y:S04]  /*10450*/  LDL.LU.64 R70, [R1+0xea8] ;  /* 0x000ea80001467983 */ /* 0x000f280000300a00 */
[----:B------:R1:W-:Y:S04]  /*10460*/  STL.64 [R1+0xc00], R12 ;  /* 0x000c000c01007387 */ /* 0x0003e80000100a00 */
[----:B------:R-:W2:Y:S04]  /*10470*/  LDL.LU.64 R68, [R1+0xea0] ;  /* 0x000ea00001447983 */ /* 0x000ea80000300a00 */
        /* <DEDUP_REMOVED lines=24> */
[----:B-1----:R-:W2:Y:S04]  /*10600*/  LDL.LU.64 R14, [R1+0xb38] ;  /* 0x000b3800010e7983 */ /* 0x002ea80000300a00 */
[----:B------:R-:W2:Y:S04]  /*10610*/  LDL.LU.64 R12, [R1+0xb30] ;  /* 0x000b3000010c7983 */ /* 0x000ea80000300a00 */
[----:B------:R-:W2:Y:S01]  /*10620*/  LDL.LU.64 R128, [R1+0xb28] ;  /* 0x000b280001807983 */ /* 0x000ea20000300a00 */
[----:B------:R-:W-:-:S03]  /*10630*/  IMAD.WIDE R76, R249, 0x4, R194 ;  /* 0x00000004f94c7825 */ /* 0x000fc600078e02c2 */
[----:B------:R-:W2:Y:S04]  /*10640*/  LDL.LU.64 R194, [R1+0x1a90] ;  /* 0x001a900001c27983 */ /* 0x000ea80000300a00 */
[----:B------:R-:W-:Y:S01]  /*10650*/  STL.64 [R1+0xbe8], R76 ;  /* 0x000be84c01007387 */ /* 0x000fe20000100a00 */
[----:B---3--:R-:W-:-:S04]  /*10660*/  IMAD.WIDE R74, R249, 0x4, R72 ;  /* 0x00000004f94a7825 */ /* 0x008fc800078e0248 */
[C---:B----4-:R-:W-:Y:S01]  /*10670*/  IMAD.WIDE R72, R249.reuse, 0x4, R70 ;  /* 0x00000004f9487825 */ /* 0x050fe200078e0246 */
[----:B------:R1:W-:Y:S03]  /*10680*/  STL.64 [R1+0xcc8], R74 ;  /* 0x000cc84a01007387 */ /* 0x0003e60000100a00 */
[C---:B--2---:R-:W-:Y:S01]  /*10690*/  IMAD.WIDE R70, R249.reuse, 0x4, R68 ;  /* 0x00000004f9467825 */ /* 0x044fe200078e0244 */
        /* <DEDUP_REMOVED lines=200> */
[----:B------:R-:W2:Y:S04]  /*11320*/  LDL.LU.64 R228, [R1+0x1a00] ;  /* 0x001a000001e47983 */ /* 0x000ea80000300a00 */
[----:B------:R1:W-:Y:S02]  /*11330*/  STL.64 [R1+0xe68], R14 ;  /* 0x000e680e01007387 */ /* 0x0003e40000100a00 */
[----:B-1----:R-:W-:-:S02]  /*11340*/  IMAD.WIDE R14, R249, 0x4, R230 ;  /* 0x00000004f90e7825 */ /* 0x002fc400078e02e6 */
[----:B------:R-:W4:Y:S04]  /*11350*/  LDL.LU.64 R230, [R1+0x19f8] ;  /* 0x0019f80001e67983 */ /* 0x000f280000300a00 */
[----:B------:R1:W-:Y:S02]  /*11360*/  STL.64 [R1+0xe70], R12 ;  /* 0x000e700c01007387 */ /* 0x0003e40000100a00 */
[C---:B-1----:R-:W-:Y:S02]  /*11370*/  IMAD.WIDE R12, R249.reuse, 0x4, R232 ;  /* 0x00000004f90c7825 */ /* 0x042fe400078e02e8 */
[----:B------:R-:W3:Y:S04]  /*11380*/  LDL.LU.64 R232, [R1+0x19f0] ;  /* 0x0019f00001e87983 */ /* 0x000ee80000300a00 */
[----:B------:R1:W-:Y:S02]  /*11390*/  STL.64 [R1+0xe78], R14 ;  /* 0x000e780e01007387 */ /* 0x0003e40000100a00 */
[----:B-1----:R-:W-:-:S02]  /*113a0*/  IMAD.WIDE R14, R249, 0x4, R234 ;  /* 0x00000004f90e7825 */ /* 0x002fc400078e02ea */
        /* <DEDUP_REMOVED lines=28> */
[----:B------:R-:W-:Y:S04]  /*11570*/  STL.64 [R1+0xfe0], R14 ;  /* 0x000fe00e01007387 */ /* 0x000fe80000100a00 */
[----:B------:R-:W4:Y:S04]  /*11580*/  LDL.LU.64 R62, [R1+0xe40] ;  /* 0x000e4000013e7983 */ /* 0x000f280000300a00 */
[----:B------:R1:W-:Y:S04]  /*11590*/  STL.64 [R1+0xfe8], R12 ;  /* 0x000fe80c01007387 */ /* 0x0003e80000100a00 */
[----:B------:R-:W3:Y:S04]  /*115a0*/  LDL.LU.64 R60, [R1+0xe38] ;  /* 0x000e3800013c7983 */ /* 0x000ee80000300a00 */
[----:B------:R1:W-:Y:S04]  /*115b0*/  STL.64 [R1+0xff0], R2 ;  /* 0x000ff00201007387 */ /* 0x0003e80000100a00 */
[----:B------:R-:W2:Y:S04]  /*115c0*/  LDL.LU.64 R58, [R1+0xe30] ;  /* 0x000e3000013a7983 */ /* 0x000ea80000300a00 */
[----:B------:R-:W2:Y:S04]  /*115d0*/  LDL.LU.64 R56, [R1+0xe28] ;  /* 0x000e280001387983 */ /* 0x000ea80000300a00 */
[----:B------:R-:W2:Y:S04]  /*115e0*/  LDL.LU.64 R54, [R1+0xe20] ;  /* 0x000e200001367983 */ /* 0x000ea80000300a00 */
[----:B------:R-:W2:Y:S04]  /*115f0*/  LDL.LU.64 R52, [R1+0xe18] ;  /* 0x000e180001347983 */ /* 0x000ea80000300a00 */
[----:B------:R-:W2:Y:S04]  /*11600*/  LDL.LU.64 R50, [R1+0xe10] ;  /* 0x000e100001327983 */ /* 0x000ea80000300a00 */
[----:B------:R-:W2:Y:S04]  /*11610*/  LDL.LU.64 R48, [R1+0xe08] ;  /* 0x000e080001307983 */ /* 0x000ea80000300a00 */
[----:B------:R-:W2:Y:S01]  /*11620*/  LDL.LU.64 R46, [R1+0x878] ;  /* 0x00087800012e7983 */ /* 0x000ea20000300a00 */
[----:B-1----:R-:W-:-:S03]  /*11630*/  IMAD.WIDE R12, R249, 0x4, R244 ;  /* 0x00000004f90c7825 */ /* 0x002fc600078e02f4 */
        /* <DEDUP_REMOVED lines=8> */
[----:B------:R1:W-:Y:S04]  /*116c0*/  STL.64 [R1+0xff8], R12 ;  /* 0x000ff80c01007387 */ /* 0x0003e80000100a00 */
[----:B------:R-:W2:Y:S04]  /*116d0*/  LDL.LU.64 R30, [R1+0x808] ;  /* 0x00080800011e7983 */ /* 0x000ea80000300a00 */
[----:B------:R-:W2:Y:S04]  /*116e0*/  LDL.LU.64 R28, [R1+0x800] ;  /* 0x00080000011c7983 */ /* 0x000ea80000300a00 */
[----:B------:R-:W2:Y:S04]  /*116f0*/  LDL.LU.64 R26, [R1+0x7e8] ;  /* 0x0007e800011a7983 */ /* 0x000ea80000300a00 */
[----:B------:R-:W2:Y:S04]  /*11700*/  LDL.LU.64 R24, [R1+0x7e0] ;  /* 0x0007e00001187983 */ /* 0x000ea80000300a00 */
[----:B------:R-:W2:Y:S04]  /*11710*/  LDL.LU.64 R22, [R1+0x7d8] ;  /* 0x0007d80001167983 */ /* 0x000ea80000300a00 */
[----:B------:R-:W2:Y:S01]  /*11720*/  LDL.LU.64 R20, [R1+0x7d0] ;  /* 0x0007d00001147983 */ /* 0x000ea20000300a00 */
[----:B------:R-:W-:-:S03]  /*11730*/  IMAD.WIDE R66, R249, 0x4, R126 ;  /* 0x00000004f9427825 */ /* 0x000fc600078e027e */
[----:B------:R-:W2:Y:S01]  /*11740*/  LDL.LU.64 R14, [R1+0x7c0] ;  /* 0x0007c000010e7983 */ /* 0x000ea20000300a00 */
[----:B------:R-:W-:-:S03]  /*11750*/  IMAD.WIDE R64, R249, 0x4, R114 ;  /* 0x00000004f9407825 */ /* 0x000fc600078e0272 */
[----:B-1----:R-:W2:Y:S04]  /*11760*/  LDL.LU.64 R12, [R1+0x7b8] ;  /* 0x0007b800010c7983 */ /* 0x002ea80000300a00 */
[----:B------:R-:W2:Y:S04]  /*11770*/  LDL.LU.64 R128, [R1+0x7b0] ;  /* 0x0007b00001807983 */ /* 0x000ea80000300a00 */
[----:B------:R-:W2:Y:S04]  /*11780*/  LDL.LU.64 R244, [R1+0x798] ;  /* 0x0007980001f47983 */ /* 0x000ea80000300a00 */
[----:B------:R-:W2:Y:S04]  /*11790*/  LDL.LU.64 R126, [R1+0x1998] ;  /* 0x00199800017e7983 */ /* 0x000ea80000300a00 */
[----:B------:R-:W2:Y:S04]  /*117a0*/  LDL.LU.64 R114, [R1+0x1990] ;  /* 0x0019900001727983 */ /* 0x000ea80000300a00 */
[----:B------:R1:W-:Y:S02]  /*117b0*/  STL.64 [R1+0x1008], R66 ;  /* 0x0010084201007387 */ /* 0x0003e40000100a00 */
[----:B-1----:R-:W-:-:S02]  /*117c0*/  IMAD.WIDE R66, R249, 0x4, R130 ;  /* 0x00000004f9427825 */ /* 0x002fc400078e0282 */
[----:B------:R-:W2:Y:S04]  /*117d0*/  LDL.LU.64 R130, [R1+0x1988] ;  /* 0x0019880001827983 */ /* 0x000ea80000300a00 */
[----:B------:R4:W-:Y:S04]  /*117e0*/  STL.64 [R1+0x1010], R64 ;  /* 0x0010104001007387 */ /* 0x0009e80000100a00 */
[----:B------:R-:W-:Y:S01]  /*117f0*/  STL.64 [R1+0x1018], R66 ;  /* 0x0010184201007387 */ /* 0x000fe20000100a00 */
[----:B----4-:R-:W-:-:S04]  /*11800*/  IMAD.WIDE R64, R249, 0x4, R62 ;  /* 0x00000004f9407825 */ /* 0x010fc800078e023e */
[C---:B---3--:R-:W-:Y:S01]  /*11810*/  IMAD.WIDE R62, R249.reuse, 0x4, R60 ;  /* 0x00000004f93e7825 */ /* 0x048fe200078e023c */
[----:B------:R-:W-:Y:S03]  /*11820*/  STL.64 [R1+0xe40], R64 ;  /* 0x000e404001007387 */ /* 0x000fe60000100a00 */
[C---:B--2---:R-:W-:Y:S01]  /*11830*/  IMAD.WIDE R60, R249.reuse, 0x4, R58 ;  /* 0x00000004f93c7825 */ /* 0x044fe200078e023a */
        /* <DEDUP_REMOVED lines=27> */
[----:B------:R-:W-:Y:S04]  /*119f0*/  STL.64 [R1+0x1070], R38 ;  /* 0x0010702601007387 */ /* 0x000fe80000100a00 */
[----:B------:R-:W-:Y:S01]  /*11a00*/  STL.64 [R1+0x1078], R36 ;  /* 0x0010782401007387 */ /* 0x000fe20000100a00 */
[----:B------:R-:W-:-:S03]  /*11a10*/  IMAD.WIDE R32, R249, 0x4, R30 ;  /* 0x00000004f9207825 */ /* 0x000fc600078e021e */
[----:B------:R-:W-:Y:S01]  /*11a20*/  STL.64 [R1+0x1080], R34 ;  /* 0x0010802201007387 */ /* 0x000fe20000100a00 */
[----:B------:R-:W-:-:S03]  /*11a30*/  IMAD.WIDE R30, R249, 0x4, R28 ;  /* 0x00000004f91e7825 */ /* 0x000fc600078e021c */
[----:B------:R1:W-:Y:S01]  /*11a40*/  STL.64 [R1+0x1088], R32 ;  /* 0x0010882001007387 */ /* 0x0003e20000100a00 */
[----:B------:R-:W-:-:S03]  /*11a50*/  IMAD.WIDE R28, R249, 0x4, R26 ;  /* 0x00000004f91c7825 */ /* 0x000fc600078e021a */
[----:B------:R-:W-:Y:S01]  /*11a60*/  STL.64 [R1+0x1098], R30 ;  /* 0x0010981e01007387 */ /* 0x000fe20000100a00 */
[----:B------:R-:W-:-:S03]  /*11a70*/  IMAD.WIDE R26, R249, 0x4, R24 ;  /* 0x00000004f91a7825 */ /* 0x000fc600078e0218 */
[----:B------:R2:W-:Y:S01]  /*11a80*/  STL.64 [R1+0x10a0], R28 ;  /* 0x0010a01c01007387 */ /* 0x0005e20000100a00 */
[----:B------:R-:W-:-:S03]  /*11a90*/  IMAD.WIDE R24, R249, 0x4, R22 ;  /* 0x00000004f9187825 */ /* 0x000fc600078e0216 */
[----:B------:R3:W-:Y:S01]  /*11aa0*/  STL.64 [R1+0x10a8], R26 ;  /* 0x0010a81a01007387 */ /* 0x0007e20000100a00 */
[----:B-1----:R-:W1:Y:S01]  /*11ab0*/  LDC R32, c[0x0][0x230] ;  /* 0x00008c00ff207b82 */ /* 0x002e620000000800 */
[C---:B------:R-:W-:Y:S02]  /*11ac0*/  IMAD.WIDE R20, R249.reuse, 0x4, R20 ;  /* 0x00000004f9147825 */ /* 0x040fe400078e0214 */
[----:B------:R-:W-:Y:S02]  /*11ad0*/  STL.64 [R1+0x10b0], R24 ;  /* 0x0010b01801007387 */ /* 0x000fe40000100a00 */
[C---:B------:R-:W-:Y:S02]  /*11ae0*/  IMAD.WIDE R22, R249.reuse, 0x4, R14 ;  /* 0x00000004f9167825 */ /* 0x040fe400078e020e */
[----:B------:R4:W-:Y:S01]  /*11af0*/  STL.64 [R1+0x10c0], R20 ;  /* 0x0010c01401007387 */ /* 0x0009e20000100a00 */
[----:B--2---:R-:W2:Y:S01]  /*11b00*/  LDC R28, c[0x0][0x230] ;  /* 0x00008c00ff1c7b82 */ /* 0x004ea20000000800 */
[----:B------:R-:W-:-:S02]  /*11b10*/  IMAD.WIDE R14, R249, 0x4, R12 ;  /* 0x00000004f90e7825 */ /* 0x000fc400078e020c */
[----:B------:R-:W-:Y:S04]  /*11b20*/  STL.64 [R1+0x10c8], R22 ;  /* 0x0010c81601007387 */ /* 0x000fe80000100a00 */
[----:B------:R1:W-:Y:S01]  /*11b30*/  STL.64 [R1+0x10d0], R14 ;  /* 0x0010d00e01007387 */ /* 0x0003e20000100a00 */
[C---:B------:R-:W-:Y:S01]  /*11b40*/  IMAD.WIDE R6, R249.reuse, 0x4, R6 ;  /* 0x00000004f9067825 */ /* 0x040fe200078e0206 */
[----:B---3--:R-:W3:Y:S03]  /*11b50*/  LDC R27, c[0x0][0x230] ;  /* 0x00008c00ff1b7b82 */ /* 0x008ee60000000800 */
[----:B----4-:R-:W-:-:S04]  /*11b60*/  IMAD.WIDE R20, R249, 0x4, R128 ;  /* 0x00000004f9147825 */ /* 0x010fc800078e0280 */
[C---:B------:R-:W-:Y:S01]  /*11b70*/  IMAD.WIDE R12, R249.reuse, 0x4, R244 ;  /* 0x00000004f90c7825 */ /* 0x040fe200078e02f4 */
[----:B------:R-:W-:Y:S01]  /*11b80*/  STL.64 [R1+0x10d8], R20 ;  /* 0x0010d81401007387 */ /* 0x000fe20000100a00 */
[----:B------:R-:W4:Y:S02]  /*11b90*/  LDC R29, c[0x0][0x230] ;  /* 0x00008c00ff1d7b82 */ /* 0x000f240000000800 */
[----:B------:R-:W-:-:S04]  /*11ba0*/  IMAD.WIDE R16, R249, 0x4, R16 ;  /* 0x00000004f9107825 */ /* 0x000fc800078e0210 */
[C---:B------:R-:W-:Y:S02]  /*11bb0*/  IMAD.WIDE R250, R249.reuse, 0x4, R250 ;  /* 0x00000004f9fa7825 */ /* 0x040fe400078e02fa */
[----:B------:R-:W3:Y:S08]  /*11bc0*/  LDC R30, c[0x0][0x230] ;  /* 0x00008c00ff1e7b82 */ /* 0x000ef00000000800 */
[----:B------:R-:W3:Y:S01]  /*11bd0*/  LDC R31, c[0x0][0x230] ;  /* 0x00008c00ff1f7b82 */ /* 0x000ee20000000800 */
        /* <DEDUP_REMOVED lines=28> */
[----:B------:R-:W3:Y:S04]  /*11da0*/  LDL.LU.64 R240, [R1+0x1938] ;  /* 0x0019380001f07983 */ /* 0x000ee80000300a00 */
        /* <DEDUP_REMOVED lines=14> */
[----:B------:R-:W2:Y:S04]  /*11e90*/  LDL.LU.64 R230, [R1+0x1910] ;  /* 0x0019100001e67983 */ /* 0x000ea80000300a00 */
[----:B------:R1:W-:Y:S01]  /*11ea0*/  STL.64 [R1+0x1170], R12 ;  /* 0x0011700c01007387 */ /* 0x0003e20000100a00 */
[----:B------:R-:W-:-:S04]  /*11eb0*/  IMAD.WIDE R244, R249, 0x4, R222 ;  /* 0x00000004f9f47825 */ /* 0x000fc800078e02de */
[C---:B-1----:R-:W-:Y:S02]  /*11ec0*/  IMAD.WIDE R12, R249.reuse, 0x4, R228 ;  /* 0x00000004f90c7825 */ /* 0x042fe400078e02e4 */
[----:B------:R-:W4:Y:S04]  /*11ed0*/  LDL.LU.64 R228, [R1+0x1908] ;  /* 0x0019080001e47983 */ /* 0x000f280000300a00 */
[----:B------:R1:W-:Y:S02]  /*11ee0*/  STL.64 [R1+0x1178], R14 ;  /* 0x0011780e01007387 */ /* 0x0003e40000100a00 */
[C---:B-1----:R-:W-:Y:S02]  /*11ef0*/  IMAD.WIDE R14, R249.reuse, 0x4, R226 ;  /* 0x00000004f90e7825 */ /* 0x042fe400078e02e2 */
[----:B------:R-:W3:Y:S04]  /*11f00*/  LDL.LU.64 R226, [R1+0x1900] ;  /* 0x0019000001e27983 */ /* 0x000ee80000300a00 */
[----:B------:R1:W-:Y:S02]  /*11f10*/  STL.64 [R1+0x1180], R12 ;  /* 0x0011800c01007387 */ /* 0x0003e40000100a00 */
[----:B-1----:R-:W-:-:S02]  /*11f20*/  IMAD.WIDE R12, R249, 0x4, R224 ;  /* 0x00000004f90c7825 */ /* 0x002fc400078e02e0 */
[----:B------:R-:W3:Y:S04]  /*11f30*/  LDL.LU.64 R224, [R1+0x18f8] ;  /* 0x0018f80001e07983 */ /* 0x000ee80000300a00 */
[----:B------:R1:W-:Y:S04]  /*11f40*/  STL.64 [R1+0x1190], R14 ;  /* 0x0011900e01007387 */ /* 0x0003e80000100a00 */
[----:B------:R-:W3:Y:S04]  /*11f50*/  LDL.LU.64 R222, [R1+0x18f0] ;  /* 0x0018f00001de7983 */ /* 0x000ee80000300a00 */
[----:B------:R1:W-:Y:S02]  /*11f60*/  STL.64 [R1+0x1198], R12 ;  /* 0x0011980c01007387 */ /* 0x0003e40000100a00 */
[----:B-1----:R-:W-:-:S02]  /*11f70*/  IMAD.WIDE R14, R249, 0x4, R220 ;  /* 0x00000004f90e7825 */ /* 0x002fc400078e02dc */
[----:B------:R-:W3:Y:S02]  /*11f80*/  LDL.LU.64 R220, [R1+0x18e8] ;  /* 0x0018e80001dc7983 */ /* 0x000ee40000300a00 */
[C---:B------:R-:W-:Y:S02]  /*11f90*/  IMAD.WIDE R12, R249.reuse, 0x4, R218 ;  /* 0x00000004f90c7825 */ /* 0x040fe400078e02da */
[----:B------:R-:W3:Y:S04]  /*11fa0*/  LDL.LU.64 R218, [R1+0x18e0] ;  /* 0x0018e00001da7983 */ /* 0x000ee80000300a00 */
[----:B------:R1:W-:Y:S02]  /*11fb0*/  STL.64 [R1+0x11a8], R14 ;  /* 0x0011a80e01007387 */ /* 0x0003e40000100a00 */
[----:B-1----:R-:W-:-:S02]  /*11fc0*/  IMAD.WIDE R14, R249, 0x4, R216 ;  /* 0x00000004f90e7825 */ /* 0x002fc400078e02d8 */
[----:B------:R-:W3:Y:S04]  /*11fd0*/  LDL.LU.64 R216, [R1+0x18d8] ;  /* 0x0018d80001d87983 */ /* 0x000ee80000300a00 */
[----:B------:R1:W-:Y:S04]  /*11fe0*/  STL.64 [R1+0x11b0], R12 ;  /* 0x0011b00c01007387 */ /* 0x0003e80000100a00 */
[----:B------:R-:W-:Y:S04]  /*11ff0*/  STL.64 [R1+0x11a0], R244 ;  /* 0x0011a0f401007387 */ /* 0x000fe80000100a00 */
[----:B------:R1:W-:Y:S02]  /*12000*/  STL.64 [R1+0x11c0], R14 ;  /* 0x0011c00e01007387 */ /* 0x0003e40000100a00 */
[----:B-1----:R-:W-:-:S02]  /*12010*/  IMAD.WIDE R12, R249, 0x4, R214 ;  /* 0x00000004f90c7825 */ /* 0x002fc400078e02d6 */
[----:B------:R-:W2:Y:S02]  /*12020*/  LDL.LU.64 R214, [R1+0x18d0] ;  /* 0x0018d00001d67983 */ /* 0x000ea40000300a00 */
[C---:B------:R-:W-:Y:S02]  /*12030*/  IMAD.WIDE R14, R249.reuse, 0x4, R212 ;  /* 0x00000004f90e7825 */ /* 0x040fe400078e02d4 */
        /* <DEDUP_REMOVED lines=58> */
[----:B------:R1:W-:Y:S04]  /*123e0*/  STL.64 [R1+0x1290], R14 ;  /* 0x0012900e01007387 */ /* 0x0003e80000100a00 */
[----:B------:R-:W2:Y:S04]  /*123f0*/  LDL.LU R252, [R1+0x1558] ;  /* 0x0015580001fc7983 */ /* 0x000ea80000300800 */
[----:B------:R1:W-:Y:S02]  /*12400*/  STL.64 [R1+0x12a0], R12 ;  /* 0x0012a00c01007387 */ /* 0x0003e40000100a00 */
[----:B-1----:R-:W-:-:S02]  /*12410*/  IMAD.WIDE R14, R249, 0x4, R172 ;  /* 0x00000004f90e7825 */ /* 0x002fc400078e02ac */
[----:B------:R-:W4:Y:S02]  /*12420*/  LDL.LU.64 R172, [R1+0x1828] ;  /* 0x0018280001ac7983 */ /* 0x000f240000300a00 */
[C---:B------:R-:W-:Y:S02]  /*12430*/  IMAD.WIDE R12, R249.reuse, 0x4, R170 ;  /* 0x00000004f90c7825 */ /* 0x040fe400078e02aa */
[----:B------:R-:W3:Y:S04]  /*12440*/  LDL.LU.64 R170, [R1+0x1820] ;  /* 0x0018200001aa7983 */ /* 0x000ee80000300a00 */
        /* <DEDUP_REMOVED lines=45> */
[----:B------:R1:W-:Y:S01]  /*12720*/  STL.64 [R1+0x1340], R12 ;  /* 0x0013400c01007387 */ /* 0x0003e20000100a00 */
[----:B------:R-:W-:-:S04]  /*12730*/  IMAD.WIDE R20, R249, 0x4, R132 ;  /* 0x00000004f9147825 */ /* 0x000fc800078e0284 */
[C---:B-1----:R-:W-:Y:S02]  /*12740*/  IMAD.WIDE R12, R249.reuse, 0x4, R138 ;  /* 0x00000004f90c7825 */ /* 0x042fe400078e028a */
[----:B------:R-:W4:Y:S04]  /*12750*/  LDL.LU.64 R138, [R1+0x17a0] ;  /* 0x0017a000018a7983 */ /* 0x000f280000300a00 */
[----:B------:R1:W-:Y:S02]  /*12760*/  STL.64 [R1+0x1348], R14 ;  /* 0x0013480e01007387 */ /* 0x0003e40000100a00 */
[C---:B-1----:R-:W-:Y:S02]  /*12770*/  IMAD.WIDE R14, R249.reuse, 0x4, R136 ;  /* 0x00000004f90e7825 */ /* 0x042fe400078e0288 */
[----:B------:R-:W4:Y:S04]  /*12780*/  LDL.LU.64 R136, [R1+0x1798] ;  /* 0x0017980001887983 */ /* 0x000f280000300a00 */
[----:B------:R1:W-:Y:S02]  /*12790*/  STL.64 [R1+0x1350], R12 ;  /* 0x0013500c01007387 */ /* 0x0003e40000100a00 */
[----:B-1----:R-:W-:-:S02]  /*127a0*/  IMAD.WIDE R12, R249, 0x4, R134 ;  /* 0x00000004f90c7825 */ /* 0x002fc400078e0286 */
[----:B------:R-:W4:Y:S04]  /*127b0*/  LDL.LU.64 R134, [R1+0x1790] ;  /* 0x0017900001867983 */ /* 0x000f280000300a00 */
[----:B------:R1:W-:Y:S04]  /*127c0*/  STL.64 [R1+0x1358], R14 ;  /* 0x0013580e01007387 */ /* 0x0003e80000100a00 */
[----:B------:R-:W4:Y:S04]  /*127d0*/  LDL.LU.64 R132, [R1+0x1788] ;  /* 0x0017880001847983 */ /* 0x000f280000300a00 */
[----:B------:R2:W-:Y:S01]  /*127e0*/  STL.64 [R1+0x1360], R12 ;  /* 0x0013600c01007387 */ /* 0x0005e20000100a00 */
[----:B-1----:R-:W-:-:S03]  /*127f0*/  IMAD.WIDE R14, R249, 0x4, R18 ;  /* 0x00000004f90e7825 */ /* 0x002fc600078e0212 */
[----:B------:R-:W-:Y:S01]  /*12800*/  STL.64 [R1+0x1370], R20 ;  /* 0x0013701401007387 */ /* 0x000fe20000100a00 */
[----:B--2---:R-:W-:-:S03]  /*12810*/  IMAD.WIDE R12, R249, 0x4, R124 ;  /* 0x00000004f90c7825 */ /* 0x004fc600078e027c */
[----:B------:R-:W-:Y:S04]  /*12820*/  STL.64 [R1+0x1378], R14 ;  /* 0x0013780e01007387 */ /* 0x000fe80000100a00 */
[----:B------:R1:W-:Y:S04]  /*12830*/  STL.64 [R1+0x1380], R12 ;  /* 0x0013800c01007387 */ /* 0x0003e80000100a00 */
[----:B------:R-:W-:Y:S04]  /*12840*/  STL.64 [R1+0x1390], R6 ;  /* 0x0013900601007387 */ /* 0x000fe80000100a00 */
[----:B------:R-:W-:Y:S04]  /*12850*/  STL.64 [R1+0x1398], R16 ;  /* 0x0013981001007387 */ /* 0x000fe80000100a00 */
[----:B------:R-:W2:Y:S01]  /*12860*/  LDL.LU R8, [R1+0x1780] ;  /* 0x0017800001087983 */ /* 0x000ea20000300800 */
[----:B------:R-:W-:-:S02]  /*12870*/  ISETP.NE.U32.AND P1, PT, R252, RZ, PT ;  /* 0x000000fffc00720c */ /* 0x000fc40003f25070 */
[----:B-1----:R-:W-:Y:S01]  /*12880*/  MOV R12, UR10 ;  /* 0x0000000a000c7c02 */ /* 0x002fe20008000f00 */
[----:B------:R-:W-:Y:S01]  /*12890*/  IMAD.U32 R25, RZ, RZ, UR7 ;  /* 0x00000007ff197e24 */ /* 0x000fe2000f8e00ff */
[----:B------:R-:W1:Y:S01]  /*128a0*/  LDC R252, c[0x0][0x230] ;  /* 0x00008c00fffc7b82 */ /* 0x000e620000000800 */
[----:B------:R-:W-:-:S04]  /*128b0*/  IMAD.WIDE R18, R249, 0x4, R122 ;  /* 0x00000004f9127825 */ /* 0x000fc800078e027a */
[----:B------:R-:W-:Y:S01]  /*128c0*/  VIADD R26, R248, 0xffffff7f ;  /* 0xffffff7ff81a7836 */ /* 0x000fe20000000000 */
[----:B------:R-:W-:Y:S04]  /*128d0*/  STL.64 [R1+0x13a0], R18 ;  /* 0x0013a01201007387 */ /* 0x000fe80000100a00 */
[----:B------:R-:W2:Y:S01]  /*128e0*/  LDL.64 R248, [R1+0x268] ;  /* 0x0002680001f87983 */ /* 0x000ea20000100a00 */
[----:B---3--:R-:W-:-:S04]  /*128f0*/  IMAD.WIDE R42, R25, 0x4, R162 ;  /* 0x00000004192a7825 */ /* 0x008fc800078e02a2 */
[----:B------:R-:W-:-:S04]  /*12900*/  IMAD.WIDE R104, R25, 0x4, R170 ;  /* 0x0000000419687825 */ /* 0x000fc800078e02aa */
[----:B----4-:R-:W-:-:S04]  /*12910*/  IMAD.WIDE R58, R25, 0x4, R160 ;  /* 0x00000004193a7825 */ /* 0x010fc800078e02a0 */
[----:B------:R-:W-:-:S04]  /*12920*/  IMAD.WIDE R88, R25, 0x4, R172 ;  /* 0x0000000419587825 */ /* 0x000fc800078e02ac */
        /* <DEDUP_REMOVED lines=21> */
[----:B------:R-:W-:-:S05]  /*12a80*/  IMAD.WIDE R34, R25, 0x4, R132 ;  /* 0x0000000419227825 */ /* 0x000fca00078e0284 */
[----:B------:R3:W-:Y:S01]  /*12a90*/  STL.64 [R1+0x1558], R34 ;  /* 0x0015582201007387 */ /* 0x0007e20000100a00 */
[----:B--2---:R-:W-:Y:S02]  /*12aa0*/  IADD3 R23, R12, 0x100000, R8 ;  /* 0x001000000c177810 */ /* 0x004fe40007ffe008 */
[----:B------:R-:W-:-:S03]  /*12ab0*/  LOP3.LUT R22, R8, 0x10, RZ, 0x3c, !PT ;  /* 0x0000001008167812 */ /* 0x000fc600078e3cff */
[----:B------:R-:W-:Y:S01]  /*12ac0*/  LDGSTS.E [R23+-0x40000], desc[UR8][R132.64], P1 ;  /* 0xc000000084177fae */ /* 0x000fe20008921848 */
[----:B------:R-:W-:-:S03]  /*12ad0*/  IADD3 R22, R12, 0x100000, R22 ;  /* 0x001000000c167810 */ /* 0x000fc60007ffe016 */
[----:B------:R2:W-:Y:S04]  /*12ae0*/  LDGSTS.E [R23+-0x3fc00], desc[UR8][R148.64], P1 ;  /* 0xc040000094177fae */ /* 0x0005e80008921848 */
[----:B------:R-:W-:Y:S04]  /*12af0*/  LDGSTS.E [R23+-0x3f800], desc[UR8][R164.64], P1 ;  /* 0xc0800000a4177fae */ /* 0x000fe80008921848 */
[----:B------:R-:W-:Y:S01]  /*12b00*/  LDGSTS.E [R23+-0x3f400], desc[UR8][R180.64], P1 ;  /* 0xc0c00000b4177fae */ /* 0x000fe20008921848 */
[----:B------:R-:W-:-:S03]  /*12b10*/  LOP3.LUT R21, R8, 0x20, RZ, 0x3c, !PT ;  /* 0x0000002008157812 */ /* 0x000fc600078e3cff */
[----:B------:R-:W-:Y:S04]  /*12b20*/  LDGSTS.E [R23+-0x3f000], desc[UR8][R196.64], P1 ;  /* 0xc1000000c4177fae */ /* 0x000fe80008921848 */
[----:B------:R-:W-:Y:S04]  /*12b30*/  LDGSTS.E [R23+-0x3ec00], desc[UR8][R212.64], P1 ;  /* 0xc1400000d4177fae */ /* 0x000fe80008921848 */
[----:B------:R-:W-:Y:S04]  /*12b40*/  LDGSTS.E [R23+-0x3e800], desc[UR8][R228.64], P1 ;  /* 0xc1800000e4177fae */ /* 0x000fe80008921848 */
[----:B------:R-:W-:Y:S01]  /*12b50*/  LDGSTS.E [R23+-0x3e400], desc[UR8][R10.64], P1 ;  /* 0xc1c000000a177fae */ /* 0x000fe20008921848 */
[----:B------:R-:W-:-:S03]  /*12b60*/  IADD3 R21, R12, 0x100000, R21 ;  /* 0x001000000c157810 */ /* 0x000fc60007ffe015 */
[----:B------:R-:W-:Y:S04]  /*12b70*/  LDGSTS.E [R22+-0x3ff80], desc[UR8][R134.64], P1 ;  /* 0xc008000086167fae */ /* 0x000fe80008921848 */
[----:B------:R4:W-:Y:S04]  /*12b80*/  LDGSTS.E [R22+-0x3fb80], desc[UR8][R150.64], P1 ;  /* 0xc048000096167fae */ /* 0x0009e80008921848 */
[----:B------:R-:W-:Y:S04]  /*12b90*/  LDGSTS.E [R22+-0x3f780], desc[UR8][R166.64], P1 ;  /* 0xc0880000a6167fae */ /* 0x000fe80008921848 */
[----:B------:R-:W-:Y:S04]  /*12ba0*/  LDGSTS.E [R22+-0x3f380], desc[UR8][R182.64], P1 ;  /* 0xc0c80000b6167fae */ /* 0x000fe80008921848 */
[----:B------:R-:W-:Y:S01]  /*12bb0*/  LDGSTS.E [R22+-0x3ef80], desc[UR8][R198.64], P1 ;  /* 0xc1080000c6167fae */ /* 0x000fe20008921848 */
[----:B---3--:R-:W-:-:S03]  /*12bc0*/  IMAD.WIDE R34, R25, 0x4, R134 ;  /* 0x0000000419227825 */ /* 0x008fc600078e0286 */
[----:B------:R-:W-:Y:S04]  /*12bd0*/  LDGSTS.E [R22+-0x3eb80], desc[UR8][R214.64], P1 ;  /* 0xc1480000d6167fae */ /* 0x000fe80008921848 */
[----:B------:R-:W-:Y:S04]  /*12be0*/  LDGSTS.E [R22+-0x3e780], desc[UR8][R230.64], P1 ;  /* 0xc1880000e6167fae */ /* 0x000fe80008921848 */
[----:B------:R-:W-:Y:S04]  /*12bf0*/  LDGSTS.E [R22+-0x3e380], desc[UR8][R112.64], P1 ;  /* 0xc1c8000070167fae */ /* 0x000fe80008921848 */
[----:B------:R3:W-:Y:S01]  /*12c00*/  LDGSTS.E [R21+-0x3ff00], desc[UR8][R136.64], P1 ;  /* 0xc010000088157fae */ /* 0x0007e20008921848 */
[----:B--2---:R-:W-:-:S03]  /*12c10*/  IMAD.WIDE R148, R25, 0x4, R148 ;  /* 0x0000000419947825 */ /* 0x004fc600078e0294 */
[----:B------:R2:W-:Y:S01]  /*12c20*/  STL.64 [R1+0x1560], R34 ;  /* 0x0015602201007387 */ /* 0x0005e20000100a00 */
[C---:B----4-:R-:W-:Y:S01]  /*12c30*/  IMAD.WIDE R150, R25.reuse, 0x4, R150 ;  /* 0x0000000419967825 */ /* 0x050fe200078e0296 */
[----:B------:R-:W-:Y:S02]  /*12c40*/  LOP3.LUT R20, R8, 0x30, RZ, 0x3c, !PT ;  /* 0x0000003008147812 */ /* 0x000fe400078e3cff */
[----:B------:R-:W-:Y:S01]  /*12c50*/  LDGSTS.E [R21+-0x3fb00], desc[UR8][R152.64], P1 ;  /* 0xc050000098157fae */ /* 0x000fe20008921848 */
[----:B---3--:R-:W-:-:S03]  /*12c60*/  IMAD.WIDE R136, R25, 0x4, R136 ;  /* 0x0000000419887825 */ /* 0x008fc600078e0288 */
[----:B------:R-:W-:Y:S04]  /*12c70*/  LDGSTS.E [R21+-0x3f700], desc[UR8][R168.64], P1 ;  /* 0xc0900000a8157fae */ /* 0x000fe80008921848 */
[----:B------:R-:W-:Y:S01]  /*12c80*/  STL.64 [R1+0x1568], R136 ;  /* 0x0015688801007387 */ /* 0x000fe20000100a00 */
[----:B------:R-:W-:-:S03]  /*12c90*/  IMAD.WIDE R134, R25, 0x4, R152 ;  /* 0x0000000419867825 */ /* 0x000fc600078e0298 */
[----:B------:R-:W-:Y:S04]  /*12ca0*/  STL.64 [R1+0x1570], R108 ;  /* 0x0015706c01007387 */ /* 0x000fe80000100a00 */
[----:B------:R-:W-:Y:S04]  /*12cb0*/  STL.64 [R1+0x1578], R92 ;  /* 0x0015785c01007387 */ /* 0x000fe80000100a00 */
[----:B------:R-:W-:Y:S04]  /*12cc0*/  STL.64 [R1+0x1580], R76 ;  /* 0x0015804c01007387 */ /* 0x000fe80000100a00 */
[----:B------:R-:W-:Y:S01]  /*12cd0*/  STL.64 [R1+0x1588], R60 ;  /* 0x0015883c01007387 */ /* 0x000fe20000100a00 */
[----:B------:R-:W-:-:S03]  /*12ce0*/  IMAD.WIDE R164, R25, 0x4, R164 ;  /* 0x0000000419a47825 */ /* 0x000fc600078e02a4 */
[----:B------:R-:W-:Y:S04]  /*12cf0*/  STL.64 [R1+0x1590], R44 ;  /* 0x0015902c01007387 */ /* 0x000fe80000100a00 */
[----:B------:R-:W-:Y:S01]  /*12d00*/  STL.64 [R1+0x1598], R148 ;  /* 0x0015989401007387 */ /* 0x000fe20000100a00 */
[----:B------:R-:W-:-:S03]  /*12d10*/  IMAD.WIDE R166, R25, 0x4, R166 ;  /* 0x0000000419a67825 */ /* 0x000fc600078e02a6 */
[----:B------:R-:W-:Y:S01]  /*12d20*/  STL.64 [R1+0x15a0], R150 ;  /* 0x0015a09601007387 */ /* 0x000fe20000100a00 */
[----:B------:R-:W-:-:S03]  /*12d30*/  IMAD.WIDE R132, R25, 0x4, R168 ;  /* 0x0000000419847825 */ /* 0x000fc600078e02a8 */
[----:B------:R-:W-:Y:S04]  /*12d40*/  STL.64 [R1+0x15a8], R134 ;  /* 0x0015a88601007387 */ /* 0x000fe80000100a00 */
        /* <DEDUP_REMOVED lines=8> */
[----:B------:R-:W-:Y:S04]  /*12dd0*/  STL.64 [R1+0x15e0], R166 ;  /* 0x0015e0a601007387 */ /* 0x000fe80000100a00 */
[----:B------:R-:W-:Y:S04]  /*12de0*/  STL.64 [R1+0x15e8], R132 ;  /* 0x0015e88401007387 */ /* 0x000fe80000100a00 */
[----:B------:R-:W-:Y:S01]  /*12df0*/  STL.64 [R1+0x15f0], R104 ;  /* 0x0015f06801007387 */ /* 0x000fe20000100a00 */
[----:B------:R-:W-:-:S03]  /*12e00*/  IADD3 R20, R12, 0x100000, R20 ;  /* 0x001000000c147810 */ /* 0x000fc60007ffe014 */
[----:B------:R-:W-:Y:S04]  /*12e10*/  STL.64 [R1+0x15f8], R88 ;  /* 0x0015f85801007387 */ /* 0x000fe80000100a00 */
[----:B------:R-:W-:Y:S04]  /*12e20*/  STL.64 [R1+0x1600], R72 ;  /* 0x0016004801007387 */ /* 0x000fe80000100a00 */
[----:B------:R-:W-:Y:S01]  /*12e30*/  STL.64 [R1+0x1608], R56 ;  /* 0x0016083801007387 */ /* 0x000fe20000100a00 */
[----:B------:R-:W-:-:S03]  /*12e40*/  IMAD.WIDE R196, R25, 0x4, R196 ;  /* 0x0000000419c47825 */ /* 0x000fc600078e02c4 */
[----:B------:R-:W-:Y:S04]  /*12e50*/  LDGSTS.E [R21+-0x3f300], desc[UR8][R184.64], P1 ;  /* 0xc0d00000b8157fae */ /* 0x000fe80008921848 */
[----:B------:R-:W-:Y:S01]  /*12e60*/  STL.64 [R1+0x1618], R180 ;  /* 0x001618b401007387 */ /* 0x000fe20000100a00 */
[----:B------:R-:W-:-:S03]  /*12e70*/  LOP3.LUT R15, R8, 0x40, RZ, 0x3c, !PT ;  /* 0x00000040080f7812 */ /* 0x000fc600078e3cff */
[----:B------:R-:W-:Y:S04]  /*12e80*/  LDGSTS.E [R21+-0x3ef00], desc[UR8][R200.64], P1 ;  /* 0xc1100000c8157fae */ /* 0x000fe80008921848 */
[----:B------:R-:W-:Y:S01]  /*12e90*/  STL.64 [R1+0x1610], R40 ;  /* 0x0016102801007387 */ /* 0x000fe20000100a00 */
[----:B------:R-:W-:-:S03]  /*12ea0*/  IMAD.WIDE R198, R25, 0x4, R198 ;  /* 0x0000000419c67825 */ /* 0x000fc600078e02c6 */
[----:B------:R-:W-:Y:S04]  /*12eb0*/  LDGSTS.E [R21+-0x3eb00], desc[UR8][R216.64], P1 ;  /* 0xc1500000d8157fae */ /* 0x000fe80008921848 */
[----:B------:R-:W-:Y:S04]  /*12ec0*/  STL.64 [R1+0x1620], R182 ;  /* 0x001620b601007387 */ /* 0x000fe80000100a00 */
[----:B------:R-:W-:Y:S04]  /*12ed0*/  LDGSTS.E [R21+-0x3e700], desc[UR8][R232.64], P1 ;  /* 0xc1900000e8157fae */ /* 0x000fe80008921848 */
[----:B------:R-:W-:Y:S04]  /*12ee0*/  STL.64 [R1+0x1628], R242 ;  /* 0x001628f201007387 */ /* 0x000fe80000100a00 */
[----:B------:R-:W-:Y:S04]  /*12ef0*/  LDGSTS.E [R21+-0x3e300], desc[UR8][R116.64], P1 ;  /* 0xc1d0000074157fae */ /* 0x000fe80008921848 */
[----:B------:R-:W-:Y:S01]  /*12f00*/  STL.64 [R1+0x1630], R102 ;  /* 0x0016306601007387 */ /* 0x000fe20000100a00 */
[----:B------:R-:W-:-:S03]  /*12f10*/  IADD3 R15, R12, 0x100000, R15 ;  /* 0x001000000c0f7810 */ /* 0x000fc60007ffe00f */
[----:B------:R-:W-:Y:S04]  /*12f20*/  LDGSTS.E [R20+-0x3fe80], desc[UR8][R138.64], P1 ;  /* 0xc01800008a147fae */ /* 0x000fe80008921848 */
[----:B------:R-:W-:Y:S04]  /*12f30*/  STL.64 [R1+0x1638], R86 ;  /* 0x0016385601007387 */ /* 0x000fe80000100a00 */
[----:B------:R-:W-:Y:S04]  /*12f40*/  LDGSTS.E [R20+-0x3fa80], desc[UR8][R154.64], P1 ;  /* 0xc05800009a147fae */ /* 0x000fe80008921848 */
[----:B------:R-:W-:Y:S01]  /*12f50*/  STL.64 [R1+0x1640], R70 ;  /* 0x0016404601007387 */ /* 0x000fe20000100a00 */
[----:B------:R-:W-:-:S03]  /*12f60*/  IMAD.WIDE R52, R25, 0x4, R208 ;  /* 0x0000000419347825 */ /* 0x000fc600078e02d0 */
[----:B------:R-:W-:Y:S04]  /*12f70*/  LDGSTS.E [R20+-0x3f680], desc[UR8][R170.64], P1 ;  /* 0xc0980000aa147fae */ /* 0x000fe80008921848 */
[----:B------:R-:W-:Y:S01]  /*12f80*/  STL.64 [R1+0x1648], R54 ;  /* 0x0016483601007387 */ /* 0x000fe20000100a00 */
[----:B------:R-:W-:-:S03]  /*12f90*/  IMAD.WIDE R212, R25, 0x4, R212 ;  /* 0x0000000419d47825 */ /* 0x000fc600078e02d4 */
[----:B------:R-:W-:Y:S04]  /*12fa0*/  LDGSTS.E [R20+-0x3f280], desc[UR8][R186.64], P1 ;  /* 0xc0d80000ba147fae */ /* 0x000fe80008921848 */
[----:B------:R-:W-:Y:S01]  /*12fb0*/  STL.64 [R1+0x1658], R196 ;  /* 0x001658c401007387 */ /* 0x000fe20000100a00 */
[----:B------:R-:W-:-:S03]  /*12fc0*/  LOP3.LUT R14, R8, 0x50, RZ, 0x3c, !PT ;  /* 0x00000050080e7812 */ /* 0x000fc600078e3cff */
[----:B------:R-:W-:Y:S01]  /*12fd0*/  LDGSTS.E [R20+-0x3ee80], desc[UR8][R202.64], P1 ;  /* 0xc1180000ca147fae */ /* 0x000fe20008921848 */
[----:B------:R-:W-:-:S03]  /*12fe0*/  IMAD.WIDE R36, R25, 0x4, R210 ;  /* 0x0000000419247825 */ /* 0x000fc600078e02d2 */
[----:B------:R-:W-:Y:S01]  /*12ff0*/  STL.64 [R1+0x1650], R38 ;  /* 0x0016502601007387 */ /* 0x000fe20000100a00 */
[----:B------:R-:W-:-:S03]  /*13000*/  IMAD.WIDE R214, R25, 0x4, R214 ;  /* 0x0000000419d67825 */ /* 0x000fc600078e02d6 */
        /* <DEDUP_REMOVED lines=8> */
[----:B------:R-:W-:-:S03]  /*13090*/  IADD3 R14, R12, 0x100000, R14 ;  /* 0x001000000c0e7810 */ /* 0x000fc60007ffe00e */
[----:B------:R3:W-:Y:S01]  /*130a0*/  LDGSTS.E [R15+-0x3fe00], desc[UR8][R140.64], P1 ;  /* 0xc02000008c0f7fae */ /* 0x0007e20008921848 */
        /* <DEDUP_REMOVED lines=13> */
[----:B--2---:R-:W-:-:S03]  /*13180*/  IMAD.WIDE R34, R25, 0x4, R226 ;  /* 0x0000000419227825 */ /* 0x004fc600078e02e2 */
        /* <DEDUP_REMOVED lines=20> */
[----:B---3--:R-:W-:-:S03]  /*132d0*/  IMAD.WIDE R140, R25, 0x4, R10 ;  /* 0x00000004198c7825 */ /* 0x008fc600078e020a */
        /* <DEDUP_REMOVED lines=11> */
[----:B------:R-:W-:Y:S04]  /*13390*/  STL.64 [R1+0x16e8], R122 ;  /* 0x0016e87a01007387 */ /* 0x000fe80000100a00 */
[----:B------:R-:W-:Y:S04]  /*133a0*/  LDGSTS.E [R14+-0x3e180], desc[UR8][R126.64], P1 ;  /* 0xc1e800007e0e7fae */ /* 0x000fe80008921848 */
[----:B------:R-:W-:Y:S01]  /*133b0*/  STL.64 [R1+0x16f0], R96 ;  /* 0x0016f06001007387 */ /* 0x000fe20000100a00 */
[----:B------:R-:W-:-:S03]  /*133c0*/  IADD3 R12, R12, 0x100000, R33 ;  /* 0x001000000c0c7810 */ /* 0x000fc60007ffe021 */
[----:B------:R-:W-:Y:S01]  /*133d0*/  LDGSTS.E [R13+-0x3fd00], desc[UR8][R144.64], P1 ;  /* 0xc0300000900d7fae */ /* 0x000fe20008921848 */
[----:B------:R-:W-:-:S03]  /*133e0*/  IMAD.WIDE R10, R25, 0x4, R130 ;  /* 0x00000004190a7825 */ /* 0x000fc600078e0282 */
[----:B------:R-:W-:Y:S04]  /*133f0*/  STL.64 [R1+0x16f8], R80 ;  /* 0x0016f85001007387 */ /* 0x000fe80000100a00 */
[----:B------:R-:W-:Y:S04]  /*13400*/  LDGSTS.E [R13+-0x3f900], desc[UR8][R160.64], P1 ;  /* 0xc0700000a00d7fae */ /* 0x000fe80008921848 */
        /* <DEDUP_REMOVED lines=12> */
[----:B------:R-:W2:Y:S04]  /*134d0*/  LDL.64 R172, [R1+0xf50] ;  /* 0x000f500001ac7983 */ /* 0x000ea80000100a00 */
[----:B------:R-:W3:Y:S04]  /*134e0*/  LDL.64 R152, [R1+0xf58] ;  /* 0x000f580001987983 */ /* 0x000ee80000100a00 */
[----:B------:R-:W-:Y:S04]  /*134f0*/  LDGSTS.E [R12+-0x3fc80], desc[UR8][R146.64], P1 ;  /* 0xc0380000920c7fae */ /* 0x000fe80008921848 */
[----:B------:R4:W-:Y:S04]  /*13500*/  STL.64 [R1+0x1748], R10 ;  /* 0x0017480a01007387 */ /* 0x0009e80000100a00 */
[----:B------:R-:W4:Y:S04]  /*13510*/  LDL.64 R144, [R1+0xf40] ;  /* 0x000f400001907983 */ /* 0x000f280000100a00 */
[----:B------:R-:W4:Y:S04]  /*13520*/  LDL.64 R146, [R1+0xf68] ;  /* 0x000f680001927983 */ /* 0x000f280000100a00 */
[----:B------:R-:W4:Y:S04]  /*13530*/  LDL.64 R142, [R1+0x80] ;  /* 0x00008000018e7983 */ /* 0x000f280000100a00 */
[----:B------:R-:W4:Y:S04]  /*13540*/  LDL.64 R138, [R1+0x88] ;  /* 0x00008800018a7983 */ /* 0x000f280000100a00 */
[----:B------:R-:W-:Y:S04]  /*13550*/  LDGSTS.E [R12+-0x3f880], desc[UR8][R162.64], P1 ;  /* 0xc0780000a20c7fae */ /* 0x000fe80008921848 */
[----:B------:R-:W-:Y:S04]  /*13560*/  LDGSTS.E [R12+-0x3f480], desc[UR8][R178.64], P1 ;  /* 0xc0b80000b20c7fae */ /* 0x000fe80008921848 */
[----:B------:R-:W-:Y:S04]  /*13570*/  LDGSTS.E [R12+-0x3f080], desc[UR8][R194.64], P1 ;  /* 0xc0f80000c20c7fae */ /* 0x000fe80008921848 */
[----:B------:R-:W-:Y:S04]  /*13580*/  LDGSTS.E [R12+-0x3ec80], desc[UR8][R210.64], P1 ;  /* 0xc1380000d20c7fae */ /* 0x000fe80008921848 */
[----:B------:R-:W-:Y:S04]  /*13590*/  LDGSTS.E [R12+-0x3e880], desc[UR8][R226.64], P1 ;  /* 0xc1780000e20c7fae */ /* 0x000fe80008921848 */
[----:B------:R3:W-:Y:S04]  /*135a0*/  LDGSTS.E [R12+-0x3e480], desc[UR8][R4.64], P1 ;  /* 0xc1b80000040c7fae */ /* 0x0007e80008921848 */
[----:B------:R-:W-:Y:S04]  /*135b0*/  LDGSTS.E [R12+-0x3e080], desc[UR8][R130.64], P1 ;  /* 0xc1f80000820c7fae */ /* 0x000fe80008921848 */
[----:B------:R-:W0:Y:S01]  /*135c0*/  LDGDEPBAR ;  /* 0x00000000000079af */ /* 0x000e220000000000 */
[----:B-1----:R-:W-:Y:S01]  /*135d0*/  VIADD R24, R252, 0xffffff7e ;  /* 0xffffff7efc187836 */ /* 0x002fe20000000000 */
[----:B------:R-:W-:Y:S01]  /*135e0*/  ISETP.GE.U32.AND P2, PT, R26, 0x7fffff00, PT ;  /* 0x7fffff001a00780c */ /* 0x000fe20003f46070 */
[----:B------:R-:W-:Y:S03]  /*135f0*/  BAR.SYNC.DEFER_BLOCKING 0x0 ;  /* 0x0000000000007b1d */ /* 0x000fe60000010000 */
[----:B------:R-:W-:Y:S01]  /*13600*/  ISETP.GE.U32.AND P3, PT, R24, 0x7ffffeff, PT ;  /* 0x7ffffeff1800780c */ /* 0x000fe20003f66070 */
[----:B------:R-:W-:-:S04]  /*13610*/  IMAD.WIDE R78, R25, 0x4, R120 ;  /* 0x00000004194e7825 */ /* 0x000fc800078e0278 */
[----:B------:R-:W1:Y:S01]  /*13620*/  LDC R26, c[0x0][0x230] ;  /* 0x00008c00ff1a7b82 */ /* 0x000e620000000800 */
[C---:B------:R-:W-:Y:S01]  /*13630*/  IMAD.WIDE R62, R25.reuse, 0x4, R126 ;  /* 0x00000004193e7825 */ /* 0x040fe200078e027e */
[----:B------:R-:W4:Y:S03]  /*13640*/  LDL.64 R170, [R1+0x630] ;  /* 0x0006300001aa7983 */ /* 0x000f260000100a00 */
[C---:B------:R-:W-:Y:S01]  /*13650*/  IMAD.WIDE R46, R25.reuse, 0x4, R114 ;  /* 0x00000004192e7825 */ /* 0x040fe200078e0272 */
[----:B------:R-:W4:Y:S04]  /*13660*/  LDL.64 R168, [R1+0x90] ;  /* 0x0000900001a87983 */ /* 0x000f280000100a00 */
[----:B------:R-:W4:Y:S04]  /*13670*/  LDL.64 R162, [R1+0x98] ;  /* 0x0000980001a27983 */ /* 0x000f280000100a00 */
[----:B------:R-:W4:Y:S04]  /*13680*/  LDL.64 R160, [R1+0xa0] ;  /* 0x0000a00001a07983 */ /* 0x000f280000100a00 */
[----:B------:R-:W4:Y:S04]  /*13690*/  LDL.64 R158, [R1+0x6c8] ;  /* 0x0006c800019e7983 */ /* 0x000f280000100a00 */
[----:B------:R-:W4:Y:S04]  /*136a0*/  LDL.64 R156, [R1+0xb0] ;  /* 0x0000b000019c7983 */ /* 0x000f280000100a00 */
[----:B------:R-:W4:Y:S04]  /*136b0*/  LDL.64 R154, [R1+0xb8] ;  /* 0x0000b800019a7983 */ /* 0x000f280000100a00 */
[----:B------:R1:W-:Y:S04]  /*136c0*/  STL.64 [R1+0x1730], R78 ;  /* 0x0017304e01007387 */ /* 0x0003e80000100a00 */
[----:B------:R1:W-:Y:S04]  /*136d0*/  STL.64 [R1+0x1738], R62 ;  /* 0x0017383e01007387 */ /* 0x0003e80000100a00 */
[----:B------:R1:W-:Y:S04]  /*136e0*/  STL.64 [R1+0x1740], R46 ;  /* 0x0017402e01007387 */ /* 0x0003e80000100a00 */
[----:B------:R-:W-:Y:S01]  /*136f0*/  @!PT LDS RZ, [RZ] ;  /* 0x00000000fffff984 */ /* 0x000fe20000000800 */
[----:B------:R-:W-:Y:S01]  /*13700*/  @!PT LDS RZ, [RZ] ;  /* 0x00000000fffff984 */ /* 0x000fe20000000800 */
[----:B------:R-:W-:Y:S01]  /*13710*/  @!PT LDS RZ, [RZ] ;  /* 0x00000000fffff984 */ /* 0x000fe20000000800 */
[----:B--2---:R-:W-:Y:S04]  /*13720*/  LDGSTS.E [R9+0x40000], desc[UR8][R172.64], !P2 ;  /* 0x40000000ac097fae */ /* 0x004fe8000d121848 */
[----:B---3--:R-:W-:Y:S01]  /*13730*/  LDGSTS.E [R9+0x44000], desc[UR8][R152.64], !P2 ;  /* 0x4400000098097fae */ /* 0x008fe2000d121848 */
[----:B------:R-:W-:Y:S01]  /*13740*/  IMAD.WIDE R4, R25, 0x4, R4 ;  /* 0x0000000419047825 */ /* 0x000fe200078e0204 */
[----:B------:R-:W-:-:S02]  /*13750*/  IADD3 R24, R28, -0x84, RZ ;  /* 0xffffff7c1c187810 */ /* 0x000fc40007ffe0ff */
[----:B------:R-:W2:Y:S01]  /*13760*/  LDL.64 R190, [R1+0xf20] ;  /* 0x000f200001be7983 */ /* 0x000ea20000100a00 */
[----:B----4-:R-:W-:-:S03]  /*13770*/  VIADD R11, R29, 0xffffff5f ;  /* 0xffffff5f1d0b7836 */ /* 0x010fc60000000000 */
[----:B------:R-:W3:Y:S04]  /*13780*/  LDL.64 R188, [R1+0x498] ;  /* 0x0004980001bc7983 */ /* 0x000ee80000100a00 */
[----:B------:R-:W4:Y:S04]  /*13790*/  LDL.64 R152, [R1+0xc0] ;  /* 0x0000c00001987983 */ /* 0x000f280000100a00 */
[----:B------:R-:W-:Y:S01]  /*137a0*/  LDGSTS.E [R9+0x48000], desc[UR8][R146.64], !P2 ;  /* 0x4800000092097fae */ /* 0x000fe2000d121848 */
[----:B------:R-:W-:Y:S01]  /*137b0*/  VIADD R25, R27, 0xffffff7d ;  /* 0xffffff7d1b197836 */ /* 0x000fe20000000000 */
[----:B------:R-:W-:Y:S01]  /*137c0*/  ISETP.GE.U32.AND P5, PT, R24, 0x7ffffefd, PT ;  /* 0x7ffffefd1800780c */ /* 0x000fe20003fa6070 */
[----:B------:R-:W-:Y:S01]  /*137d0*/  VIADD R10, R30, 0xffffff5e ;  /* 0xffffff5e1e0a7836 */ /* 0x000fe20000000000 */
[----:B------:R-:W-:Y:S01]  /*137e0*/  LDGSTS.E [R9+0x4c000], desc[UR8][R144.64], !P2 ;  /* 0x4c00000090097fae */ /* 0x000fe2000d121848 */
[----:B------:R-:W-:Y:S01]  /*137f0*/  ISETP.GE.U32.AND P6, PT, R11, 0x7ffffee0, PT ;  /* 0x7ffffee00b00780c */ /* 0x000fe20003fc6070 */
[----:B------:R-:W1:Y:S02]  /*13800*/  LDC R28, c[0x0][0x230] ;  /* 0x00008c00ff1c7b82 */ /* 0x000e640000000800 */
[----:B------:R-:W-:Y:S04]  /*13810*/  LDGSTS.E [R9+0x40004], desc[UR8][R248.64], !P3 ;  /* 0x40004000f8097fae */ /* 0x000fe8000d921848 */
[----:B------:R-:W2:Y:S01]  /*13820*/  LDL.64 R146, [R1+0xf18] ;  /* 0x000f180001927983 */ /* 0x000ea20000100a00 */
[----:B------:R-:W-:Y:S01]  /*13830*/  ISETP.GE.U32.AND P4, PT, R25, 0x7ffffefe, PT ;  /* 0x7ffffefe1900780c */ /* 0x000fe20003f86070 */
[----:B------:R-:W1:Y:S02]  /*13840*/  LDC R11, c[0x0][0x230] ;  /* 0x00008c00ff0b7b82 */ /* 0x000e640000000800 */
[----:B------:R-:W-:Y:S04]  /*13850*/  LDGSTS.E [R9+0x44004], desc[UR8][R250.64], !P3 ;  /* 0x44004000fa097fae */ /* 0x000fe8000d921848 */
[----:B------:R-:W3:Y:S04]  /*13860*/  LDL.64 R144, [R1+0x450] ;  /* 0x0004500001907983 */ /* 0x000ee80000100a00 */
[----:B------:R-:W3:Y:S04]  /*13870*/  LDL.64 R186, [R1+0x4a0] ;  /* 0x0004a00001ba7983 */ /* 0x000ee80000100a00 */
[----:B------:R-:W3:Y:S04]  /*13880*/  LDL.64 R184, [R1+0x4b8] ;  /* 0x0004b80001b87983 */ /* 0x000ee80000100a00 */
[----:B------:R-:W3:Y:S04]  /*13890*/  LDL.64 R178, [R1+0xf28] ;  /* 0x000f280001b27983 */ /* 0x000ee80000100a00 */
[----:B------:R-:W3:Y:S04]  /*138a0*/  LDL.64 R176, [R1+0x4c0] ;  /* 0x0004c00001b07983 */ /* 0x000ee80000100a00 */
[----:B------:R-:W3:Y:S04]  /*138b0*/  LDL.64 R174, [R1+0x4d8] ;  /* 0x0004d80001ae7983 */ /* 0x000ee80000100a00 */
[----:B------:R-:W3:Y:S01]  /*138c0*/  LDL.64 R172, [R1+0x4e8] ;  /* 0x0004e80001ac7983 */ /* 0x000ee20000100a00 */
[----:B------:R-:W-:Y:S01]  /*138d0*/  ISETP.GE.U32.AND P1, PT, R10, 0x7ffffedf, PT ;  /* 0x7ffffedf0a00780c */ /* 0x000fe20003f26070 */
[----:B------:R-:W1:Y:S02]  /*138e0*/  LDC R25, c[0x0][0x230] ;  /* 0x00008c00ff197b82 */ /* 0x000e640000000800 */
[----:B------:R-:W-:Y:S04]  /*138f0*/  LDGSTS.E [R9+0x48004], desc[UR8][R142.64], !P3 ;  /* 0x480040008e097fae */ /* 0x000fe8000d921848 */
[----:B------:R-:W-:Y:S02]  /*13900*/  LDGSTS.E [R9+0x4c004], desc[UR8][R138.64], !P3 ;  /* 0x4c0040008a097fae */ /* 0x000fe4000d921848 */
[----:B------:R-:W1:Y:S02]  /*13910*/  LDC R27, c[0x0][0x230] ;  /* 0x00008c00ff1b7b82 */ /* 0x000e640000000800 */
[----:B------:R-:W-:Y:S04]  /*13920*/  LDGSTS.E [R9+0x40008], desc[UR8][R170.64], !P4 ;  /* 0x40008000aa097fae */ /* 0x000fe8000e121848 */
[----:B------:R-:W3:Y:S02]  /*13930*/  LDL.64 R142, [R1+0x488] ;  /* 0x00048800018e7983 */ /* 0x000ee40000100a00 */
[----:B------:R-:W1:Y:S02]  /*13940*/  LDC R24, c[0x0][0x230] ;  /* 0x00008c00ff187b82 */ /* 0x000e640000000800 */
[----:B------:R-:W3:Y:S04]  /*13950*/  LDL.64 R138, [R1+0x490] ;  /* 0x00049000018a7983 */ /* 0x000ee80000100a00 */
[----:B------:R-:W-:Y:S02]  /*13960*/  LDGSTS.E [R9+0x44008], desc[UR8][R168.64], !P4 ;  /* 0x44008000a8097fae */ /* 0x000fe4000e121848 */
[----:B------:R-:W1:Y:S02]  /*13970*/  LDC R29, c[0x0][0x230] ;  /* 0x00008c00ff1d7b82 */ /* 0x000e640000000800 */
[----:B------:R-:W3:Y:S04]  /*13980*/  LDL.64 R170, [R1+0xf30] ;  /* 0x000f300001aa7983 */ /* 0x000ee80000100a00 */
[----:B------:R-:W-:Y:S02]  /*13990*/  LDGSTS.E [R9+0x48008], desc[UR8][R162.64], !P4 ;  /* 0x48008000a2097fae */ /* 0x000fe4000e121848 */
[----:B------:R-:W1:Y:S02]  /*139a0*/  LDC R30, c[0x0][0x230] ;  /* 0x00008c00ff1e7b82 */ /* 0x000e640000000800 */
[----:B------:R-:W3:Y:S04]  /*139b0*/  LDL.64 R168, [R1+0x4f0] ;  /* 0x0004f00001a87983 */ /* 0x000ee80000100a00 */
[----:B------:R-:W-:Y:S04]  /*139c0*/  LDGSTS.E [R9+0x4c008], desc[UR8][R160.64], !P4 ;  /* 0x4c008000a0097fae */ /* 0x000fe8000e121848 */
[----:B------:R-:W3:Y:S04]  /*139d0*/  LDL.64 R162, [R1+0x4f8] ;  /* 0x0004f80001a27983 */ /* 0x000ee80000100a00 */
[----:B------:R-:W-:Y:S04]  /*139e0*/  LDGSTS.E [R9+0x4000c], desc[UR8][R158.64], !P5 ;  /* 0x4000c0009e097fae */ /* 0x000fe8000e921848 */
[----:B------:R-:W3:Y:S04]  /*139f0*/  LDL.64 R160, [R1+0x500] ;  /* 0x0005000001a07983 */ /* 0x000ee80000100a00 */
[----:B------:R-:W-:Y:S04]  /*13a00*/  LDGSTS.E [R9+0x4400c], desc[UR8][R156.64], !P5 ;  /* 0x4400c0009c097fae */ /* 0x000fe8000e921848 */
[----:B------:R-:W3:Y:S04]  /*13a10*/  LDL.64 R158, [R1+0x1208] ;  /* 0x00120800019e7983 */ /* 0x000ee80000100a00 */
[----:B------:R-:W-:Y:S04]  /*13a20*/  LDGSTS.E [R9+0x4800c], desc[UR8][R154.64], !P5 ;  /* 0x4800c0009a097fae */ /* 0x000fe8000e921848 */
[----:B------:R-:W3:Y:S04]  /*13a30*/  LDL.64 R156, [R1+0xcc8] ;  /* 0x000cc800019c7983 */ /* 0x000ee80000100a00 */
[----:B------:R-:W3:Y:S04]  /*13a40*/  LDL.64 R200, [R1+0x1268] ;  /* 0x0012680001c87983 */ /* 0x000ee80000100a00 */
[----:B------:R-:W3:Y:S04]  /*13a50*/  LDL.64 R154, [R1+0xcd0] ;  /* 0x000cd000019a7983 */ /* 0x000ee80000100a00 */
[----:B------:R-:W3:Y:S04]  /*13a60*/  LDL.64 R194, [R1+0xd00] ;  /* 0x000d000001c27983 */ /* 0x000ee80000100a00 */
[----:B------:R-:W3:Y:S04]  /*13a70*/  LDL.64 R192, [R1+0xd08] ;  /* 0x000d080001c07983 */ /* 0x000ee80000100a00 */
[----:B----4-:R-:W-:Y:S04]  /*13a80*/  LDGSTS.E [R9+0x4c00c], desc[UR8][R152.64], !P5 ;  /* 0x4c00c00098097fae */ /* 0x010fe8000e921848 */
[----:B------:R-:W4:Y:S04]  /*13a90*/  LDL.64 R152, [R1+0xcd8] ;  /* 0x000cd80001987983 */ /* 0x000f280000100a00 */
[----:B--2---:R-:W-:Y:S04]  /*13aa0*/  LDGSTS.E [R9+0x50000], desc[UR8][R146.64], !P6 ;  /* 0x5000000092097fae */ /* 0x004fe8000f121848 */
[----:B---3--:R-:W-:Y:S04]  /*13ab0*/  LDGSTS.E [R9+0x54000], desc[UR8][R144.64], !P6 ;  /* 0x5400000090097fae */ /* 0x008fe8000f121848 */
[----:B------:R-:W2:Y:S04]  /*13ac0*/  LDL.64 R146, [R1+0x1230] ;  /* 0x0012300001927983 */ /* 0x000ea80000100a00 */
[----:B------:R-:W3:Y:S04]  /*13ad0*/  LDL.64 R144, [R1+0xce0] ;  /* 0x000ce00001907983 */ /* 0x000ee80000100a00 */
[----:B------:R-:W-:Y:S04]  /*13ae0*/  LDGSTS.E [R9+0x58000], desc[UR8][R142.64], !P6 ;  /* 0x580000008e097fae */ /* 0x000fe8000f121848 */
[----:B------:R-:W-:Y:S01]  /*13af0*/  LDGSTS.E [R9+0x5c000], desc[UR8][R138.64], !P6 ;  /* 0x5c0000008a097fae */ /* 0x000fe2000f121848 */
[----:B------:R-:W-:-:S02]  /*13b00*/  VIADD R10, R31, 0xffffff5d ;  /* 0xffffff5d1f0a7836 */ /* 0x000fc40000000000 */
[----:B------:R-:W3:Y:S01]  /*13b10*/  LDC R31, c[0x0][0x230] ;  /* 0x00008c00ff1f7b82 */ /* 0x000ee20000000800 */
[----:B------:R-:W-:Y:S04]  /*13b20*/  LDGSTS.E [R9+0x50004], desc[UR8][R190.64], !P1 ;  /* 0x50004000be097fae */ /* 0x000fe8000c921848 */
[----:B------:R-:W3:Y:S04]  /*13b30*/  LDL.64 R142, [R1+0xce8] ;  /* 0x000ce800018e7983 */ /* 0x000ee80000100a00 */
[----:B------:R-:W3:Y:S01]  /*13b40*/  LDL.64 R138, [R1+0xcf0] ;  /* 0x000cf000018a7983 */ /* 0x000ee20000100a00 */
[----:B------:R-:W-:Y:S01]  /*13b50*/  ISETP.GE.U32.AND P2, PT, R10, 0x7ffffede, PT ;  /* 0x7ffffede0a00780c */ /* 0x000fe20003f46070 */
[----:B------:R-:W-:-:S02]  /*13b60*/  VIADD R10, R32, 0xffffff5c ;  /* 0xffffff5c200a7836 */ /* 0x000fc40000000000 */
[----:B------:R-:W-:Y:S03]  /*13b70*/  LDGSTS.E [R9+0x54004], desc[UR8][R188.64], !P1 ;  /* 0x54004000bc097fae */ /* 0x000fe6000c921848 */
[----:B------:R-:W-:Y:S01]  /*13b80*/  ISETP.GE.U32.AND P3, PT, R10, 0x7ffffedd, PT ;  /* 0x7ffffedd0a00780c */ /* 0x000fe20003f66070 */
[----:B------:R-:W3:Y:S01]  /*13b90*/  LDL.64 R190, [R1+0xd10] ;  /* 0x000d100001be7983 */ /* 0x000ee20000100a00 */
[----:B-1----:R-:W-:Y:S02]  /*13ba0*/  IADD3 R10, R26, -0xc1, RZ ;  /* 0xffffff3f1a0a7810 */ /* 0x002fe40007ffe0ff */
[----:B------:R-:W1:Y:S01]  /*13bb0*/  LDC R26, c[0x0][0x230] ;  /* 0x00008c00ff1a7b82 */ /* 0x000e620000000800 */
[----:B------:R-:W-:Y:S01]  /*13bc0*/  LDGSTS.E [R9+0x58004], desc[UR8][R186.64], !P1 ;  /* 0x58004000ba097fae */ /* 0x000fe2000c921848 */
[----:B------:R-:W-:Y:S01]  /*13bd0*/  ISETP.GE.U32.AND P4, PT, R10, 0x7ffffec0, PT ;  /* 0x7ffffec00a00780c */ /* 0x000fe20003f86070 */
[----:B------:R-:W-:-:S02]  /*13be0*/  VIADD R10, R11, 0xffffff3e ;  /* 0xffffff3e0b0a7836 */ /* 0x000fc40000000000 */
[----:B------:R-:W3:Y:S03]  /*13bf0*/  LDL.64 R188, [R1+0x1298] ;  /* 0x0012980001bc7983 */ /* 0x000ee60000100a00 */
[----:B------:R-:W-:Y:S01]  /*13c00*/  ISETP.GE.U32.AND P5, PT, R10, 0x7ffffebf, PT ;  /* 0x7ffffebf0a00780c */ /* 0x000fe20003fa6070 */
[----:B------:R-:W-:Y:S01]  /*13c10*/  LDGSTS.E [R9+0x5c004], desc[UR8][R184.64], !P1 ;  /* 0x5c004000b8097fae */ /* 0x000fe2000c921848 */
[----:B------:R-:W1:Y:S03]  /*13c20*/  LDC R11, c[0x0][0x230] ;  /* 0x00008c00ff0b7b82 */ /* 0x000e660000000800 */
        /* <DEDUP_REMOVED lines=31> */
[----:B------:R-:W-:Y:S04]  /*13e20*/  LDGSTS.E [R9+0x6c004], desc[UR8][R138.64], !P5 ;  /* 0x6c0040008a097fae */ /* 0x000fe8000e921848 */
[----:B------:R-:W3:Y:S04]  /*13e30*/  LDL.64 R142, [R1+0x1040] ;  /* 0x00104000018e7983 */ /* 0x000ee80000100a00 */
[----:B------:R-:W3:Y:S01]  /*13e40*/  LDL.64 R138, [R1+0x1048] ;  /* 0x00104800018a7983 */ /* 0x000ee20000100a00 */
[----:B------:R-:W-:-:S02]  /*13e50*/  VIADD R10, R25, 0xffffff3d ;  /* 0xffffff3d190a7836 */ /* 0x000fc40000000000 */
[----:B------:R-:W3:Y:S03]  /*13e60*/  LDC R25, c[0x0][0x230] ;  /* 0x00008c00ff197b82 */ /* 0x000ee60000000800 */
[----:B------:R-:W-:Y:S01]  /*13e70*/  ISETP.GE.U32.AND P6, PT, R10, 0x7ffffebe, PT ;  /* 0x7ffffebe0a00780c */ /* 0x000fe20003fc6070 */
[----:B------:R-:W-:-:S04]  /*13e80*/  VIADD R10, R28, 0xffffff3c ;  /* 0xffffff3c1c0a7836 */ /* 0x000fc80000000000 */
[----:B------:R-:W3:Y:S01]  /*13e90*/  LDC R28, c[0x0][0x230] ;  /* 0x00008c00ff1c7b82 */ /* 0x000ee20000000800 */
[----:B------:R-:W-:Y:S01]  /*13ea0*/  ISETP.GE.U32.AND P1, PT, R10, 0x7ffffebd, PT ;  /* 0x7ffffebd0a00780c */ /* 0x000fe20003f26070 */
[----:B------:R-:W-:-:S05]  /*13eb0*/  VIADD R10, R27, 0xffffff1f ;  /* 0xffffff1f1b0a7836 */ /* 0x000fca0000000000 */
[----:B------:R-:W-:Y:S01]  /*13ec0*/  ISETP.GE.U32.AND P2, PT, R10, 0x7ffffea0, PT ;  /* 0x7ffffea00a00780c */ /* 0x000fe20003f46070 */
[----:B------:R-:W-:Y:S01]  /*13ed0*/  LDGSTS.E [R9+0x60008], desc[UR8][R200.64], !P6 ;  /* 0x60008000c8097fae */ /* 0x000fe2000f121848 */
[----:B-1----:R-:W-:Y:S01]  /*13ee0*/  IADD3 R10, R26, -0xe2, RZ ;  /* 0xffffff1e1a0a7810 */ /* 0x002fe20007ffe0ff */
[----:B------:R-:W1:Y:S02]  /*13ef0*/  LDC R27, c[0x0][0x230] ;  /* 0x00008c00ff1b7b82 */ /* 0x000e640000000800 */
[----:B------:R-:W-:Y:S01]  /*13f00*/  LDGSTS.E [R9+0x64008], desc[UR8][R194.64], !P6 ;  /* 0x64008000c2097fae */ /* 0x000fe2000f121848 */
[----:B------:R-:W-:Y:S01]  /*13f10*/  ISETP.GE.U32.AND P3, PT, R10, 0x7ffffe9f, PT ;  /* 0x7ffffe9f0a00780c */ /* 0x000fe20003f66070 */
[----:B------:R-:W-:Y:S02]  /*13f20*/  VIADD R10, R24, 0xffffff1d ;  /* 0xffffff1d180a7836 */ /* 0x000fe40000000000 */
[----:B------:R-:W-:Y:S02]  /*13f30*/  LDGSTS.E [R9+0x68008], desc[UR8][R192.64], !P6 ;  /* 0x68008000c0097fae */ /* 0x000fe4000f121848 */
[----:B------:R-:W1:Y:S01]  /*13f40*/  LDC R24, c[0x0][0x230] ;  /* 0x00008c00ff187b82 */ /* 0x000e620000000800 */
[----:B------:R-:W-:Y:S01]  /*13f50*/  ISETP.GE.U32.AND P4, PT, R10, 0x7ffffe9e, PT ;  /* 0x7ffffe9e0a00780c */ /* 0x000fe20003f86070 */
[----:B------:R-:W-:Y:S01]  /*13f60*/  VIADD R10, R11, 0xffffff1c ;  /* 0xffffff1c0b0a7836 */ /* 0x000fe20000000000 */
[----:B------:R-:W-:Y:S04]  /*13f70*/  LDGSTS.E [R9+0x6c008], desc[UR8][R190.64], !P6 ;  /* 0x6c008000be097fae */ /* 0x000fe8000f121848 */
[----:B------:R-:W-:Y:S01]  /*13f80*/  LDGSTS.E [R9+0x6000c], desc[UR8][R188.64], !P1 ;  /* 0x6000c000bc097fae */ /* 0x000fe2000c921848 */
[----:B------:R-:W-:Y:S01]  /*13f90*/  ISETP.GE.U32.AND P5, PT, R10, 0x7ffffe9d, PT ;  /* 0x7ffffe9d0a00780c */ /* 0x000fe20003fa6070 */
[----:B------:R-:W1:Y:S02]  /*13fa0*/  LDC R26, c[0x0][0x230] ;  /* 0x00008c00ff1a7b82 */ /* 0x000e640000000800 */
[----:B------:R-:W-:Y:S04]  /*13fb0*/  LDGSTS.E [R9+0x6400c], desc[UR8][R186.64], !P1 ;  /* 0x6400c000ba097fae */ /* 0x000fe8000c921848 */
        /* <DEDUP_REMOVED lines=8> */
[----:B------:R-:W3:Y:S04]  /*14040*/  LDL.64 R168, [R1+0x248] ;  /* 0x0002480001a87983 */ /* 0x000ee80000100a00 */
[----:B------:R-:W-:Y:S04]  /*14050*/  LDGSTS.E [R9+0x78004], desc[UR8][R160.64], !P3 ;  /* 0x78004000a0097fae */ /* 0x000fe8000d921848 */
[----:B------:R-:W3:Y:S04]  /*14060*/  LDL.64 R170, [R1+0xd8] ;  /* 0x0000d80001aa7983 */ /* 0x000ee80000100a00 */
[----:B------:R-:W-:Y:S04]  /*14070*/  LDGSTS.E [R9+0x7c004], desc[UR8][R158.64], !P3 ;  /* 0x7c0040009e097fae */ /* 0x000fe8000d921848 */
[----:B------:R-:W-:Y:S04]  /*14080*/  LDGSTS.E [R9+0x70008], desc[UR8][R156.64], !P4 ;  /* 0x700080009c097fae */ /* 0x000fe8000e121848 */
[----:B------:R-:W-:Y:S04]  /*14090*/  LDGSTS.E [R9+0x74008], desc[UR8][R154.64], !P4 ;  /* 0x740080009a097fae */ /* 0x000fe8000e121848 */
[----:B----4-:R-:W-:Y:S04]  /*140a0*/  LDGSTS.E [R9+0x78008], desc[UR8][R152.64], !P4 ;  /* 0x7800800098097fae */ /* 0x010fe8000e121848 */
[----:B------:R-:W4:Y:S04]  /*140b0*/  LDL.64 R152, [R1+0xd0] ;  /* 0x0000d00001987983 */ /* 0x000f280000100a00 */
[----:B--2---:R-:W-:Y:S04]  /*140c0*/  LDGSTS.E [R9+0x7c008], desc[UR8][R146.64], !P4 ;  /* 0x7c00800092097fae */ /* 0x004fe8000e121848 */
[----:B---3--:R-:W-:Y:S04]  /*140d0*/  LDGSTS.E [R9+0x7000c], desc[UR8][R144.64], !P5 ;  /* 0x7000c00090097fae */ /* 0x008fe8000e921848 */
[----:B------:R-:W2:Y:S04]  /*140e0*/  LDL.64 R146, [R1+0xe0] ;  /* 0x0000e00001927983 */ /* 0x000ea80000100a00 */
[----:B------:R-:W-:Y:S04]  /*140f0*/  LDGSTS.E [R9+0x7400c], desc[UR8][R142.64], !P5 ;  /* 0x7400c0008e097fae */ /* 0x000fe8000e921848 */
[----:B------:R-:W-:Y:S04]  /*14100*/  LDGSTS.E [R9+0x7800c], desc[UR8][R138.64], !P5 ;  /* 0x7800c0008a097fae */ /* 0x000fe8000e921848 */
[----:B------:R1:W-:Y:S04]  /*14110*/  LDGSTS.E [R9+0x7c00c], desc[UR8][R2.64], !P5 ;  /* 0x7c00c00002097fae */ /* 0x0003e8000e921848 */
[----:B------:R-:W3:Y:S04]  /*14120*/  LDL.LU.64 R2, [R1+0x1778] ;  /* 0x0017780001027983 */ /* 0x000ee80000300a00 */
[----:B------:R-:W2:Y:S04]  /*14130*/  LDL.64 R162, [R1+0x7c8] ;  /* 0x0007c80001a27983 */ /* 0x000ea80000100a00 */
[----:B------:R-:W2:Y:S04]  /*14140*/  LDL.64 R138, [R1+0xf0] ;  /* 0x0000f000018a7983 */ /* 0x000ea80000100a00 */
[----:B------:R-:W2:Y:S04]  /*14150*/  LDL.64 R160, [R1+0xf8] ;  /* 0x0000f80001a07983 */ /* 0x000ea80000100a00 */
[----:B------:R-:W2:Y:S01]  /*14160*/  LDL.64 R154, [R1+0x100] ;  /* 0x00010000019a7983 */ /* 0x000ea20000100a00 */
[----:B------:R-:W-:-:S02]  /*14170*/  VIADD R11, R28, 0xffffff7b ;  /* 0xffffff7b1c0b7836 */ /* 0x000fc40000000000 */
[----:B------:R-:W-:Y:S01]  /*14180*/  VIADD R10, R29, 0xffffff7a ;  /* 0xffffff7a1d0a7836 */ /* 0x000fe20000000000 */
[----:B------:R-:W2:Y:S01]  /*14190*/  LDL.64 R158, [R1+0x848] ;  /* 0x00084800019e7983 */ /* 0x000ea20000100a00 */
[----:B-1----:R-:W-:Y:S01]  /*141a0*/  IADD3 R9, R24, -0x87, RZ ;  /* 0xffffff7918097810 */ /* 0x002fe20007ffe0ff */
[----:B------:R-:W1:Y:S01]  /*141b0*/  LDC R28, c[0x0][0x230] ;  /* 0x00008c00ff1c7b82 */ /* 0x000e620000000800 */
[----:B------:R-:W-:Y:S01]  /*141c0*/  ISETP.GE.U32.AND P1, PT, R11, 0x7ffffefc, PT ;  /* 0x7ffffefc0b00780c */ /* 0x000fe20003f26070 */
[----:B------:R-:W2:Y:S01]  /*141d0*/  LDL.64 R144, [R1+0x110] ;  /* 0x0001100001907983 */ /* 0x000ea20000100a00 */
[----:B------:R-:W-:-:S03]  /*141e0*/  ISETP.GE.U32.AND P6, PT, R10, 0x7ffffefb, PT ;  /* 0x7ffffefb0a00780c */ /* 0x000fc60003fc6070 */
[----:B------:R-:W2:Y:S02]  /*141f0*/  LDL.64 R156, [R1+0x118] ;  /* 0x00011800019c7983 */ /* 0x000ea40000100a00 */
[----:B------:R-:W1:Y:S02]  /*14200*/  LDC R24, c[0x0][0x230] ;  /* 0x00008c00ff187b82 */ /* 0x000e640000000800 */
[----:B------:R-:W2:Y:S04]  /*14210*/  LDL.64 R142, [R1+0x120] ;  /* 0x00012000018e7983 */ /* 0x000ea80000100a00 */
[----:B------:R-:W2:Y:S04]  /*14220*/  LDL.64 R172, [R1+0x5c0] ;  /* 0x0005c00001ac7983 */ /* 0x000ea80000100a00 */
[----:B------:R-:W2:Y:S04]  /*14230*/  LDL.64 R174, [R1+0x1058] ;  /* 0x0010580001ae7983 */ /* 0x000ea80000100a00 */
[----:B---3--:R-:W-:Y:S04]  /*14240*/  LDGSTS.E [R2+0x40000], desc[UR8][R168.64], !P1 ;  /* 0x40000000a8027fae */ /* 0x008fe8000c921848 */
[----:B----4-:R-:W-:Y:S04]  /*14250*/  LDGSTS.E [R2+0x44000], desc[UR8][R152.64], !P1 ;  /* 0x4400000098027fae */ /* 0x010fe8000c921848 */
[----:B------:R-:W-:Y:S04]  /*14260*/  LDGSTS.E [R2+0x48000], desc[UR8][R170.64], !P1 ;  /* 0x48000000aa027fae */ /* 0x000fe8000c921848 */
[----:B------:R-:W3:Y:S04]  /*14270*/  LDL.64 R168, [R1+0x8d0] ;  /* 0x0008d00001a87983 */ /* 0x000ee80000100a00 */
[----:B------:R-:W4:Y:S04]  /*14280*/  LDL.64 R152, [R1+0x130] ;  /* 0x0001300001987983 */ /* 0x000f280000100a00 */
[----:B--2---:R-:W-:Y:S04]  /*14290*/  LDGSTS.E [R2+0x4c000], desc[UR8][R146.64], !P1 ;  /* 0x4c00000092027fae */ /* 0x004fe8000c921848 */
[----:B------:R-:W2:Y:S04]  /*142a0*/  LDL.64 R170, [R1+0x138] ;  /* 0x0001380001aa7983 */ /* 0x000ea80000100a00 */
[----:B------:R-:W-:Y:S04]  /*142b0*/  LDGSTS.E [R2+0x40004], desc[UR8][R162.64], !P6 ;  /* 0x40004000a2027fae */ /* 0x000fe8000f121848 */
[----:B------:R-:W2:Y:S04]  /*142c0*/  LDL.64 R146, [R1+0x140] ;  /* 0x0001400001927983 */ /* 0x000ea80000100a00 */
[----:B------:R-:W-:Y:S04]  /*142d0*/  LDGSTS.E [R2+0x44004], desc[UR8][R138.64], !P6 ;  /* 0x440040008a027fae */ /* 0x000fe8000f121848 */
[----:B------:R-:W2:Y:S04]  /*142e0*/  LDL.64 R162, [R1+0xf38] ;  /* 0x000f380001a27983 */ /* 0x000ea80000100a00 */
[----:B------:R-:W-:Y:S04]  /*142f0*/  LDGSTS.E [R2+0x48004], desc[UR8][R160.64], !P6 ;  /* 0x48004000a0027fae */ /* 0x000fe8000f121848 */
[----:B------:R-:W2:Y:S04]  /*14300*/  LDL.64 R138, [R1+0x508] ;  /* 0x00050800018a7983 */ /* 0x000ea80000100a00 */
[----:B------:R-:W-:Y:S04]  /*14310*/  LDGSTS.E [R2+0x4c004], desc[UR8][R154.64], !P6 ;  /* 0x4c0040009a027fae */ /* 0x000fe8000f121848 */
[----:B------:R-:W2:Y:S04]  /*14320*/  LDL.64 R160, [R1+0x510] ;  /* 0x0005100001a07983 */ /* 0x000ea80000100a00 */
[----:B------:R-:W2:Y:S01]  /*14330*/  LDL.64 R154, [R1+0x518] ;  /* 0x00051800019a7983 */ /* 0x000ea20000100a00 */
[----:B------:R-:W-:Y:S01]  /*14340*/  ISETP.GE.U32.AND P4, PT, R9, 0x7ffffefa, PT ;  /* 0x7ffffefa0900780c */ /* 0x000fe20003f86070 */
[----:B------:R-:W-:-:S02]  /*14350*/  VIADD R9, R27, 0xffffff76 ;  /* 0xffffff761b097836 */ /* 0x000fc40000000000 */
[----:B------:R-:W-:Y:S01]  /*14360*/  VIADD R11, R25, 0xffffff78 ;  /* 0xffffff78190b7836 */ /* 0x000fe20000000000 */
[----:B------:R-:W2:Y:S02]  /*14370*/  LDC R27, c[0x0][0x230] ;  /* 0x00008c00ff1b7b82 */ /* 0x000ea40000000800 */
[----:B------:R-:W-:Y:S01]  /*14380*/  ISETP.GE.U32.AND P2, PT, R9, 0x7ffffef7, PT ;  /* 0x7ffffef70900780c */ /* 0x000fe20003f46070 */
[----:B------:R-:W-:Y:S01]  /*14390*/  VIADD R9, R30, 0xffffff75 ;  /* 0xffffff751e097836 */ /* 0x000fe20000000000 */
[----:B------:R-:W-:-:S04]  /*143a0*/  ISETP.GE.U32.AND P5, PT, R11, 0x7ffffef9, PT ;  /* 0x7ffffef90b00780c */ /* 0x000fc80003fa6070 */
[----:B------:R-:W-:Y:S01]  /*143b0*/  ISETP.GE.U32.AND P1, PT, R9, 0x7ffffef6, PT ;  /* 0x7ffffef60900780c */ /* 0x000fe20003f26070 */
[----:B------:R-:W-:Y:S01]  /*143c0*/  LDGSTS.E [R2+0x40008], desc[UR8][R158.64], !P4 ;  /* 0x400080009e027fae */ /* 0x000fe2000e121848 */
[----:B------:R-:W-:Y:S01]  /*143d0*/  IADD3 R9, R31, -0xa5, RZ ;  /* 0xffffff5b1f097810 */ /* 0x000fe20007ffe0ff */
[----:B------:R-:W2:Y:S02]  /*143e0*/  LDC R11, c[0x0][0x230] ;  /* 0x00008c00ff0b7b82 */ /* 0x000ea40000000800 */
[----:B------:R-:W-:Y:S01]  /*143f0*/  LDGSTS.E [R2+0x44008], desc[UR8][R144.64], !P4 ;  /* 0x4400800090027fae */ /* 0x000fe2000e121848 */
[----:B------:R-:W-:-:S03]  /*14400*/  ISETP.GE.U32.AND P6, PT, R9, 0x7ffffedc, PT ;  /* 0x7ffffedc0900780c */ /* 0x000fc60003fc6070 */
[----:B------:R-:W-:Y:S01]  /*14410*/  LDGSTS.E [R2+0x48008], desc[UR8][R156.64], !P4 ;  /* 0x480080009c027fae */ /* 0x000fe2000e121848 */
[----:B------:R-:W-:Y:S01]  /*14420*/  VIADD R10, R26, 0xffffff77 ;  /* 0xffffff771a0a7836 */ /* 0x000fe20000000000 */
[----:B------:R-:W2:Y:S02]  /*14430*/  LDC R25, c[0x0][0x230] ;  /* 0x00008c00ff197b82 */ /* 0x000ea40000000800 */
[----:B------:R-:W2:Y:S04]  /*14440*/  LDL.64 R158, [R1+0xf48] ;  /* 0x000f4800019e7983 */ /* 0x000ea80000100a00 */
[----:B------:R-:W2:Y:S04]  /*14450*/  LDL.64 R144, [R1+0x528] ;  /* 0x0005280001907983 */ /* 0x000ea80000100a00 */
[----:B------:R-:W-:Y:S01]  /*14460*/  LDGSTS.E [R2+0x4c008], desc[UR8][R142.64], !P4 ;  /* 0x4c0080008e027fae */ /* 0x000fe2000e121848 */
[----:B-1----:R-:W-:-:S03]  /*14470*/  VIADD R9, R28, 0xffffff5a ;  /* 0xffffff5a1c097836 */ /* 0x002fc60000000000 */
[----:B------:R-:W2:Y:S01]  /*14480*/  LDL.64 R156, [R1+0x558] ;  /* 0x00055800019c7983 */ /* 0x000ea20000100a00 */
[----:B------:R-:W-:Y:S01]  /*14490*/  ISETP.GE.U32.AND P3, PT, R10, 0x7ffffef8, PT ;  /* 0x7ffffef80a00780c */ /* 0x000fe20003f66070 */
[----:B------:R-:W1:Y:S02]  /*144a0*/  LDC R26, c[0x0][0x230] ;  /* 0x00008c00ff1a7b82 */ /* 0x000e640000000800 */
[----:B------:R-:W2:Y:S04]  /*144b0*/  LDL.64 R142, [R1+0x570] ;  /* 0x00057000018e7983 */ /* 0x000ea80000100a00 */
[----:B---3--:R-:W-:Y:S01]  /*144c0*/  LDGSTS.E [R2+0x4000c], desc[UR8][R168.64], !P5 ;  /* 0x4000c000a8027fae */ /* 0x008fe2000e921848 */
[----:B------:R-:W-:Y:S01]  /*144d0*/  ISETP.GE.U32.AND P4, PT, R9, 0x7ffffedb, PT ;  /* 0x7ffffedb0900780c */ /* 0x000fe20003f86070 */
[----:B------:R-:W3:Y:S02]  /*144e0*/  LDC R10, c[0x0][0x230] ;  /* 0x00008c00ff0a7b82 */ /* 0x000ee40000000800 */
[----:B----4-:R-:W-:Y:S06]  /*144f0*/  LDGSTS.E [R2+0x4400c], desc[UR8][R152.64], !P5 ;  /* 0x4400c00098027fae */ /* 0x010fec000e921848 */
[----:B------:R-:W4:Y:S01]  /*14500*/  LDC R28, c[0x0][0x230] ;  /* 0x00008c00ff1c7b82 */ /* 0x000f220000000800 */
[----:B------:R-:W3:Y:S04]  /*14510*/  LDL.64 R168, [R1+0xf60] ;  /* 0x000f600001a87983 */ /* 0x000ee80000100a00 */
[----:B------:R-:W4:Y:S04]  /*14520*/  LDL.64 R152, [R1+0x578] ;  /* 0x0005780001987983 */ /* 0x000f280000100a00 */
[----:B--2---:R-:W-:Y:S04]  /*14530*/  LDGSTS.E [R2+0x4800c], desc[UR8][R170.64], !P5 ;  /* 0x4800c000aa027fae */ /* 0x004fe8000e921848 */
[----:B------:R-:W-:Y:S04]  /*14540*/  LDGSTS.E [R2+0x4c00c], desc[UR8][R146.64], !P5 ;  /* 0x4c00c00092027fae */ /* 0x000fe8000e921848 */
[----:B------:R-:W-:Y:S01]  /*14550*/  LDGSTS.E [R2+0x50000], desc[UR8][R162.64], !P6 ;  /* 0x50000000a2027fae */ /* 0x000fe2000f121848 */
[----:B------:R-:W-:-:S02]  /*14560*/  VIADD R9, R24, 0xffffff59 ;  /* 0xffffff5918097836 */ /* 0x000fc40000000000 */
[----:B------:R-:W2:Y:S01]  /*14570*/  LDC R24, c[0x0][0x230] ;  /* 0x00008c00ff187b82 */ /* 0x000ea20000000800 */
[----:B------:R-:W2:Y:S04]  /*14580*/  LDL.64 R170, [R1+0x12e8] ;  /* 0x0012e80001aa7983 */ /* 0x000ea80000100a00 */
        /* <DEDUP_REMOVED lines=10> */
[----:B------:R-:W1:Y:S03]  /*14630*/  LDC R11, c[0x0][0x230] ;  /* 0x00008c00ff0b7b82 */ /* 0x000e660000000800 */
[----:B------:R-:W-:Y:S01]  /*14640*/  ISETP.GE.U32.AND P6, PT, R9, 0x7ffffed9, PT ;  /* 0x7ffffed90900780c */ /* 0x000fe20003fc6070 */
[----:B------:R-:W-:Y:S04]  /*14650*/  LDGSTS.E [R2+0x50004], desc[UR8][R158.64], !P4 ;  /* 0x500040009e027fae */ /* 0x000fe8000e121848 */
[----:B------:R-:W-:Y:S04]  /*14660*/  LDGSTS.E [R2+0x54004], desc[UR8][R144.64], !P4 ;  /* 0x5400400090027fae */ /* 0x000fe8000e121848 */
[----:B------:R-:W2:Y:S04]  /*14670*/  LDL.64 R158, [R1+0x12b8] ;  /* 0x0012b800019e7983 */ /* 0x000ea80000100a00 */
[----:B------:R-:W2:Y:S04]  /*14680*/  LDL.64 R144, [R1+0xbe0] ;  /* 0x000be00001907983 */ /* 0x000ea80000100a00 */
[----:B------:R-:W-:Y:S04]  /*14690*/  LDGSTS.E [R2+0x58004], desc[UR8][R156.64], !P4 ;  /* 0x580040009c027fae */ /* 0x000fe8000e121848 */
[----:B------:R-:W-:Y:S04]  /*146a0*/  LDGSTS.E [R2+0x5c004], desc[UR8][R142.64], !P4 ;  /* 0x5c0040008e027fae */ /* 0x000fe8000e121848 */
[----:B------:R-:W2:Y:S04]  /*146b0*/  LDL.64 R156, [R1+0xbd8] ;  /* 0x000bd800019c7983 */ /* 0x000ea80000100a00 */
[----:B------:R-:W2:Y:S04]  /*146c0*/  LDL.64 R142, [R1+0xbd0] ;  /* 0x000bd000018e7983 */ /* 0x000ea80000100a00 */
[----:B---3--:R-:W-:Y:S04]  /*146d0*/  LDGSTS.E [R2+0x50008], desc[UR8][R168.64], !P5 ;  /* 0x50008000a8027fae */ /* 0x008fe8000e921848 */
[----:B----4-:R-:W-:Y:S04]  /*146e0*/  LDGSTS.E [R2+0x54008], desc[UR8][R152.64], !P5 ;  /* 0x5400800098027fae */ /* 0x010fe8000e921848 */
[----:B------:R-:W3:Y:S04]  /*146f0*/  LDL.64 R168, [R1+0xbb8] ;  /* 0x000bb80001a87983 */ /* 0x000ee80000100a00 */
[----:B------:R-:W4:Y:S04]  /*14700*/  LDL.64 R152, [R1+0xbc8] ;  /* 0x000bc80001987983 */ /* 0x000f280000100a00 */
[----:B--2---:R-:W-:Y:S04]  /*14710*/  LDGSTS.E [R2+0x58008], desc[UR8][R146.64], !P5 ;  /* 0x5800800092027fae */ /* 0x004fe8000e921848 */
[----:B------:R-:W-:Y:S04]  /*14720*/  LDGSTS.E [R2+0x5c008], desc[UR8][R172.64], !P5 ;  /* 0x5c008000ac027fae */ /* 0x000fe8000e921848 */
[----:B------:R-:W-:Y:S04]  /*14730*/  LDGSTS.E [R2+0x5000c], desc[UR8][R162.64], !P6 ;  /* 0x5000c000a2027fae */ /* 0x000fe8000f121848 */
[----:B------:R-:W2:Y:S04]  /*14740*/  LDL.64 R146, [R1+0xbb0] ;  /* 0x000bb00001927983 */ /* 0x000ea80000100a00 */
[----:B------:R-:W-:Y:S04]  /*14750*/  LDGSTS.E [R2+0x5400c], desc[UR8][R138.64], !P6 ;  /* 0x5400c0008a027fae */ /* 0x000fe8000f121848 */
[----:B------:R-:W2:Y:S04]  /*14760*/  LDL.64 R162, [R1+0x1310] ;  /* 0x0013100001a27983 */ /* 0x000ea80000100a00 */
[----:B------:R-:W-:Y:S04]  /*14770*/  LDGSTS.E [R2+0x5800c], desc[UR8][R160.64], !P6 ;  /* 0x5800c000a0027fae */ /* 0x000fe8000f121848 */
[----:B------:R-:W2:Y:S04]  /*14780*/  LDL.64 R138, [R1+0xb98] ;  /* 0x000b9800018a7983 */ /* 0x000ea80000100a00 */
[----:B------:R-:W-:Y:S04]  /*14790*/  LDGSTS.E [R2+0x5c00c], desc[UR8][R154.64], !P6 ;  /* 0x5c00c0009a027fae */ /* 0x000fe8000f121848 */
[----:B------:R-:W2:Y:S01]  /*147a0*/  LDL.64 R160, [R1+0xb90] ;  /* 0x000b900001a07983 */ /* 0x000ea20000100a00 */
[----:B------:R-:W-:-:S02]  /*147b0*/  VIADD R9, R10, 0xffffff3b ;  /* 0xffffff3b0a097836 */ /* 0x000fc40000000000 */
[----:B------:R-:W2:Y:S01]  /*147c0*/  LDC R10, c[0x0][0x230] ;  /* 0x00008c00ff0a7b82 */ /* 0x000ea20000000800 */
[----:B------:R-:W2:Y:S04]  /*147d0*/  LDL.64 R172, [R1+0x1070] ;  /* 0x0010700001ac7983 */ /* 0x000ea80000100a00 */
[----:B------:R-:W2:Y:S01]  /*147e0*/  LDL.64 R154, [R1+0xb88] ;  /* 0x000b8800019a7983 */ /* 0x000ea20000100a00 */
[----:B------:R-:W-:Y:S02]  /*147f0*/  ISETP.GE.U32.AND P4, PT, R9, 0x7ffffebc, PT ;  /* 0x7ffffebc0900780c */ /* 0x000fe40003f86070 */
[----:B-1----:R-:W-:Y:S02]  /*14800*/  IADD3 R9, R26, -0xc6, RZ ;  /* 0xffffff3a1a097810 */ /* 0x002fe40007ffe0ff */
[----:B------:R-:W1:Y:S02]  /*14810*/  LDC R26, c[0x0][0x230] ;  /* 0x00008c00ff1a7b82 */ /* 0x000e640000000800 */
[----:B------:R-:W-:Y:S01]  /*14820*/  ISETP.GE.U32.AND P5, PT, R9, 0x7ffffebb, PT ;  /* 0x7ffffebb0900780c */ /* 0x000fe20003fa6070 */
[----:B------:R-:W-:-:S05]  /*14830*/  VIADD R9, R28, 0xffffff39 ;  /* 0xffffff391c097836 */ /* 0x000fca0000000000 */
[----:B------:R-:W-:Y:S01]  /*14840*/  ISETP.GE.U32.AND P6, PT, R9, 0x7ffffeba, PT ;  /* 0x7ffffeba0900780c */ /* 0x000fe20003fc6070 */
[----:B------:R-:W-:Y:S04]  /*14850*/  LDGSTS.E [R2+0x60000], desc[UR8][R158.64], !P4 ;  /* 0x600000009e027fae */ /* 0x000fe8000e121848 */
[----:B------:R-:W-:Y:S04]  /*14860*/  LDGSTS.E [R2+0x64000], desc[UR8][R144.64], !P4 ;  /* 0x6400000090027fae */ /* 0x000fe8000e121848 */
[----:B------:R-:W2:Y:S04]  /*14870*/  LDL.64 R158, [R1+0x1338] ;  /* 0x00133800019e7983 */ /* 0x000ea80000100a00 */
[----:B------:R-:W2:Y:S04]  /*14880*/  LDL.64 R144, [R1+0xb80] ;  /* 0x000b800001907983 */ /* 0x000ea80000100a00 */
[----:B------:R-:W-:Y:S04]  /*14890*/  LDGSTS.E [R2+0x68000], desc[UR8][R156.64], !P4 ;  /* 0x680000009c027fae */ /* 0x000fe8000e121848 */
[----:B------:R-:W-:Y:S04]  /*148a0*/  LDGSTS.E [R2+0x6c000], desc[UR8][R142.64], !P4 ;  /* 0x6c0000008e027fae */ /* 0x000fe8000e121848 */
[----:B------:R-:W-:Y:S04]  /*148b0*/  LDGSTS.E [R2+0x60004], desc[UR8][R170.64], !P5 ;  /* 0x60004000aa027fae */ /* 0x000fe8000e921848 */
[----:B------:R-:W2:Y:S04]  /*148c0*/  LDL.64 R156, [R1+0xb78] ;  /* 0x000b7800019c7983 */ /* 0x000ea80000100a00 */
[----:B------:R-:W2:Y:S04]  /*148d0*/  LDL.64 R142, [R1+0xb70] ;  /* 0x000b7000018e7983 */ /* 0x000ea80000100a00 */
[----:B------:R-:W2:Y:S04]  /*148e0*/  LDL.64 R170, [R1+0x1080] ;  /* 0x0010800001aa7983 */ /* 0x000ea80000100a00 */
[----:B----4-:R-:W-:Y:S04]  /*148f0*/  LDGSTS.E [R2+0x64004], desc[UR8][R152.64], !P5 ;  /* 0x6400400098027fae */ /* 0x010fe8000e921848 */
[----:B---3--:R-:W-:Y:S04]  /*14900*/  LDGSTS.E [R2+0x68004], desc[UR8][R168.64], !P5 ;  /* 0x68004000a8027fae */ /* 0x008fe8000e921848 */
[----:B------:R-:W3:Y:S04]  /*14910*/  LDL.64 R152, [R1+0x1478] ;  /* 0x0014780001987983 */ /* 0x000ee80000100a00 */
[----:B------:R-:W4:Y:S04]  /*14920*/  LDL.64 R168, [R1+0x1480] ;  /* 0x0014800001a87983 */ /* 0x000f280000100a00 */
[----:B--2---:R-:W-:Y:S04]  /*14930*/  LDGSTS.E [R2+0x6c004], desc[UR8][R146.64], !P5 ;  /* 0x6c00400092027fae */ /* 0x004fe8000e921848 */
[----:B------:R-:W-:Y:S04]  /*14940*/  LDGSTS.E [R2+0x60008], desc[UR8][R162.64], !P6 ;  /* 0x60008000a2027fae */ /* 0x000fe8000f121848 */
[----:B------:R-:W2:Y:S04]  /*14950*/  LDL.64 R146, [R1+0x1060] ;  /* 0x0010600001927983 */ /* 0x000ea80000100a00 */
[----:B------:R-:W-:Y:S01]  /*14960*/  LDGSTS.E [R2+0x64008], desc[UR8][R138.64], !P6 ;  /* 0x640080008a027fae */ /* 0x000fe2000f121848 */
[----:B------:R-:W-:-:S02]  /*14970*/  VIADD R9, R27, 0xffffff38 ;  /* 0xffffff381b097836 */ /* 0x000fc40000000000 */
[----:B------:R-:W1:Y:S01]  /*14980*/  LDC R27, c[0x0][0x230] ;  /* 0x00008c00ff1b7b82 */ /* 0x000e620000000800 */
[----:B------:R-:W4:Y:S04]  /*14990*/  LDL.64 R162, [R1+0x1488] ;  /* 0x0014880001a27983 */ /* 0x000f280000100a00 */
[----:B------:R-:W-:Y:S04]  /*149a0*/  LDGSTS.E [R2+0x68008], desc[UR8][R160.64], !P6 ;  /* 0x68008000a0027fae */ /* 0x000fe8000f121848 */
[----:B------:R-:W4:Y:S04]  /*149b0*/  LDL.64 R138, [R1+0x1078] ;  /* 0x00107800018a7983 */ /* 0x000f280000100a00 */
[----:B------:R-:W-:Y:S01]  /*149c0*/  LDGSTS.E [R2+0x6c008], desc[UR8][R154.64], !P6 ;  /* 0x6c0080009a027fae */ /* 0x000fe2000f121848 */
[----:B------:R-:W-:-:S03]  /*149d0*/  ISETP.GE.U32.AND P4, PT, R9, 0x7ffffeb9, PT ;  /* 0x7ffffeb90900780c */ /* 0x000fc60003f86070 */
[----:B------:R-:W4:Y:S04]  /*149e0*/  LDL.64 R160, [R1+0x10a0] ;  /* 0x0010a00001a07983 */ /* 0x000f280000100a00 */
[----:B------:R-:W4:Y:S01]  /*149f0*/  LDL.64 R154, [R1+0x1088] ;  /* 0x00108800019a7983 */ /* 0x000f220000100a00 */
[----:B------:R-:W-:Y:S02]  /*14a00*/  VIADD R9, R25, 0xffffff1b ;  /* 0xffffff1b19097836 */ /* 0x000fe40000000000 */
[----:B------:R-:W1:Y:S03]  /*14a10*/  LDC R25, c[0x0][0x230] ;  /* 0x00008c00ff197b82 */ /* 0x000e660000000800 */
[----:B------:R-:W-:Y:S01]  /*14a20*/  ISETP.GE.U32.AND P5, PT, R9, 0x7ffffe9c, PT ;  /* 0x7ffffe9c0900780c */ /* 0x000fe20003fa6070 */
[----:B------:R-:W-:-:S04]  /*14a30*/  VIADD R9, R10, 0xffffff1a ;  /* 0xffffff1a0a097836 */ /* 0x000fc80000000000 */
[----:B------:R-:W1:Y:S01]  /*14a40*/  LDC R10, c[0x0][0x230] ;  /* 0x00008c00ff0a7b82 */ /* 0x000e620000000800 */
[----:B------:R-:W-:Y:S01]  /*14a50*/  ISETP.GE.U32.AND P6, PT, R9, 0x7ffffe9b, PT ;  /* 0x7ffffe9b0900780c */ /* 0x000fe20003fc6070 */
[----:B------:R-:W-:Y:S04]  /*14a60*/  LDGSTS.E [R2+0x6000c], desc[UR8][R158.64], !P4 ;  /* 0x6000c0009e027fae */ /* 0x000fe8000e121848 */
[----:B------:R-:W-:Y:S04]  /*14a70*/  LDGSTS.E [R2+0x6400c], desc[UR8][R144.64], !P4 ;  /* 0x6400c00090027fae */ /* 0x000fe8000e121848 */
[----:B------:R-:W4:Y:S04]  /*14a80*/  LDL.64 R158, [R1+0x1490] ;  /* 0x00149000019e7983 */ /* 0x000f280000100a00 */
[----:B------:R-:W4:Y:S04]  /*14a90*/  LDL.64 R144, [R1+0x1098] ;  /* 0x0010980001907983 */ /* 0x000f280000100a00 */
[----:B------:R-:W-:Y:S04]  /*14aa0*/  LDGSTS.E [R2+0x6800c], desc[UR8][R156.64], !P4 ;  /* 0x6800c0009c027fae */ /* 0x000fe8000e121848 */
[----:B------:R-:W-:Y:S04]  /*14ab0*/  LDGSTS.E [R2+0x6c00c], desc[UR8][R142.64], !P4 ;  /* 0x6c00c0008e027fae */ /* 0x000fe8000e121848 */
[----:B------:R-:W4:Y:S04]  /*14ac0*/  LDL.64 R156, [R1+0x10b0] ;  /* 0x0010b000019c7983 */ /* 0x000f280000100a00 */
[----:B------:R-:W4:Y:S04]  /*14ad0*/  LDL.64 R142, [R1+0x10a8] ;  /* 0x0010a800018e7983 */ /* 0x000f280000100a00 */
[----:B---3--:R-:W-:Y:S04]  /*14ae0*/  LDGSTS.E [R2+0x70000], desc[UR8][R152.64], !P5 ;  /* 0x7000000098027fae */ /* 0x008fe8000e921848 */
[----:B------:R-:W-:Y:S04]  /*14af0*/  LDGSTS.E [R2+0x74000], desc[UR8][R174.64], !P5 ;  /* 0x74000000ae027fae */ /* 0x000fe8000e921848 */
[----:B------:R-:W3:Y:S01]  /*14b00*/  LDL.64 R152, [R1+0x10c0] ;  /* 0x0010c00001987983 */ /* 0x000ee20000100a00 */
[----:B------:R-:W-:-:S02]  /*14b10*/  IADD3 R9, R24, -0xe7, RZ ;  /* 0xffffff1918097810 */ /* 0x000fc40007ffe0ff */
[----:B------:R-:W1:Y:S01]  /*14b20*/  LDC R24, c[0x0][0x230] ;  /* 0x00008c00ff187b82 */ /* 0x000e620000000800 */
[----:B------:R-:W3:Y:S04]  /*14b30*/  LDL.64 R174, [R1+0x10d0] ;  /* 0x0010d00001ae7983 */ /* 0x000ee80000100a00 */
[----:B--2---:R-:W-:Y:S04]  /*14b40*/  LDGSTS.E [R2+0x78000], desc[UR8][R146.64], !P5 ;  /* 0x7800000092027fae */ /* 0x004fe8000e921848 */
[----:B------:R-:W-:Y:S04]  /*14b50*/  LDGSTS.E [R2+0x7c000], desc[UR8][R172.64], !P5 ;  /* 0x7c000000ac027fae */ /* 0x000fe8000e921848 */
[----:B----4-:R-:W-:Y:S04]  /*14b60*/  LDGSTS.E [R2+0x70004], desc[UR8][R168.64], !P6 ;  /* 0x70004000a8027fae */ /* 0x010fe8000f121848 */
[----:B------:R-:W2:Y:S04]  /*14b70*/  LDL.64 R146, [R1+0x10c8] ;  /* 0x0010c80001927983 */ /* 0x000ea80000100a00 */
[----:B------:R-:W-:Y:S04]  /*14b80*/  LDGSTS.E [R2+0x74004], desc[UR8][R138.64], !P6 ;  /* 0x740040008a027fae */ /* 0x000fe8000f121848 */
[----:B------:R-:W4:Y:S04]  /*14b90*/  LDL.64 R168, [R1+0x228] ;  /* 0x0002280001a87983 */ /* 0x000f280000100a00 */
[----:B------:R-:W-:Y:S04]  /*14ba0*/  LDGSTS.E [R2+0x78004], desc[UR8][R170.64], !P6 ;  /* 0x78004000aa027fae */ /* 0x000fe8000f121848 */
[----:B------:R-:W4:Y:S04]  /*14bb0*/  LDL.64 R138, [R1+0x150] ;  /* 0x00015000018a7983 */ /* 0x000f280000100a00 */
[----:B------:R-:W-:Y:S04]  /*14bc0*/  LDGSTS.E [R2+0x7c004], desc[UR8][R154.64], !P6 ;  /* 0x7c0040009a027fae */ /* 0x000fe8000f121848 */
[----:B------:R-:W4:Y:S01]  /*14bd0*/  LDL.64 R170, [R1+0x158] ;  /* 0x0001580001aa7983 */ /* 0x000f220000100a00 */
[----:B------:R-:W-:-:S03]  /*14be0*/  ISETP.GE.U32.AND P4, PT, R9, 0x7ffffe9a, PT ;  /* 0x7ffffe9a0900780c */ /* 0x000fc60003f86070 */
[----:B------:R-:W4:Y:S04]  /*14bf0*/  LDL.64 R172, [R1+0x738] ;  /* 0x0007380001ac7983 */ /* 0x000f280000100a00 */
[----:B------:R-:W4:Y:S01]  /*14c00*/  LDL.64 R154, [R1+0x160] ;  /* 0x00016000019a7983 */ /* 0x000f220000100a00 */
[----:B------:R-:W-:Y:S02]  /*14c10*/  VIADD R9, R11, 0xffffff18 ;  /* 0xffffff180b097836 */ /* 0x000fe40000000000 */
[----:B------:R-:W1:Y:S03]  /*14c20*/  LDC R11, c[0x0][0x230] ;  /* 0x00008c00ff0b7b82 */ /* 0x000e660000000800 */
[----:B------:R-:W-:Y:S01]  /*14c30*/  ISETP.GE.U32.AND P5, PT, R9, 0x7ffffe99, PT ;  /* 0x7ffffe990900780c */ /* 0x000fe20003fa6070 */
[----:B------:R-:W-:Y:S04]  /*14c40*/  LDGSTS.E [R2+0x70008], desc[UR8][R162.64], !P4 ;  /* 0x70008000a2027fae */ /* 0x000fe8000e121848 */
[----:B------:R-:W-:Y:S04]  /*14c50*/  LDGSTS.E [R2+0x74008], desc[UR8][R144.64], !P4 ;  /* 0x7400800090027fae */ /* 0x000fe8000e121848 */
[----:B------:R-:W4:Y:S04]  /*14c60*/  LDL.64 R162, [R1+0x9d8] ;  /* 0x0009d80001a27983 */ /* 0x000f280000100a00 */
        /* <DEDUP_REMOVED lines=8> */
[----:B------:R-:W4:Y:S04]  /*14cf0*/  LDL.64 R156, [R1+0x198] ;  /* 0x00019800019c7983 */ /* 0x000f280000100a00 */
[----:B---3--:R-:W-:Y:S04]  /*14d00*/  LDGSTS.E [R2+0x7800c], desc[UR8][R152.64], !P5 ;  /* 0x7800c00098027fae */ /* 0x008fe8000e921848 */
[----:B------:R-:W3:Y:S04]  /*14d10*/  LDL.64 R152, [R1+0x190] ;  /* 0x0001900001987983 */ /* 0x000ee80000100a00 */
[----:B--2---:R2:W-:Y:S04]  /*14d20*/  LDGSTS.E [R2+0x7c00c], desc[UR8][R146.64], !P5 ;  /* 0x7c00c00092027fae */ /* 0x0045e8000e921848 */
[----:B----4-:R-:W-:Y:S04]  /*14d30*/  LDGSTS.E [R3+0x40000], desc[UR8][R168.64], !P3 ;  /* 0x40000000a8037fae */ /* 0x010fe8000d921848 */
[----:B------:R-:W4:Y:S04]  /*14d40*/  LDL.64 R146, [R1+0x1a0] ;  /* 0x0001a00001927983 */ /* 0x000f280000100a00 */
[----:B------:R-:W-:Y:S04]  /*14d50*/  LDGSTS.E [R3+0x44000], desc[UR8][R138.64], !P3 ;  /* 0x440000008a037fae */ /* 0x000fe8000d921848 */
[----:B------:R-:W2:Y:S04]  /*14d60*/  LDL.64 R168, [R1+0xae8] ;  /* 0x000ae80001a87983 */ /* 0x000ea80000100a00 */
[----:B------:R-:W-:Y:S04]  /*14d70*/  LDGSTS.E [R3+0x48000], desc[UR8][R170.64], !P3 ;  /* 0x48000000aa037fae */ /* 0x000fe8000d921848 */
[----:B------:R-:W2:Y:S04]  /*14d80*/  LDL.64 R138, [R1+0x1b0] ;  /* 0x0001b000018a7983 */ /* 0x000ea80000100a00 */
[----:B------:R-:W-:Y:S04]  /*14d90*/  LDGSTS.E [R3+0x4c000], desc[UR8][R154.64], !P3 ;  /* 0x4c0000009a037fae */ /* 0x000fe8000d921848 */
[----:B------:R-:W2:Y:S04]  /*14da0*/  LDL.64 R170, [R1+0x1b8] ;  /* 0x0001b80001aa7983 */ /* 0x000ea80000100a00 */
[----:B------:R-:W2:Y:S01]  /*14db0*/  LDL.64 R154, [R1+0x1c0] ;  /* 0x0001c000019a7983 */ /* 0x000ea20000100a00 */
[----:B-1----:R-:W-:-:S02]  /*14dc0*/  VIADD R9, R27, 0xffffff74 ;  /* 0xffffff741b097836 */ /* 0x002fc40000000000 */
        /* <DEDUP_REMOVED lines=10> */
[----:B------:R-:W-:Y:S04]  /*14e70*/  LDGSTS.E [R3+0x40008], desc[UR8][R158.64], !P1 ;  /* 0x400080009e037fae */ /* 0x000fe8000c921848 */
[----:B------:R-:W2:Y:S04]  /*14e80*/  LDL.64 R158, [R1+0xf80] ;  /* 0x000f8000019e7983 */ /* 0x000ea80000100a00 */
[----:B---3--:R-:W-:Y:S04]  /*14e90*/  LDGSTS.E [R3+0x44008], desc[UR8][R152.64], !P1 ;  /* 0x4400800098037fae */ /* 0x008fe8000c921848 */
[----:B------:R-:W-:Y:S04]  /*14ea0*/  LDGSTS.E [R3+0x48008], desc[UR8][R156.64], !P1 ;  /* 0x480080009c037fae */ /* 0x000fe8000c921848 */
[----:B------:R-:W3:Y:S04]  /*14eb0*/  LDL.64 R152, [R1+0x698] ;  /* 0x0006980001987983 */ /* 0x000ee80000100a00 */
[----:B------:R-:W3:Y:S04]  /*14ec0*/  LDL.64 R156, [R1+0x6d0] ;  /* 0x0006d000019c7983 */ /* 0x000ee80000100a00 */
[----:B----4-:R-:W-:Y:S04]  /*14ed0*/  LDGSTS.E [R3+0x4c008], desc[UR8][R146.64], !P1 ;  /* 0x4c00800092037fae */ /* 0x010fe8000c921848 */
[----:B--2---:R-:W-:Y:S04]  /*14ee0*/  LDGSTS.E [R3+0x4000c], desc[UR8][R168.64], !P6 ;  /* 0x4000c000a8037fae */ /* 0x004fe8000f121848 */
[----:B------:R-:W2:Y:S04]  /*14ef0*/  LDL.64 R146, [R1+0x6e8] ;  /* 0x0006e80001927983 */ /* 0x000ea80000100a00 */
[----:B------:R-:W-:Y:S04]  /*14f00*/  LDGSTS.E [R3+0x4400c], desc[UR8][R138.64], !P6 ;  /* 0x4400c0008a037fae */ /* 0x000fe8000f121848 */
[----:B------:R-:W4:Y:S04]  /*14f10*/  LDL.64 R168, [R1+0xf88] ;  /* 0x000f880001a87983 */ /* 0x000f280000100a00 */
[----:B------:R-:W-:Y:S04]  /*14f20*/  LDGSTS.E [R3+0x4800c], desc[UR8][R170.64], !P6 ;  /* 0x4800c000aa037fae */ /* 0x000fe8000f121848 */
[----:B------:R-:W4:Y:S04]  /*14f30*/  LDL.64 R138, [R1+0x6f0] ;  /* 0x0006f000018a7983 */ /* 0x000f280000100a00 */
[----:B------:R-:W-:Y:S01]  /*14f40*/  LDGSTS.E [R3+0x4c00c], desc[UR8][R154.64], !P6 ;  /* 0x4c00c0009a037fae */ /* 0x000fe2000f121848 */
[----:B------:R-:W-:Y:S01]  /*14f50*/  IADD3 R2, R25, -0x8f, RZ ;  /* 0xffffff7119027810 */ /* 0x000fe20007ffe0ff */
[----:B------:R-:W-:Y:S01]  /*14f60*/  VIADD R9, R26, 0xffffff73 ;  /* 0xffffff731a097836 */ /* 0x000fe20000000000 */
[----:B------:R-:W4:Y:S01]  /*14f70*/  LDC R25, c[0x0][0x230] ;  /* 0x00008c00ff197b82 */ /* 0x000f220000000800 */
[----:B------:R-:W4:Y:S04]  /*14f80*/  LDL.64 R170, [R1+0x1388] ;  /* 0x0013880001aa7983 */ /* 0x000f280000100a00 */
[----:B------:R-:W4:Y:S01]  /*14f90*/  LDL.64 R154, [R1+0x730] ;  /* 0x00073000019a7983 */ /* 0x000f220000100a00 */
[----:B------:R-:W-:Y:S01]  /*14fa0*/  ISETP.GE.U32.AND P3, PT, R2, 0x7ffffef2, PT ;  /* 0x7ffffef20200780c */ /* 0x000fe20003f66070 */
[----:B------:R-:W-:Y:S01]  /*14fb0*/  VIADD R2, R24, 0xffffff57 ;  /* 0xffffff5718027836 */ /* 0x000fe20000000000 */
[----:B------:R-:W-:Y:S01]  /*14fc0*/  ISETP.GE.U32.AND P4, PT, R9, 0x7ffffef4, PT ;  /* 0x7ffffef40900780c */ /* 0x000fe20003f86070 */
[----:B------:R-:W4:Y:S03]  /*14fd0*/  LDC R26, c[0x0][0x230] ;  /* 0x00008c00ff1a7b82 */ /* 0x000f260000000800 */
[----:B------:R-:W-:Y:S01]  /*14fe0*/  ISETP.GE.U32.AND P2, PT, R2, 0x7ffffed8, PT ;  /* 0x7ffffed80200780c */ /* 0x000fe20003f46070 */
[----:B-1----:R-:W-:-:S02]  /*14ff0*/  VIADD R2, R27, 0xffffff56 ;  /* 0xffffff561b027836 */ /* 0x002fc40000000000 */
[----:B------:R-:W-:Y:S02]  /*15000*/  VIADD R9, R10, 0xffffff72 ;  /* 0xffffff720a097836 */ /* 0x000fe40000000000 */
[----:B------:R-:W1:Y:S01]  /*15010*/  LDC R10, c[0x0][0x230] ;  /* 0x00008c00ff0a7b82 */ /* 0x000e620000000800 */
[----:B------:R-:W-:Y:S01]  /*15020*/  ISETP.GE.U32.AND P1, PT, R2, 0x7ffffed7, PT ;  /* 0x7ffffed70200780c */ /* 0x000fe20003f26070 */
[----:B------:R-:W-:-:S05]  /*15030*/  VIADD R2, R11, 0xffffff55 ;  /* 0xffffff550b027836 */ /* 0x000fca0000000000 */
[----:B------:R-:W-:Y:S01]  /*15040*/  ISETP.GE.U32.AND P6, PT, R2, 0x7ffffed6, PT ;  /* 0x7ffffed60200780c */ /* 0x000fe20003fc6070 */
[----:B------:R-:W-:Y:S01]  /*15050*/  LDGSTS.E [R3+0x50000], desc[UR8][R162.64], !P2 ;  /* 0x50000000a2037fae */ /* 0x000fe2000d121848 */
[----:B------:R-:W-:Y:S01]  /*15060*/  ISETP.GE.U32.AND P5, PT, R9, 0x7ffffef3, PT ;  /* 0x7ffffef30900780c */ /* 0x000fe20003fa6070 */
[----:B------:R-:W1:Y:S02]  /*15070*/  LDC R27, c[0x0][0x230] ;  /* 0x00008c00ff1b7b82 */ /* 0x000e640000000800 */
[----:B------:R-:W-:Y:S06]  /*15080*/  LDGSTS.E [R3+0x54000], desc[UR8][R144.64], !P2 ;  /* 0x5400000090037fae */ /* 0x000fec000d121848 */
[----:B------:R-:W1:Y:S01]  /*15090*/  LDC R9, c[0x0][0x230] ;  /* 0x00008c00ff097b82 */ /* 0x000e620000000800 */
[----:B------:R-:W4:Y:S04]  /*150a0*/  LDL.64 R162, [R1+0xf90] ;  /* 0x000f900001a27983 */ /* 0x000f280000100a00 */
[----:B------:R-:W4:Y:S03]  /*150b0*/  LDL.64 R144, [R1+0x750] ;  /* 0x0007500001907983 */ /* 0x000f260000100a00 */
[----:B------:R-:W1:Y:S01]  /*150c0*/  LDC R24, c[0x0][0x230] ;  /* 0x00008c00ff187b82 */ /* 0x000e620000000800 */
[----:B------:R-:W-:Y:S04]  /*150d0*/  LDGSTS.E [R3+0x58000], desc[UR8][R160.64], !P2 ;  /* 0x58000000a0037fae */ /* 0x000fe8000d121848 */
[----:B------:R-:W-:Y:S03]  /*150e0*/  LDGSTS.E [R3+0x5c000], desc[UR8][R142.64], !P2 ;  /* 0x5c0000008e037fae */ /* 0x000fe6000d121848 */
[----:B------:R-:W1:Y:S01]  /*150f0*/  LDC R11, c[0x0][0x230] ;  /* 0x00008c00ff0b7b82 */ /* 0x000e620000000800 */
[----:B------:R-:W4:Y:S04]  /*15100*/  LDL.64 R160, [R1+0x788] ;  /* 0x0007880001a07983 */ /* 0x000f280000100a00 */
[----:B------:R-:W4:Y:S04]  /*15110*/  LDL.64 R142, [R1+0x7a0] ;  /* 0x0007a000018e7983 */ /* 0x000f280000100a00 */
[----:B------:R-:W-:Y:S04]  /*15120*/  LDGSTS.E [R3+0x50004], desc[UR8][R158.64], !P1 ;  /* 0x500040009e037fae */ /* 0x000fe8000c921848 */
[----:B------:R-:W4:Y:S04]  /*15130*/  LDL.64 R158, [R1+0x1368] ;  /* 0x00136800019e7983 */ /* 0x000f280000100a00 */
[----:B---3--:R-:W-:Y:S04]  /*15140*/  LDGSTS.E [R3+0x54004], desc[UR8][R152.64], !P1 ;  /* 0x5400400098037fae */ /* 0x008fe8000c921848 */
[----:B------:R-:W-:Y:S04]  /*15150*/  LDGSTS.E [R3+0x58004], desc[UR8][R156.64], !P1 ;  /* 0x580040009c037fae */ /* 0x000fe8000c921848 */
[----:B------:R-:W3:Y:S04]  /*15160*/  LDL.64 R152, [R1+0xb68] ;  /* 0x000b680001987983 */ /* 0x000ee80000100a00 */
[----:B------:R-:W3:Y:S04]  /*15170*/  LDL.64 R156, [R1+0xb60] ;  /* 0x000b6000019c7983 */ /* 0x000ee80000100a00 */
[----:B--2---:R-:W-:Y:S04]  /*15180*/  LDGSTS.E [R3+0x5c004], desc[UR8][R146.64], !P1 ;  /* 0x5c00400092037fae */ /* 0x004fe8000c921848 */
[----:B----4-:R-:W-:Y:S04]  /*15190*/  LDGSTS.E [R3+0x50008], desc[UR8][R168.64], !P6 ;  /* 0x50008000a8037fae */ /* 0x010fe8000f121848 */
[----:B------:R-:W2:Y:S04]  /*151a0*/  LDL.64 R146, [R1+0xb48] ;  /* 0x000b480001927983 */ /* 0x000ea80000100a00 */
[----:B------:R-:W-:Y:S04]  /*151b0*/  LDGSTS.E [R3+0x54008], desc[UR8][R138.64], !P6 ;  /* 0x540080008a037fae */ /* 0x000fe8000f121848 */
[----:B------:R-:W4:Y:S04]  /*151c0*/  LDL.64 R168, [R1+0xb30] ;  /* 0x000b300001a87983 */ /* 0x000f280000100a00 */
[----:B------:R-:W4:Y:S04]  /*151d0*/  LDL.64 R138, [R1+0xb38] ;  /* 0x000b3800018a7983 */ /* 0x000f280000100a00 */
[----:B------:R-:W-:Y:S01]  /*151e0*/  LDGSTS.E [R3+0x58008], desc[UR8][R154.64], !P6 ;  /* 0x580080009a037fae */ /* 0x000fe2000f121848 */
[----:B-1----:R-:W-:-:S02]  /*151f0*/  VIADD R2, R10, 0xffffff54 ;  /* 0xffffff540a027836 */ /* 0x002fc40000000000 */
[----:B------:R-:W1:Y:S01]  /*15200*/  LDC R10, c[0x0][0x230] ;  /* 0x00008c00ff0a7b82 */ /* 0x000e620000000800 */
[----:B------:R-:W-:Y:S04]  /*15210*/  LDGSTS.E [R3+0x5c008], desc[UR8][R172.64], !P6 ;  /* 0x5c008000ac037fae */ /* 0x000fe8000f121848 */
[----:B------:R-:W4:Y:S01]  /*15220*/  LDL.64 R154, [R1+0xb28] ;  /* 0x000b2800019a7983 */ /* 0x000f220000100a00 */
[----:B------:R-:W-:Y:S02]  /*15230*/  ISETP.GE.U32.AND P2, PT, R2, 0x7ffffed5, PT ;  /* 0x7ffffed50200780c */ /* 0x000fe40003f46070 */
[----:B------:R-:W-:Y:S01]  /*15240*/  IADD3 R2, R9, -0xc9, RZ ;  /* 0xffffff3709027810 */ /* 0x000fe20007ffe0ff */
[----:B------:R-:W4:Y:S01]  /*15250*/  LDL.64 R172, [R1+0x10e0] ;  /* 0x0010e00001ac7983 */ /* 0x000f220000100a00 */
[----:B------:R-:W1:Y:S02]  /*15260*/  LDC R9, c[0x0][0x230] ;  /* 0x00008c00ff097b82 */ /* 0x000e640000000800 */
[----:B------:R-:W-:Y:S01]  /*15270*/  ISETP.GE.U32.AND P1, PT, R2, 0x7ffffeb8, PT ;  /* 0x7ffffeb80200780c */ /* 0x000fe20003f26070 */
[----:B------:R-:W-:-:S05]  /*15280*/  VIADD R2, R25, 0xffffff36 ;  /* 0xffffff3619027836 */ /* 0x000fca0000000000 */
[----:B------:R-:W-:Y:S01]  /*15290*/  ISETP.GE.U32.AND P6, PT, R2, 0x7ffffeb7, PT ;  /* 0x7ffffeb70200780c */ /* 0x000fe20003fc6070 */
[----:B------:R-:W-:Y:S01]  /*152a0*/  LDGSTS.E [R3+0x5000c], desc[UR8][R162.64], !P2 ;  /* 0x5000c000a2037fae */ /* 0x000fe2000d121848 */
[----:B------:R-:W1:Y:S03]  /*152b0*/  LDC R25, c[0x0][0x230] ;  /* 0x00008c00ff197b82 */ /* 0x000e660000000800 */
[----:B------:R-:W-:Y:S04]  /*152c0*/  LDGSTS.E [R3+0x5400c], desc[UR8][R144.64], !P2 ;  /* 0x5400c00090037fae */ /* 0x000fe8000d121848 */
[----:B------:R-:W4:Y:S04]  /*152d0*/  LDL.64 R162, [R1+0x13a8] ;  /* 0x0013a80001a27983 */ /* 0x000f280000100a00 */
[----:B------:R-:W4:Y:S04]  /*152e0*/  LDL.64 R144, [R1+0xb20] ;  /* 0x000b200001907983 */ /* 0x000f280000100a00 */
[----:B------:R-:W-:Y:S04]  /*152f0*/  LDGSTS.E [R3+0x5800c], desc[UR8][R160.64], !P2 ;  /* 0x5800c000a0037fae */ /* 0x000fe8000d121848 */
[----:B------:R-:W-:Y:S04]  /*15300*/  LDGSTS.E [R3+0x5c00c], desc[UR8][R142.64], !P2 ;  /* 0x5c00c0008e037fae */ /* 0x000fe8000d121848 */
        /* <DEDUP_REMOVED lines=9> */
[----:B------:R-:W-:Y:S04]  /*153a0*/  LDGSTS.E [R3+0x60004], desc[UR8][R170.64], !P6 ;  /* 0x60004000aa037fae */ /* 0x000fe8000f121848 */
[----:B------:R-:W2:Y:S04]  /*153b0*/  LDL.64 R146, [R1+0xae0] ;  /* 0x000ae00001927983 */ /* 0x000ea80000100a00 */
[----:B----4-:R-:W-:Y:S04]  /*153c0*/  LDGSTS.E [R3+0x64004], desc[UR8][R138.64], !P6 ;  /* 0x640040008a037fae */ /* 0x010fe8000f121848 */
[----:B------:R-:W-:Y:S01]  /*153d0*/  LDGSTS.E [R3+0x68004], desc[UR8][R168.64], !P6 ;  /* 0x68004000a8037fae */ /* 0x000fe2000f121848 */
[----:B------:R-:W-:-:S03]  /*153e0*/  VIADD R2, R27, 0xffffff35 ;  /* 0xffffff351b027836 */ /* 0x000fc60000000000 */
[----:B------:R-:W4:Y:S04]  /*153f0*/  LDL.64 R170, [R1+0x14b0] ;  /* 0x0014b00001aa7983 */ /* 0x000f280000100a00 */
[----:B------:R-:W4:Y:S04]  /*15400*/  LDL.64 R138, [R1+0x1498] ;  /* 0x00149800018a7983 */ /* 0x000f280000100a00 */
[----:B------:R-:W-:Y:S04]  /*15410*/  LDGSTS.E [R3+0x6c004], desc[UR8][R154.64], !P6 ;  /* 0x6c0040009a037fae */ /* 0x000fe8000f121848 */
[----:B------:R-:W4:Y:S04]  /*15420*/  LDL.64 R168, [R1+0x14a0] ;  /* 0x0014a00001a87983 */ /* 0x000f280000100a00 */
[----:B------:R-:W4:Y:S01]  /*15430*/  LDL.64 R154, [R1+0x10d8] ;  /* 0x0010d800019a7983 */ /* 0x000f220000100a00 */
[----:B------:R-:W-:Y:S01]  /*15440*/  ISETP.GE.U32.AND P2, PT, R2, 0x7ffffeb6, PT ;  /* 0x7ffffeb60200780c */ /* 0x000fe20003f46070 */
[----:B------:R-:W-:-:S02]  /*15450*/  VIADD R2, R26, 0xffffff34 ;  /* 0xffffff341a027836 */ /* 0x000fc40000000000 */
        /* <DEDUP_REMOVED lines=20> */
[----:B------:R-:W2:Y:S04]  /*155a0*/  LDL.64 R146, [R1+0x1120] ;  /* 0x0011200001927983 */ /* 0x000ea80000100a00 */
[----:B----4-:R-:W-:Y:S04]  /*155b0*/  LDGSTS.E [R3+0x70000], desc[UR8][R138.64], !P6 ;  /* 0x700000008a037fae */ /* 0x010fe8000f121848 */
[----:B------:R-:W-:Y:S04]  /*155c0*/  LDGSTS.E [R3+0x74000], desc[UR8][R174.64], !P6 ;  /* 0x74000000ae037fae */ /* 0x000fe8000f121848 */
[----:B------:R-:W4:Y:S04]  /*155d0*/  LDL.64 R138, [R1+0x1130] ;  /* 0x00113000018a7983 */ /* 0x000f280000100a00 */
[----:B------:R-:W-:Y:S01]  /*155e0*/  LDGSTS.E [R3+0x78000], desc[UR8][R154.64], !P6 ;  /* 0x780000009a037fae */ /* 0x000fe2000f121848 */
[----:B-1----:R-:W-:-:S02]  /*155f0*/  IADD3 R2, R9, -0xea, RZ ;  /* 0xffffff1609027810 */ /* 0x002fc40007ffe0ff */
[----:B------:R-:W1:Y:S01]  /*15600*/  LDC R9, c[0x0][0x230] ;  /* 0x00008c00ff097b82 */ /* 0x000e620000000800 */
[----:B------:R-:W-:Y:S04]  /*15610*/  LDGSTS.E [R3+0x7c000], desc[UR8][R172.64], !P6 ;  /* 0x7c000000ac037fae */ /* 0x000fe8000f121848 */
[----:B------:R-:W4:Y:S01]  /*15620*/  LDL.64 R154, [R1+0x1140] ;  /* 0x00114000019a7983 */ /* 0x000f220000100a00 */
[----:B------:R-:W-:Y:S01]  /*15630*/  ISETP.GE.U32.AND P2, PT, R2, 0x7ffffe97, PT ;  /* 0x7ffffe970200780c */ /* 0x000fe20003f46070 */
[----:B------:R-:W-:Y:S02]  /*15640*/  VIADD R2, R11, 0xffffff15 ;  /* 0xffffff150b027836 */ /* 0x000fe40000000000 */
[----:B------:R-:W1:Y:S01]  /*15650*/  LDC R11, c[0x0][0x230] ;  /* 0x00008c00ff0b7b82 */ /* 0x000e620000000800 */
[----:B------:R-:W4:Y:S02]  /*15660*/  LDL.64 R172, [R1+0x8b8] ;  /* 0x0008b80001ac7983 */ /* 0x000f240000100a00 */
[----:B------:R-:W-:Y:S01]  /*15670*/  ISETP.GE.U32.AND P1, PT, R2, 0x7ffffe96, PT ;  /* 0x7ffffe960200780c */ /* 0x000fe20003f26070 */
[----:B------:R-:W-:-:S04]  /*15680*/  VIADD R2, R10, 0xffffff14 ;  /* 0xffffff140a027836 */ /* 0x000fc80000000000 */
[----:B------:R-:W1:Y:S01]  /*15690*/  LDC R10, c[0x0][0x230] ;  /* 0x00008c00ff0a7b82 */ /* 0x000e620000000800 */
        /* <DEDUP_REMOVED lines=12> */
[----:B------:R-:W-:Y:S04]  /*15760*/  LDGSTS.E [R3+0x78008], desc[UR8][R158.64], !P1 ;  /* 0x780080009e037fae */ /* 0x000fe8000c921848 */
[----:B------:R-:W3:Y:S04]  /*15770*/  LDL.64 R152, [R1+0x1f0] ;  /* 0x0001f00001987983 */ /* 0x000ee80000100a00 */
[----:B------:R-:W3:Y:S04]  /*15780*/  LDL.64 R158, [R1+0x1f8] ;  /* 0x0001f800019e7983 */ /* 0x000ee80000100a00 */
[----:B--2---:R-:W-:Y:S04]  /*15790*/  LDGSTS.E [R3+0x7c008], desc[UR8][R146.64], !P1 ;  /* 0x7c00800092037fae */ /* 0x004fe8000c921848 */
[----:B------:R-:W-:Y:S04]  /*157a0*/  LDGSTS.E [R3+0x7000c], desc[UR8][R170.64], !P6 ;  /* 0x7000c000aa037fae */ /* 0x000fe8000f121848 */
[----:B------:R-:W-:Y:S04]  /*157b0*/  LDGSTS.E [R3+0x7400c], desc[UR8][R156.64], !P6 ;  /* 0x7400c0009c037fae */ /* 0x000fe8000f121848 */
[----:B------:R-:W2:Y:S04]  /*157c0*/  LDL.64 R146, [R1+0x200] ;  /* 0x0002000001927983 */ /* 0x000ea80000100a00 */
[----:B----4-:R-:W-:Y:S04]  /*157d0*/  LDGSTS.E [R3+0x7800c], desc[UR8][R138.64], !P6 ;  /* 0x7800c0008a037fae */ /* 0x010fe8000f121848 */
[----:B------:R-:W4:Y:S04]  /*157e0*/  LDL.64 R156, [R1+0xc68] ;  /* 0x000c6800019c7983 */ /* 0x000f280000100a00 */
[----:B------:R-:W4:Y:S04]  /*157f0*/  LDL.64 R170, [R1+0x218] ;  /* 0x0002180001aa7983 */ /* 0x000f280000100a00 */
[----:B------:R-:W4:Y:S04]  /*15800*/  LDL.64 R138, [R1+0x210] ;  /* 0x00021000018a7983 */ /* 0x000f280000100a00 */
[----:B------:R1:W-:Y:S04]  /*15810*/  LDGSTS.E [R3+0x7c00c], desc[UR8][R154.64], !P6 ;  /* 0x7c00c0009a037fae */ /* 0x0003e8000f121848 */
[----:B------:R-:W4:Y:S01]  /*15820*/  LDL.64 R154, [R1+0x220] ;  /* 0x00022000019a7983 */ /* 0x000f220000100a00 */
[----:B------:R-:W-:Y:S01]  /*15830*/  VIADD R2, R26, 0xffffff70 ;  /* 0xffffff701a027836 */ /* 0x000fe20000000000 */
[----:B-1----:R-:W1:Y:S02]  /*15840*/  LDC R3, c[0x0][0x230] ;  /* 0x00008c00ff037b82 */ /* 0x002e640000000800 */
[----:B------:R-:W-:Y:S06]  /*15850*/  LDGSTS.E [R0+0x40000], desc[UR8][R168.64], !P4 ;  /* 0x40000000a8007fae */ /* 0x000fec000e121848 */
[----:B------:R-:W1:Y:S01]  /*15860*/  LDC R26, c[0x0][0x230] ;  /* 0x00008c00ff1a7b82 */ /* 0x000e620000000800 */
        /* <DEDUP_REMOVED lines=25> */
[----:B------:R-:W4:Y:S03]  /*15a00*/  LDC R25, c[0x0][0x230] ;  /* 0x00008c00ff197b82 */ /* 0x000f260000000800 */
[----:B------:R-:W-:-:S02]  /*15a10*/  ISETP.GE.U32.AND P1, PT, R2, 0x7ffffef0, PT ;  /* 0x7ffffef00200780c */ /* 0x000fc40003f26070 */
[----:B------:R-:W-:-:S03]  /*15a20*/  IADD3 R2, R9, -0x92, RZ ;  /* 0xffffff6e09027810 */ /* 0x000fc60007ffe0ff */
[----:B------:R-:W4:Y:S01]  /*15a30*/  LDC R9, c[0x0][0x230] ;  /* 0x00008c00ff097b82 */ /* 0x000f220000000800 */
[----:B------:R-:W-:Y:S01]  /*15a40*/  ISETP.GE.U32.AND P6, PT, R2, 0x7ffffeef, PT ;  /* 0x7ffffeef0200780c */ /* 0x000fe20003fc6070 */
[----:B------:R-:W-:Y:S01]  /*15a50*/  VIADD R2, R24, 0xffffff6d ;  /* 0xffffff6d18027836 */ /* 0x000fe20000000000 */
[----:B------:R-:W-:Y:S04]  /*15a60*/  LDGSTS.E [R0+0x4000c], desc[UR8][R168.64], !P2 ;  /* 0x4000c000a8007fae */ /* 0x000fe8000d121848 */
[----:B------:R-:W-:Y:S01]  /*15a70*/  ISETP.GE.U32.AND P4, PT, R2, 0x7ffffeee, PT ;  /* 0x7ffffeee0200780c */ /* 0x000fe20003f86070 */
[----:B------:R-:W-:Y:S01]  /*15a80*/  VIADD R2, R11, 0xffffff53 ;  /* 0xffffff530b027836 */ /* 0x000fe20000000000 */
[----:B------:R-:W4:Y:S04]  /*15a90*/  LDC R24, c[0x0][0x230] ;  /* 0x00008c00ff187b82 */ /* 0x000f280000000800 */
[----:B------:R-:W-:Y:S01]  /*15aa0*/  ISETP.GE.U32.AND P5, PT, R2, 0x7ffffed4, PT ;  /* 0x7ffffed40200780c */ /* 0x000fe20003fa6070 */
[----:B-1----:R-:W-:Y:S01]  /*15ab0*/  VIADD R2, R26, 0xffffff52 ;  /* 0xffffff521a027836 */ /* 0x002fe20000000000 */
[----:B------:R-:W-:Y:S02]  /*15ac0*/  LDGSTS.E [R0+0x4400c], desc[UR8][R144.64], !P2 ;  /* 0x4400c00090007fae */ /* 0x000fe4000d121848 */
[----:B------:R-:W1:Y:S02]  /*15ad0*/  LDC R26, c[0x0][0x230] ;  /* 0x00008c00ff1a7b82 */ /* 0x000e640000000800 */
[----:B------:R-:W-:Y:S01]  /*15ae0*/  ISETP.GE.U32.AND P3, PT, R2, 0x7ffffed3, PT ;  /* 0x7ffffed30200780c */ /* 0x000fe20003f66070 */
[----:B------:R-:W4:Y:S05]  /*15af0*/  LDL.64 R168, [R1+0xfa8] ;  /* 0x000fa80001a87983 */ /* 0x000f2a0000100a00 */
[----:B------:R-:W1:Y:S01]  /*15b00*/  LDC R11, c[0x0][0x230] ;  /* 0x00008c00ff0b7b82 */ /* 0x000e620000000800 */
        /* <DEDUP_REMOVED lines=8> */
[----:B------:R-:W3:Y:S04]  /*15b90*/  LDL.64 R152, [R1+0x8c0] ;  /* 0x0008c00001987983 */ /* 0x000ee80000100a00 */
[----:B--2---:R-:W-:Y:S04]  /*15ba0*/  LDGSTS.E [R0+0x58000], desc[UR8][R146.64], !P5 ;  /* 0x5800000092007fae */ /* 0x004fe8000e921848 */
[----:B------:R-:W-:Y:S04]  /*15bb0*/  LDGSTS.E [R0+0x5c000], desc[UR8][R158.64], !P5 ;  /* 0x5c0000009e007fae */ /* 0x000fe8000e921848 */
[----:B----4-:R-:W-:Y:S04]  /*15bc0*/  LDGSTS.E [R0+0x50004], desc[UR8][R156.64], !P3 ;  /* 0x500040009c007fae */ /* 0x010fe8000d921848 */
[----:B------:R-:W2:Y:S04]  /*15bd0*/  LDL.64 R146, [R1+0x920] ;  /* 0x0009200001927983 */ /* 0x000ea80000100a00 */
[----:B------:R-:W-:Y:S04]  /*15be0*/  LDGSTS.E [R0+0x54004], desc[UR8][R138.64], !P3 ;  /* 0x540040008a007fae */ /* 0x000fe8000d921848 */
[----:B------:R-:W4:Y:S04]  /*15bf0*/  LDL.64 R158, [R1+0x13b8] ;  /* 0x0013b800019e7983 */ /* 0x000f280000100a00 */
[----:B------:R-:W4:Y:S04]  /*15c00*/  LDL.64 R156, [R1+0xac8] ;  /* 0x000ac800019c7983 */ /* 0x000f280000100a00 */
[----:B------:R-:W4:Y:S04]  /*15c10*/  LDL.64 R138, [R1+0xad0] ;  /* 0x000ad000018a7983 */ /* 0x000f280000100a00 */
[----:B------:R-:W-:Y:S01]  /*15c20*/  LDGSTS.E [R0+0x58004], desc[UR8][R154.64], !P3 ;  /* 0x580040009a007fae */ /* 0x000fe2000d921848 */
[----:B------:R-:W-:-:S02]  /*15c30*/  VIADD R2, R10, 0xffffff51 ;  /* 0xffffff510a027836 */ /* 0x000fc40000000000 */
        /* <DEDUP_REMOVED lines=17> */
[----:B------:R-:W-:Y:S04]  /*15d50*/  LDGSTS.E [R0+0x5000c], desc[UR8][R162.64], !P5 ;  /* 0x5000c000a2007fae */ /* 0x000fe8000e921848 */
[----:B------:R-:W4:Y:S01]  /*15d60*/  LDL.64 R142, [R1+0xaa8] ;  /* 0x000aa800018e7983 */ /* 0x000f220000100a00 */
[----:B------:R-:W-:-:S02]  /*15d70*/  VIADD R2, R24, 0xffffff32 ;  /* 0xffffff3218027836 */ /* 0x000fc40000000000 */
[----:B------:R-:W1:Y:S01]  /*15d80*/  LDC R24, c[0x0][0x230] ;  /* 0x00008c00ff187b82 */ /* 0x000e620000000800 */
[----:B------:R-:W4:Y:S04]  /*15d90*/  LDL.64 R172, [R1+0x1148] ;  /* 0x0011480001ac7983 */ /* 0x000f280000100a00 */
        /* <DEDUP_REMOVED lines=9> */
[----:B------:R-:W-:Y:S04]  /*15e30*/  LDGSTS.E [R0+0x68000], desc[UR8][R156.64], !P3 ;  /* 0x680000009c007fae */ /* 0x000fe8000d921848 */
[----:B------:R-:W4:Y:S04]  /*15e40*/  LDL.64 R158, [R1+0xa70] ;  /* 0x000a7000019e7983 */ /* 0x000f280000100a00 */
[----:B------:R-:W4:Y:S04]  /*15e50*/  LDL.64 R138, [R1+0x13d0] ;  /* 0x0013d000018a7983 */ /* 0x000f280000100a00 */
[----:B------:R-:W-:Y:S04]  /*15e60*/  LDGSTS.E [R0+0x6c000], desc[UR8][R154.64], !P3 ;  /* 0x6c0000009a007fae */ /* 0x000fe8000d921848 */
[----:B------:R-:W4:Y:S04]  /*15e70*/  LDL.64 R156, [R1+0xa68] ;  /* 0x000a6800019c7983 */ /* 0x000f280000100a00 */
[----:B------:R-:W4:Y:S01]  /*15e80*/  LDL.64 R154, [R1+0xa60] ;  /* 0x000a6000019a7983 */ /* 0x000f220000100a00 */
[----:B------:R-:W-:Y:S01]  /*15e90*/  ISETP.GE.U32.AND P2, PT, R2, 0x7ffffeb3, PT ;  /* 0x7ffffeb30200780c */ /* 0x000fe20003f46070 */
[----:B-1----:R-:W-:-:S02]  /*15ea0*/  VIADD R2, R26, 0xffffff31 ;  /* 0xffffff311a027836 */ /* 0x002fc40000000000 */
[----:B------:R-:W1:Y:S03]  /*15eb0*/  LDC R26, c[0x0][0x230] ;  /* 0x00008c00ff1a7b82 */ /* 0x000e660000000800 */
[----:B------:R-:W-:Y:S01]  /*15ec0*/  ISETP.GE.U32.AND P5, PT, R2, 0x7ffffeb2, PT ;  /* 0x7ffffeb20200780c */ /* 0x000fe20003fa6070 */
[----:B------:R-:W-:-:S04]  /*15ed0*/  VIADD R2, R25, 0xffffff30 ;  /* 0xffffff3019027836 */ /* 0x000fc80000000000 */
[----:B------:R-:W1:Y:S02]  /*15ee0*/  LDC R25, c[0x0][0x230] ;  /* 0x00008c00ff197b82 */ /* 0x000e640000000800 */
[----:B------:R-:W-:Y:S01]  /*15ef0*/  LDGSTS.E [R0+0x60004], desc[UR8][R170.64], !P2 ;  /* 0x60004000aa007fae */ /* 0x000fe2000d121848 */
[----:B------:R-:W-:-:S03]  /*15f00*/  ISETP.GE.U32.AND P3, PT, R2, 0x7ffffeb1, PT ;  /* 0x7ffffeb10200780c */ /* 0x000fc60003f66070 */
[----:B------:R-:W-:Y:S04]  /*15f10*/  LDGSTS.E [R0+0x64004], desc[UR8][R168.64], !P2 ;  /* 0x64004000a8007fae */ /* 0x000fe8000d121848 */
[----:B------:R-:W-:Y:S04]  /*15f20*/  LDGSTS.E [R0+0x68004], desc[UR8][R144.64], !P2 ;  /* 0x6800400090007fae */ /* 0x000fe8000d121848 */
[----:B------:R-:W4:Y:S04]  /*15f30*/  LDL.64 R170, [R1+0x1158] ;  /* 0x0011580001aa7983 */ /* 0x000f280000100a00 */
        /* <DEDUP_REMOVED lines=12> */
[----:B------:R-:W4:Y:S04]  /*16000*/  LDL.64 R160, [R1+0x14c8] ;  /* 0x0014c80001a07983 */ /* 0x000f280000100a00 */
[----:B------:R-:W-:Y:S04]  /*16010*/  LDGSTS.E [R0+0x6400c], desc[UR8][R158.64], !P3 ;  /* 0x6400c0009e007fae */ /* 0x000fe8000d921848 */
[----:B------:R-:W4:Y:S04]  /*16020*/  LDL.64 R138, [R1+0x1180] ;  /* 0x00118000018a7983 */ /* 0x000f280000100a00 */
[----:B------:R-:W-:Y:S04]  /*16030*/  LDGSTS.E [R0+0x6800c], desc[UR8][R156.64], !P3 ;  /* 0x6800c0009c007fae */ /* 0x000fe8000d921848 */
[----:B------:R-:W4:Y:S04]  /*16040*/  LDL.64 R158, [R1+0x1190] ;  /* 0x00119000019e7983 */ /* 0x000f280000100a00 */
[----:B------:R-:W-:Y:S04]  /*16050*/  LDGSTS.E [R0+0x6c00c], desc[UR8][R154.64], !P3 ;  /* 0x6c00c0009a007fae */ /* 0x000fe8000d921848 */
[----:B------:R-:W4:Y:S04]  /*16060*/  LDL.64 R156, [R1+0x1198] ;  /* 0x00119800019c7983 */ /* 0x000f280000100a00 */
[----:B------:R-:W4:Y:S01]  /*16070*/  LDL.64 R154, [R1+0x14d0] ;  /* 0x0014d000019a7983 */ /* 0x000f220000100a00 */
[----:B------:R-:W-:-:S02]  /*16080*/  IADD3 R2, R11, -0xed, RZ ;  /* 0xffffff130b027810 */ /* 0x000fc40007ffe0ff */
[----:B------:R-:W1:Y:S02]  /*16090*/  LDC R11, c[0x0][0x230] ;  /* 0x00008c00ff0b7b82 */ /* 0x000e640000000800 */
[----:B------:R-:W-:Y:S01]  /*160a0*/  ISETP.GE.U32.AND P2, PT, R2, 0x7ffffe94, PT ;  /* 0x7ffffe940200780c */ /* 0x000fe20003f46070 */
[----:B------:R-:W-:-:S05]  /*160b0*/  VIADD R2, R3, 0xffffff12 ;  /* 0xffffff1203027836 */ /* 0x000fca0000000000 */
[----:B------:R-:W-:Y:S01]  /*160c0*/  ISETP.GE.U32.AND P5, PT, R2, 0x7ffffe93, PT ;  /* 0x7ffffe930200780c */ /* 0x000fe20003fa6070 */
[----:B------:R-:W-:Y:S01]  /*160d0*/  VIADD R2, R10, 0xffffff11 ;  /* 0xffffff110a027836 */ /* 0x000fe20000000000 */
[----:B------:R-:W1:Y:S04]  /*160e0*/  LDC R3, c[0x0][0x230] ;  /* 0x00008c00ff037b82 */ /* 0x000e680000000800 */
[----:B------:R-:W-:Y:S01]  /*160f0*/  ISETP.GE.U32.AND P3, PT, R2, 0x7ffffe92, PT ;  /* 0x7ffffe920200780c */ /* 0x000fe20003f66070 */
[----:B------:R-:W-:Y:S01]  /*16100*/  VIADD R2, R9, 0xffffff10 ;  /* 0xffffff1009027836 */ /* 0x000fe20000000000 */
[----:B------:R-:W-:Y:S02]  /*16110*/  LDGSTS.E [R0+0x70000], desc[UR8][R144.64], !P2 ;  /* 0x7000000090007fae */ /* 0x000fe4000d121848 */
[----:B------:R-:W1:Y:S02]  /*16120*/  LDC R10, c[0x0][0x230] ;  /* 0x00008c00ff0a7b82 */ /* 0x000e640000000800 */
[----:B------:R-:W-:Y:S06]  /*16130*/  LDGSTS.E [R0+0x74000], desc[UR8][R172.64], !P2 ;  /* 0x74000000ac007fae */ /* 0x000fec000d121848 */
[----:B------:R-:W1:Y:S01]  /*16140*/  LDC R9, c[0x0][0x230] ;  /* 0x00008c00ff097b82 */ /* 0x000e620000000800 */
[----:B------:R-:W4:Y:S04]  /*16150*/  LDL.64 R144, [R1+0x11a8] ;  /* 0x0011a80001907983 */ /* 0x000f280000100a00 */
[----:B------:R-:W-:Y:S04]  /*16160*/  LDGSTS.E [R0+0x78000], desc[UR8][R142.64], !P2 ;  /* 0x780000008e007fae */ /* 0x000fe8000d121848 */
[----:B------:R-:W-:Y:S01]  /*16170*/  LDGSTS.E [R0+0x7c000], desc[UR8][R170.64], !P2 ;  /* 0x7c000000aa007fae */ /* 0x000fe2000d121848 */
[----:B------:R-:W-:-:S03]  /*16180*/  ISETP.GE.U32.AND P2, PT, R2, 0x7ffffe91, PT ;  /* 0x7ffffe910200780c */ /* 0x000fc60003f46070 */
[----:B------:R-:W-:Y:S04]  /*16190*/  LDGSTS.E [R0+0x70004], desc[UR8][R168.64], !P5 ;  /* 0x70004000a8007fae */ /* 0x000fe8000e921848 */
[----:B------:R-:W4:Y:S04]  /*161a0*/  LDL.64 R142, [R1+0x11b0] ;  /* 0x0011b000018e7983 */ /* 0x000f280000100a00 */
        /* <DEDUP_REMOVED lines=13> */
[----:B------:R-:W-:Y:S04]  /*16280*/  LDGSTS.E [R0+0x7c008], desc[UR8][R156.64], !P3 ;  /* 0x7c0080009c007fae */ /* 0x000fe8000d921848 */
[----:B------:R-:W4:Y:S04]  /*16290*/  LDL.64 R158, [R1+0x280] ;  /* 0x00028000019e7983 */ /* 0x000f280000100a00 */
[----:B------:R-:W-:Y:S04]  /*162a0*/  LDGSTS.E [R0+0x7000c], desc[UR8][R154.64], !P2 ;  /* 0x7000c0009a007fae */ /* 0x000fe8000d121848 */
[----:B------:R-:W-:Y:S04]  /*162b0*/  LDGSTS.E [R0+0x7400c], desc[UR8][R244.64], !P2 ;  /* 0x7400c000f4007fae */ /* 0x000fe8000d121848 */
[----:B------:R-:W3:Y:S04]  /*162c0*/  LDL.LU.64 R244, [R1+0x1770] ;  /* 0x0017700001f47983 */ /* 0x000ee80000300a00 */
[----:B------:R-:W4:Y:S04]  /*162d0*/  LDL.64 R156, [R1+0xe48] ;  /* 0x000e4800019c7983 */ /* 0x000f280000100a00 */
[----:B------:R-:W4:Y:S01]  /*162e0*/  LDL.64 R154, [R1+0x298] ;  /* 0x00029800019a7983 */ /* 0x000f220000100a00 */
[----:B-1----:R-:W-:-:S02]  /*162f0*/  VIADD R2, R25, 0xffffff6c ;  /* 0xffffff6c19027836 */ /* 0x002fc40000000000 */
[----:B------:R-:W1:Y:S01]  /*16300*/  LDC R25, c[0x0][0x230] ;  /* 0x00008c00ff197b82 */ /* 0x000e620000000800 */
[----:B------:R-:W4:Y:S04]  /*16310*/  LDL.64 R172, [R1+0xa30] ;  /* 0x000a300001ac7983 */ /* 0x000f280000100a00 */
[----:B------:R-:W-:Y:S04]  /*16320*/  LDGSTS.E [R0+0x7800c], desc[UR8][R144.64], !P2 ;  /* 0x7800c00090007fae */ /* 0x000fe8000d121848 */
[----:B------:R-:W4:Y:S04]  /*16330*/  LDL.64 R174, [R1+0x11c0] ;  /* 0x0011c00001ae7983 */ /* 0x000f280000100a00 */
[----:B------:R-:W4:Y:S04]  /*16340*/  LDL.64 R176, [R1+0x1528] ;  /* 0x0015280001b07983 */ /* 0x000f280000100a00 */
[----:B------:R-:W4:Y:S04]  /*16350*/  LDL.64 R144, [R1+0x290] ;  /* 0x0002900001907983 */ /* 0x000f280000100a00 */
[----:B------:R-:W4:Y:S04]  /*16360*/  LDL.64 R190, [R1+0xf10] ;  /* 0x000f100001be7983 */ /* 0x000f280000100a00 */
[----:B------:R4:W-:Y:S04]  /*16370*/  LDGSTS.E [R0+0x7c00c], desc[UR8][R142.64], !P2 ;  /* 0x7c00c0008e007fae */ /* 0x0009e8000d121848 */
[----:B------:R-:W4:Y:S04]  /*16380*/  LDL.64 R188, [R1+0x438] ;  /* 0x0004380001bc7983 */ /* 0x000f280000100a00 */
        /* <DEDUP_REMOVED lines=12> */
[----:B---3--:R-:W-:Y:S04]  /*16450*/  LDGSTS.E [R244+0x40000], desc[UR8][R168.64], !P1 ;  /* 0x40000000a8f47fae */ /* 0x008fe8000c921848 */
[----:B------:R-:W-:Y:S04]  /*16460*/  LDGSTS.E [R244+0x44000], desc[UR8][R152.64], !P1 ;  /* 0x4400000098f47fae */ /* 0x000fe8000c921848 */
[----:B------:R-:W-:Y:S04]  /*16470*/  LDGSTS.E [R244+0x48000], desc[UR8][R170.64], !P1 ;  /* 0x48000000aaf47fae */ /* 0x000fe8000c921848 */
[----:B------:R-:W3:Y:S04]  /*16480*/  LDL.64 R168, [R1+0xe90] ;  /* 0x000e900001a87983 */ /* 0x000ee80000100a00 */
[----:B------:R-:W3:Y:S04]  /*16490*/  LDL.64 R152, [R1+0x2b0] ;  /* 0x0002b00001987983 */ /* 0x000ee80000100a00 */
[----:B--2---:R-:W-:Y:S04]  /*164a0*/  LDGSTS.E [R244+0x4c000], desc[UR8][R146.64], !P1 ;  /* 0x4c00000092f47fae */ /* 0x004fe8000c921848 */
[----:B------:R-:W2:Y:S04]  /*164b0*/  LDL.64 R170, [R1+0x2b8] ;  /* 0x0002b80001aa7983 */ /* 0x000ea80000100a00 */
[----:B------:R-:W-:Y:S04]  /*164c0*/  LDGSTS.E [R244+0x40004], desc[UR8][R162.64], !P6 ;  /* 0x40004000a2f47fae */ /* 0x000fe8000f121848 */
[----:B------:R-:W2:Y:S04]  /*164d0*/  LDL.64 R146, [R1+0x2c0] ;  /* 0x0002c00001927983 */ /* 0x000ea80000100a00 */
[----:B----4-:R-:W-:Y:S04]  /*164e0*/  LDGSTS.E [R244+0x44004], desc[UR8][R138.64], !P6 ;  /* 0x440040008af47fae */ /* 0x010fe8000f121848 */
[----:B------:R-:W4:Y:S01]  /*164f0*/  LDL.64 R162, [R1+0xfb8] ;  /* 0x000fb80001a27983 */ /* 0x000f220000100a00 */
[----:B------:R-:W-:Y:S01]  /*16500*/  VIADD R0, R11, 0xffffff69 ;  /* 0xffffff690b007836 */ /* 0x000fe20000000000 */
[----:B------:R-:W-:Y:S01]  /*16510*/  ISETP.GE.U32.AND P5, PT, R2, 0x7ffffeed, PT ;  /* 0x7ffffeed0200780c */ /* 0x000fe20003fa6070 */
[----:B------:R-:W1:Y:S01]  /*16520*/  LDC R11, c[0x0][0x230] ;  /* 0x00008c00ff0b7b82 */ /* 0x000e620000000800 */
[----:B------:R-:W-:Y:S04]  /*16530*/  LDGSTS.E [R244+0x48004], desc[UR8][R160.64], !P6 ;  /* 0x48004000a0f47fae */ /* 0x000fe8000f121848 */
[----:B------:R-:W4:Y:S01]  /*16540*/  LDL.64 R138, [R1+0x928] ;  /* 0x00092800018a7983 */ /* 0x000f220000100a00 */
[----:B------:R-:W-:Y:S01]  /*16550*/  ISETP.GE.U32.AND P1, PT, R0, 0x7ffffeea, PT ;  /* 0x7ffffeea0000780c */ /* 0x000fe20003f26070 */
[----:B------:R-:W-:-:S02]  /*16560*/  VIADD R0, R10, 0xffffff4f ;  /* 0xffffff4f0a007836 */ /* 0x000fc40000000000 */
[----:B------:R-:W-:Y:S01]  /*16570*/  LDGSTS.E [R244+0x4c004], desc[UR8][R158.64], !P6 ;  /* 0x4c0040009ef47fae */ /* 0x000fe2000f121848 */
[----:B------:R-:W-:Y:S01]  /*16580*/  IADD3 R2, R24, -0x95, RZ ;  /* 0xffffff6b18027810 */ /* 0x000fe20007ffe0ff */
[----:B------:R-:W1:Y:S01]  /*16590*/  LDC R10, c[0x0][0x230] ;  /* 0x00008c00ff0a7b82 */ /* 0x000e620000000800 */
[----:B------:R-:W-:Y:S01]  /*165a0*/  ISETP.GE.U32.AND P6, PT, R0, 0x7ffffed0, PT ;  /* 0x7ffffed00000780c */ /* 0x000fe20003fc6070 */
[----:B------:R-:W4:Y:S04]  /*165b0*/  LDL.64 R160, [R1+0x968] ;  /* 0x0009680001a07983 */ /* 0x000f280000100a00 */
[----:B------:R-:W-:Y:S02]  /*165c0*/  LDGSTS.E [R244+0x40008], desc[UR8][R156.64], !P4 ;  /* 0x400080009cf47fae */ /* 0x000fe4000e121848 */
[----:B------:R-:W1:Y:S02]  /*165d0*/  LDC R24, c[0x0][0x230] ;  /* 0x00008c00ff187b82 */ /* 0x000e640000000800 */
        /* <DEDUP_REMOVED lines=14> */
[----:B----4-:R-:W-:Y:S01]  /*166c0*/  LDGSTS.E [R244+0x50000], desc[UR8][R162.64], !P6 ;  /* 0x50000000a2f47fae */ /* 0x010fe2000f121848 */
[----:B------:R-:W-:Y:S01]  /*166d0*/  ISETP.GE.U32.AND P3, PT, R2, 0x7ffffeec, PT ;  /* 0x7ffffeec0200780c */ /* 0x000fe20003f66070 */
[----:B-1----:R-:W-:-:S02]  /*166e0*/  VIADD R0, R25, 0xffffff4e ;  /* 0xffffff4e19007836 */ /* 0x002fc40000000000 */
[----:B------:R-:W2:Y:S04]  /*166f0*/  LDL.64 R170, [R1+0x13e0] ;  /* 0x0013e00001aa7983 */ /* 0x000ea80000100a00 */
[----:B------:R-:W4:Y:S04]  /*16700*/  LDL.64 R146, [R1+0xa28] ;  /* 0x000a280001927983 */ /* 0x000f280000100a00 */
[----:B------:R-:W-:Y:S04]  /*16710*/  LDGSTS.E [R244+0x54000], desc[UR8][R138.64], !P6 ;  /* 0x540000008af47fae */ /* 0x000fe8000f121848 */
[----:B------:R-:W2:Y:S01]  /*16720*/  LDL.64 R162, [R1+0x1020] ;  /* 0x0010200001a27983 */ /* 0x000ea20000100a00 */
[----:B------:R-:W-:Y:S01]  /*16730*/  VIADD R2, R3, 0xffffff6a ;  /* 0xffffff6a03027836 */ /* 0x000fe20000000000 */
[----:B------:R-:W1:Y:S01]  /*16740*/  LDC R25, c[0x0][0x230] ;  /* 0x00008c00ff197b82 */ /* 0x000e620000000800 */
[----:B------:R-:W-:Y:S01]  /*16750*/  ISETP.GE.U32.AND P4, PT, R0, 0x7ffffecf, PT ;  /* 0x7ffffecf0000780c */ /* 0x000fe20003f86070 */
[----:B------:R-:W-:Y:S04]  /*16760*/  LDGSTS.E [R244+0x58000], desc[UR8][R160.64], !P6 ;  /* 0x58000000a0f47fae */ /* 0x000fe8000f121848 */
[----:B------:R-:W2:Y:S02]  /*16770*/  LDL.64 R138, [R1+0xa48] ;  /* 0x000a4800018a7983 */ /* 0x000ea40000100a00 */
[----:B------:R-:W1:Y:S01]  /*16780*/  LDC R3, c[0x0][0x230] ;  /* 0x00008c00ff037b82 */ /* 0x000e620000000800 */
[----:B------:R-:W-:Y:S01]  /*16790*/  IADD3 R0, R9, -0xb3, RZ ;  /* 0xffffff4d09007810 */ /* 0x000fe20007ffe0ff */
[----:B------:R-:W-:Y:S03]  /*167a0*/  LDGSTS.E [R244+0x5c000], desc[UR8][R158.64], !P6 ;  /* 0x5c0000009ef47fae */ /* 0x000fe6000f121848 */
[----:B------:R-:W-:Y:S01]  /*167b0*/  ISETP.GE.U32.AND P5, PT, R0, 0x7ffffece, PT ;  /* 0x7ffffece0000780c */ /* 0x000fe20003fa6070 */
[----:B------:R-:W2:Y:S01]  /*167c0*/  LDL.64 R160, [R1+0xa80] ;  /* 0x000a800001a07983 */ /* 0x000ea20000100a00 */
[----:B------:R-:W-:Y:S01]  /*167d0*/  ISETP.GE.U32.AND P2, PT, R2, 0x7ffffeeb, PT ;  /* 0x7ffffeeb0200780c */ /* 0x000fe20003f46070 */
[----:B------:R-:W2:Y:S02]  /*167e0*/  LDC R9, c[0x0][0x230] ;  /* 0x00008c00ff097b82 */ /* 0x000ea40000000800 */
[----:B------:R-:W-:Y:S04]  /*167f0*/  LDGSTS.E [R244+0x50004], desc[UR8][R156.64], !P4 ;  /* 0x500040009cf47fae */ /* 0x000fe8000e121848 */
[----:B------:R-:W2:Y:S02]  /*16800*/  LDL.64 R158, [R1+0xa98] ;  /* 0x000a9800019e7983 */ /* 0x000ea40000100a00 */
[----:B------:R-:W2:Y:S02]  /*16810*/  LDC R2, c[0x0][0x230] ;  /* 0x00008c00ff027b82 */ /* 0x000ea40000000800 */
[----:B------:R-:W-:Y:S04]  /*16820*/  LDGSTS.E [R244+0x54004], desc[UR8][R144.64], !P4 ;  /* 0x5400400090f47fae */ /* 0x000fe8000e121848 */
[----:B------:R-:W2:Y:S01]  /*16830*/  LDL.64 R156, [R1+0x13d8] ;  /* 0x0013d800019c7983 */ /* 0x000ea20000100a00 */
[----:B-1----:R-:W-:-:S03]  /*16840*/  VIADD R0, R3, 0xffffff4c ;  /* 0xffffff4c03007836 */ /* 0x002fc60000000000 */
[----:B------:R-:W-:Y:S01]  /*16850*/  LDGSTS.E [R244+0x58004], desc[UR8][R154.64], !P4 ;  /* 0x580040009af47fae */ /* 0x000fe2000e121848 */
[----:B------:R-:W1:Y:S01]  /*16860*/  LDC R3, c[0x0][0x230] ;  /* 0x00008c00ff037b82 */ /* 0x000e620000000800 */
[----:B------:R-:W-:Y:S02]  /*16870*/  ISETP.GE.U32.AND P6, PT, R0, 0x7ffffecd, PT ;  /* 0x7ffffecd0000780c */ /* 0x000fe40003fc6070 */
[----:B------:R-:W2:Y:S04]  /*16880*/  LDL.64 R144, [R1+0xa50] ;  /* 0x000a500001907983 */ /* 0x000ea80000100a00 */
[----:B------:R-:W-:Y:S04]  /*16890*/  LDGSTS.E [R244+0x5c004], desc[UR8][R142.64], !P4 ;  /* 0x5c0040008ef47fae */ /* 0x000fe8000e121848 */
[----:B------:R-:W2:Y:S04]  /*168a0*/  LDL.64 R154, [R1+0xd30] ;  /* 0x000d3000019a7983 */ /* 0x000ea80000100a00 */
[----:B------:R-:W2:Y:S04]  /*168b0*/  LDL.64 R142, [R1+0xd38] ;  /* 0x000d3800018e7983 */ /* 0x000ea80000100a00 */
[----:B---3--:R-:W-:Y:S04]  /*168c0*/  LDGSTS.E [R244+0x50008], desc[UR8][R168.64], !P5 ;  /* 0x50008000a8f47fae */ /* 0x008fe8000e921848 */
[----:B------:R-:W-:Y:S04]  /*168d0*/  LDGSTS.E [R244+0x54008], desc[UR8][R152.64], !P5 ;  /* 0x5400800098f47fae */ /* 0x000fe8000e921848 */
[----:B------:R-:W3:Y:S04]  /*168e0*/  LDL.64 R168, [R1+0xd48] ;  /* 0x000d480001a87983 */ /* 0x000ee80000100a00 */
[----:B------:R-:W3:Y:S04]  /*168f0*/  LDL.64 R152, [R1+0xd40] ;  /* 0x000d400001987983 */ /* 0x000ee80000100a00 */
[----:B----4-:R-:W-:Y:S04]  /*16900*/  LDGSTS.E [R244+0x58008], desc[UR8][R146.64], !P5 ;  /* 0x5800800092f47fae */ /* 0x010fe8000e921848 */
[----:B------:R-:W-:Y:S04]  /*16910*/  LDGSTS.E [R244+0x5c008], desc[UR8][R172.64], !P5 ;  /* 0x5c008000acf47fae */ /* 0x000fe8000e921848 */
[----:B--2---:R-:W-:Y:S04]  /*16920*/  LDGSTS.E [R244+0x5000c], desc[UR8][R162.64], !P6 ;  /* 0x5000c000a2f47fae */ /* 0x004fe8000f121848 */
[----:B------:R-:W2:Y:S04]  /*16930*/  LDL.64 R146, [R1+0xd50] ;  /* 0x000d500001927983 */ /* 0x000ea80000100a00 */
[----:B------:R-:W-:Y:S04]  /*16940*/  LDGSTS.E [R244+0x5400c], desc[UR8][R138.64], !P6 ;  /* 0x5400c0008af47fae */ /* 0x000fe8000f121848 */
[----:B------:R-:W4:Y:S01]  /*16950*/  LDL.64 R162, [R1+0x13e8] ;  /* 0x0013e80001a27983 */ /* 0x000f220000100a00 */
[----:B------:R-:W-:-:S02]  /*16960*/  VIADD R0, R2, 0xffffff2f ;  /* 0xffffff2f02007836 */ /* 0x000fc40000000000 */
[----:B------:R-:W1:Y:S01]  /*16970*/  LDC R2, c[0x0][0x230] ;  /* 0x00008c00ff027b82 */ /* 0x000e620000000800 */
[----:B------:R-:W-:Y:S04]  /*16980*/  LDGSTS.E [R244+0x5800c], desc[UR8][R160.64], !P6 ;  /* 0x5800c000a0f47fae */ /* 0x000fe8000f121848 */
[----:B------:R-:W4:Y:S01]  /*16990*/  LDL.64 R138, [R1+0xd58] ;  /* 0x000d5800018a7983 */ /* 0x000f220000100a00 */
[----:B------:R-:W-:Y:S01]  /*169a0*/  ISETP.GE.U32.AND P4, PT, R0, 0x7ffffeb0, PT ;  /* 0x7ffffeb00000780c */ /* 0x000fe20003f86070 */
[----:B------:R-:W-:Y:S02]  /*169b0*/  VIADD R0, R11, 0xffffff2e ;  /* 0xffffff2e0b007836 */ /* 0x000fe40000000000 */
[----:B------:R-:W-:Y:S01]  /*169c0*/  LDGSTS.E [R244+0x5c00c], desc[UR8][R158.64], !P6 ;  /* 0x5c00c0009ef47fae */ /* 0x000fe2000f121848 */
[----:B------:R-:W1:Y:S02]  /*169d0*/  LDC R11, c[0x0][0x230] ;  /* 0x00008c00ff0b7b82 */ /* 0x000e640000000800 */
[----:B------:R-:W-:Y:S01]  /*169e0*/  ISETP.GE.U32.AND P5, PT, R0, 0x7ffffeaf, PT ;  /* 0x7ffffeaf0000780c */ /* 0x000fe20003fa6070 */
[----:B------:R-:W-:Y:S01]  /*169f0*/  VIADD R0, R25, 0xffffff2d ;  /* 0xffffff2d19007836 */ /* 0x000fe20000000000 */
[----:B------:R-:W4:Y:S04]  /*16a00*/  LDL.64 R160, [R1+0xd60] ;  /* 0x000d600001a07983 */ /* 0x000f280000100a00 */
[----:B------:R-:W-:Y:S01]  /*16a10*/  ISETP.GE.U32.AND P6, PT, R0, 0x7ffffeae, PT ;  /* 0x7ffffeae0000780c */ /* 0x000fe20003fc6070 */
[----:B------:R-:W-:Y:S01]  /*16a20*/  LDGSTS.E [R244+0x60000], desc[UR8][R156.64], !P4 ;  /* 0x600000009cf47fae */ /* 0x000fe2000e121848 */
[----:B------:R-:W1:Y:S03]  /*16a30*/  LDC R25, c[0x0][0x230] ;  /* 0x00008c00ff197b82 */ /* 0x000e660000000800 */
        /* <DEDUP_REMOVED lines=11> */
[----:B------:R-:W1:Y:S01]  /*16af0*/  LDC R24, c[0x0][0x230] ;  /* 0x00008c00ff187b82 */ /* 0x000e620000000800 */
        /* <DEDUP_REMOVED lines=8> */
[----:B------:R-:W-:Y:S01]  /*16b80*/  LDGSTS.E [R244+0x64008], desc[UR8][R138.64], !P6 ;  /* 0x640080008af47fae */ /* 0x000fe2000f121848 */
[----:B------:R-:W-:-:S03]  /*16b90*/  ISETP.GE.U32.AND P4, PT, R0, 0x7ffffead, PT ;  /* 0x7ffffead0000780c */ /* 0x000fc60003f86070 */
[----:B------:R-:W4:Y:S04]  /*16ba0*/  LDL.64 R162, [R1+0x11f0] ;  /* 0x0011f00001a27983 */ /* 0x000f280000100a00 */
[----:B------:R-:W4:Y:S01]  /*16bb0*/  LDL.64 R138, [R1+0x11e0] ;  /* 0x0011e000018a7983 */ /* 0x000f220000100a00 */
[----:B------:R-:W-:Y:S02]  /*16bc0*/  VIADD R0, R10, 0xffffff0f ;  /* 0xffffff0f0a007836 */ /* 0x000fe40000000000 */
[----:B------:R-:W4:Y:S01]  /*16bd0*/  LDC R10, c[0x0][0x230] ;  /* 0x00008c00ff0a7b82 */ /* 0x000f220000000800 */
[----:B------:R-:W-:Y:S02]  /*16be0*/  LDGSTS.E [R244+0x68008], desc[UR8][R160.64], !P6 ;  /* 0x68008000a0f47fae */ /* 0x000fe4000f121848 */
[----:B------:R-:W-:Y:S01]  /*16bf0*/  ISETP.GE.U32.AND P5, PT, R0, 0x7ffffe90, PT ;  /* 0x7ffffe900000780c */ /* 0x000fe20003fa6070 */
[----:B-1----:R-:W-:Y:S01]  /*16c00*/  VIADD R0, R2, 0xffffff0e ;  /* 0xffffff0e02007836 */ /* 0x002fe20000000000 */
[----:B------:R-:W-:Y:S03]  /*16c10*/  LDGSTS.E [R244+0x6c008], desc[UR8][R158.64], !P6 ;  /* 0x6c0080009ef47fae */ /* 0x000fe6000f121848 */
[----:B------:R-:W1:Y:S01]  /*16c20*/  LDC R2, c[0x0][0x230] ;  /* 0x00008c00ff027b82 */ /* 0x000e620000000800 */
[----:B------:R-:W-:Y:S01]  /*16c30*/  ISETP.GE.U32.AND P6, PT, R0, 0x7ffffe8f, PT ;  /* 0x7ffffe8f0000780c */ /* 0x000fe20003fc6070 */
        /* <DEDUP_REMOVED lines=9> */
[----:B------:R-:W4:Y:S04]  /*16cd0*/  LDL.64 R142, [R1+0x1210] ;  /* 0x00121000018e7983 */ /* 0x000f280000100a00 */
[----:B---3--:R-:W-:Y:S04]  /*16ce0*/  LDGSTS.E [R244+0x70000], desc[UR8][R152.64], !P5 ;  /* 0x7000000098f47fae */ /* 0x008fe8000e921848 */
[----:B------:R-:W-:Y:S04]  /*16cf0*/  LDGSTS.E [R244+0x74000], desc[UR8][R174.64], !P5 ;  /* 0x74000000aef47fae */ /* 0x000fe8000e921848 */
[----:B------:R-:W3:Y:S01]  /*16d00*/  LDL.64 R152, [R1+0x1220] ;  /* 0x0012200001987983 */ /* 0x000ee20000100a00 */
[----:B------:R-:W-:-:S02]  /*16d10*/  VIADD R0, R9, 0xffffff0d ;  /* 0xffffff0d09007836 */ /* 0x000fc40000000000 */
[----:B------:R-:W1:Y:S01]  /*16d20*/  LDC R9, c[0x0][0x230] ;  /* 0x00008c00ff097b82 */ /* 0x000e620000000800 */
[----:B------:R-:W3:Y:S04]  /*16d30*/  LDL.64 R174, [R1+0x1238] ;  /* 0x0012380001ae7983 */ /* 0x000ee80000100a00 */
[----:B--2---:R-:W-:Y:S04]  /*16d40*/  LDGSTS.E [R244+0x78000], desc[UR8][R146.64], !P5 ;  /* 0x7800000092f47fae */ /* 0x004fe8000e921848 */
[----:B------:R-:W-:Y:S04]  /*16d50*/  LDGSTS.E [R244+0x7c000], desc[UR8][R172.64], !P5 ;  /* 0x7c000000acf47fae */ /* 0x000fe8000e921848 */
[----:B------:R-:W-:Y:S04]  /*16d60*/  LDGSTS.E [R244+0x70004], desc[UR8][R168.64], !P6 ;  /* 0x70004000a8f47fae */ /* 0x000fe8000f121848 */
[----:B------:R-:W2:Y:S04]  /*16d70*/  LDL.64 R146, [R1+0x1228] ;  /* 0x0012280001927983 */ /* 0x000ea80000100a00 */
[----:B----4-:R-:W-:Y:S04]  /*16d80*/  LDGSTS.E [R244+0x74004], desc[UR8][R138.64], !P6 ;  /* 0x740040008af47fae */ /* 0x010fe8000f121848 */
[----:B------:R-:W4:Y:S01]  /*16d90*/  LDL.64 R168, [R1+0xeb8] ;  /* 0x000eb80001a87983 */ /* 0x000f220000100a00 */
[----:B------:R-:W-:-:S03]  /*16da0*/  ISETP.GE.U32.AND P4, PT, R0, 0x7ffffe8e, PT ;  /* 0x7ffffe8e0000780c */ /* 0x000fc60003f86070 */
[----:B------:R-:W4:Y:S04]  /*16db0*/  LDL.64 R172, [R1+0xba8] ;  /* 0x000ba80001ac7983 */ /* 0x000f280000100a00 */
[----:B------:R-:W4:Y:S01]  /*16dc0*/  LDL.64 R138, [R1+0x2d0] ;  /* 0x0002d000018a7983 */ /* 0x000f220000100a00 */
[----:B------:R-:W-:Y:S02]  /*16dd0*/  VIADD R0, R3, 0xffffff0c ;  /* 0xffffff0c03007836 */ /* 0x000fe40000000000 */
[----:B------:R-:W1:Y:S01]  /*16de0*/  LDC R3, c[0x0][0x230] ;  /* 0x00008c00ff037b82 */ /* 0x000e620000000800 */
[----:B------:R-:W-:Y:S02]  /*16df0*/  LDGSTS.E [R244+0x78004], desc[UR8][R170.64], !P6 ;  /* 0x78004000aaf47fae */ /* 0x000fe4000f121848 */
[----:B------:R-:W-:-:S02]  /*16e00*/  ISETP.GE.U32.AND P5, PT, R0, 0x7ffffe8d, PT ;  /* 0x7ffffe8d0000780c */ /* 0x000fc40003fa6070 */
[----:B------:R-:W-:Y:S04]  /*16e10*/  LDGSTS.E [R244+0x7c004], desc[UR8][R162.64], !P6 ;  /* 0x7c004000a2f47fae */ /* 0x000fe8000f121848 */
[----:B------:R-:W-:Y:S04]  /*16e20*/  LDGSTS.E [R244+0x70008], desc[UR8][R160.64], !P4 ;  /* 0x70008000a0f47fae */ /* 0x000fe8000e121848 */
[----:B------:R-:W4:Y:S04]  /*16e30*/  LDL.64 R170, [R1+0x2d8] ;  /* 0x0002d80001aa7983 */ /* 0x000f280000100a00 */
        /* <DEDUP_REMOVED lines=14> */
[----:B--2---:R-:W-:Y:S04]  /*16f20*/  LDGSTS.E [R244+0x7c00c], desc[UR8][R146.64], !P5 ;  /* 0x7c00c00092f47fae */ /* 0x004fe8000e921848 */
[----:B----4-:R-:W-:Y:S04]  /*16f30*/  LDGSTS.E [R245+0x40000], desc[UR8][R168.64], !P3 ;  /* 0x40000000a8f57fae */ /* 0x010fe8000d921848 */
[----:B------:R-:W2:Y:S04]  /*16f40*/  LDL.64 R146, [R1+0x320] ;  /* 0x0003200001927983 */ /* 0x000ea80000100a00 */
[----:B------:R-:W-:Y:S04]  /*16f50*/  LDGSTS.E [R245+0x44000], desc[UR8][R138.64], !P3 ;  /* 0x440000008af57fae */ /* 0x000fe8000d921848 */
[----:B------:R-:W4:Y:S04]  /*16f60*/  LDL.64 R168, [R1+0xed0] ;  /* 0x000ed00001a87983 */ /* 0x000f280000100a00 */
[----:B------:R-:W4:Y:S01]  /*16f70*/  LDL.64 R138, [R1+0x330] ;  /* 0x00033000018a7983 */ /* 0x000f220000100a00 */
[----:B------:R-:W-:-:S02]  /*16f80*/  IADD3 R0, R25, -0x98, RZ ;  /* 0xffffff6819007810 */ /* 0x000fc40007ffe0ff */
[----:B------:R-:W1:Y:S01]  /*16f90*/  LDC R25, c[0x0][0x230] ;  /* 0x00008c00ff197b82 */ /* 0x000e620000000800 */
[----:B------:R-:W-:Y:S01]  /*16fa0*/  LDGSTS.E [R245+0x48000], desc[UR8][R170.64], !P3 ;  /* 0x48000000aaf57fae */ /* 0x000fe2000d921848 */
[----:B------:R-:W-:-:S03]  /*16fb0*/  ISETP.GE.U32.AND P6, PT, R0, 0x7ffffee9, PT ;  /* 0x7ffffee90000780c */ /* 0x000fc60003fc6070 */
[----:B------:R-:W-:Y:S04]  /*16fc0*/  LDGSTS.E [R245+0x4c000], desc[UR8][R162.64], !P3 ;  /* 0x4c000000a2f57fae */ /* 0x000fe8000d921848 */
[----:B------:R-:W4:Y:S04]  /*16fd0*/  LDL.64 R170, [R1+0x338] ;  /* 0x0003380001aa7983 */ /* 0x000f280000100a00 */
[----:B------:R-:W4:Y:S04]  /*16fe0*/  LDL.64 R162, [R1+0x340] ;  /* 0x0003400001a27983 */ /* 0x000f280000100a00 */
[----:B------:R-:W-:Y:S04]  /*16ff0*/  LDGSTS.E [R245+0x40004], desc[UR8][R160.64], !P2 ;  /* 0x40004000a0f57fae */ /* 0x000fe8000d121848 */
        /* <DEDUP_REMOVED lines=19> */
[----:B------:R-:W-:-:S02]  /*17130*/  VIADD R0, R24, 0xffffff67 ;  /* 0xffffff6718007836 */ /* 0x000fc40000000000 */
[----:B------:R-:W4:Y:S01]  /*17140*/  LDC R24, c[0x0][0x230] ;  /* 0x00008c00ff187b82 */ /* 0x000f220000000800 */
[----:B------:R-:W-:Y:S02]  /*17150*/  LDGSTS.E [R245+0x4800c], desc[UR8][R170.64], !P6 ;  /* 0x4800c000aaf57fae */ /* 0x000fe4000f121848 */
[----:B------:R-:W-:Y:S01]  /*17160*/  ISETP.GE.U32.AND P4, PT, R0, 0x7ffffee8, PT ;  /* 0x7ffffee80000780c */ /* 0x000fe20003f86070 */
[----:B-1----:R-:W-:Y:S01]  /*17170*/  VIADD R0, R2, 0xffffff66 ;  /* 0xffffff6602007836 */ /* 0x002fe20000000000 */
[----:B------:R-:W-:Y:S03]  /*17180*/  LDGSTS.E [R245+0x4c00c], desc[UR8][R162.64], !P6 ;  /* 0x4c00c000a2f57fae */ /* 0x000fe6000f121848 */
[----:B------:R-:W1:Y:S01]  /*17190*/  LDC R2, c[0x0][0x230] ;  /* 0x00008c00ff027b82 */ /* 0x000e620000000800 */
[----:B------:R-:W-:Y:S01]  /*171a0*/  ISETP.GE.U32.AND P5, PT, R0, 0x7ffffee7, PT ;  /* 0x7ffffee70000780c */ /* 0x000fe20003fa6070 */
[----:B------:R-:W-:Y:S01]  /*171b0*/  VIADD R0, R11, 0xffffff65 ;  /* 0xffffff650b007836 */ /* 0x000fe20000000000 */
[----:B------:R-:W4:Y:S04]  /*171c0*/  LDL.64 R170, [R1+0x1400] ;  /* 0x0014000001aa7983 */ /* 0x000f280000100a00 */
[----:B------:R-:W-:Y:S01]  /*171d0*/  ISETP.GE.U32.AND P3, PT, R0, 0x7ffffee6, PT ;  /* 0x7ffffee60000780c */ /* 0x000fe20003f66070 */
[----:B------:R-:W-:Y:S01]  /*171e0*/  VIADD R0, R10, 0xffffff4b ;  /* 0xffffff4b0a007836 */ /* 0x000fe20000000000 */
[----:B------:R-:W4:Y:S01]  /*171f0*/  LDL.64 R162, [R1+0xba0] ;  /* 0x000ba00001a27983 */ /* 0x000f220000100a00 */
[----:B------:R-:W1:Y:S03]  /*17200*/  LDC R11, c[0x0][0x230] ;  /* 0x00008c00ff0b7b82 */ /* 0x000e660000000800 */
[----:B------:R-:W-:-:S02]  /*17210*/  ISETP.GE.U32.AND P2, PT, R0, 0x7ffffecc, PT ;  /* 0x7ffffecc0000780c */ /* 0x000fc40003f46070 */
[----:B------:R-:W-:-:S03]  /*17220*/  IADD3 R0, R25, -0xb6, RZ ;  /* 0xffffff4a19007810 */ /* 0x000fc60007ffe0ff */
[----:B------:R-:W1:Y:S01]  /*17230*/  LDC R25, c[0x0][0x230] ;  /* 0x00008c00ff197b82 */ /* 0x000e620000000800 */
[----:B------:R-:W-:Y:S01]  /*17240*/  ISETP.GE.U32.AND P1, PT, R0, 0x7ffffecb, PT ;  /* 0x7ffffecb0000780c */ /* 0x000fe20003f26070 */
[----:B------:R-:W-:-:S05]  /*17250*/  VIADD R0, R9, 0xffffff49 ;  /* 0xffffff4909007836 */ /* 0x000fca0000000000 */
[----:B------:R-:W-:Y:S01]  /*17260*/  ISETP.GE.U32.AND P6, PT, R0, 0x7ffffeca, PT ;  /* 0x7ffffeca0000780c */ /* 0x000fe20003fc6070 */
[----:B------:R-:W-:Y:S01]  /*17270*/  LDGSTS.E [R245+0x50000], desc[UR8][R160.64], !P2 ;  /* 0x50000000a0f57fae */ /* 0x000fe2000d121848 */
[----:B------:R-:W1:Y:S03]  /*17280*/  LDC R10, c[0x0][0x230] ;  /* 0x00008c00ff0a7b82 */ /* 0x000e660000000800 */
[----:B------:R-:W-:Y:S04]  /*17290*/  LDGSTS.E [R245+0x54000], desc[UR8][R144.64], !P2 ;  /* 0x5400000090f57fae */ /* 0x000fe8000d121848 */
[----:B------:R-:W-:Y:S01]  /*172a0*/  LDGSTS.E [R245+0x58000], desc[UR8][R158.64], !P2 ;  /* 0x580000009ef57fae */ /* 0x000fe2000d121848 */
[----:B------:R-:W1:Y:S03]  /*172b0*/  LDC R9, c[0x0][0x230] ;  /* 0x00008c00ff097b82 */ /* 0x000e660000000800 */
        /* <DEDUP_REMOVED lines=14> */
[----:B------:R-:W-:Y:S01]  /*173a0*/  LDGSTS.E [R245+0x54008], desc[UR8][R138.64], !P6 ;  /* 0x540080008af57fae */ /* 0x000fe2000f121848 */
[----:B------:R-:W-:-:S02]  /*173b0*/  VIADD R0, R3, 0xffffff48 ;  /* 0xffffff4803007836 */ /* 0x000fc40000000000 */
[----:B------:R-:W4:Y:S01]  /*173c0*/  LDC R3, c[0x0][0x230] ;  /* 0x00008c00ff037b82 */ /* 0x000f220000000800 */
[----:B------:R-:W4:Y:S04]  /*173d0*/  LDL.64 R168, [R1+0xdb0] ;  /* 0x000db00001a87983 */ /* 0x000f280000100a00 */
[----:B------:R-:W4:Y:S01]  /*173e0*/  LDL.64 R138, [R1+0xda8] ;  /* 0x000da800018a7983 */ /* 0x000f220000100a00 */
[----:B------:R-:W-:Y:S01]  /*173f0*/  ISETP.GE.U32.AND P2, PT, R0, 0x7ffffec9, PT ;  /* 0x7ffffec90000780c */ /* 0x000fe20003f46070 */
[----:B-1----:R-:W-:Y:S02]  /*17400*/  VIADD R0, R2, 0xffffff2b ;  /* 0xffffff2b02007836 */ /* 0x002fe40000000000 */
[----:B------:R-:W1:Y:S03]  /*17410*/  LDC R2, c[0x0][0x230] ;  /* 0x00008c00ff027b82 */ /* 0x000e660000000800 */
[----:B------:R-:W-:Y:S01]  /*17420*/  ISETP.GE.U32.AND P1, PT, R0, 0x7ffffeac, PT ;  /* 0x7ffffeac0000780c */ /* 0x000fe20003f26070 */
[----:B------:R-:W-:Y:S01]  /*17430*/  VIADD R0, R11, 0xffffff2a ;  /* 0xffffff2a0b007836 */ /* 0x000fe20000000000 */
[----:B------:R-:W-:Y:S03]  /*17440*/  LDGSTS.E [R245+0x58008], desc[UR8][R162.64], !P6 ;  /* 0x58008000a2f57fae */ /* 0x000fe6000f121848 */
[----:B------:R-:W1:Y:S01]  /*17450*/  LDC R11, c[0x0][0x230] ;  /* 0x00008c00ff0b7b82 */ /* 0x000e620000000800 */
[----:B------:R-:W-:Y:S01]  /*17460*/  LDGSTS.E [R245+0x5c008], desc[UR8][R172.64], !P6 ;  /* 0x5c008000acf57fae */ /* 0x000fe2000f121848 */
[----:B------:R-:W-:-:S03]  /*17470*/  ISETP.GE.U32.AND P6, PT, R0, 0x7ffffeab, PT ;  /* 0x7ffffeab0000780c */ /* 0x000fc60003fc6070 */
[----:B------:R-:W4:Y:S04]  /*17480*/  LDL.64 R162, [R1+0xdb8] ;  /* 0x000db80001a27983 */ /* 0x000f280000100a00 */
[----:B------:R-:W4:Y:S04]  /*17490*/  LDL.64 R172, [R1+0x1258] ;  /* 0x0012580001ac7983 */ /* 0x000f280000100a00 */
[----:B------:R-:W-:Y:S04]  /*174a0*/  LDGSTS.E [R245+0x5000c], desc[UR8][R160.64], !P2 ;  /* 0x5000c000a0f57fae */ /* 0x000fe8000d121848 */
        /* <DEDUP_REMOVED lines=10> */
[----:B------:R-:W4:Y:S04]  /*17550*/  LDL.64 R154, [R1+0xdd8] ;  /* 0x000dd800019a7983 */ /* 0x000f280000100a00 */
[----:B---3--:R-:W-:Y:S04]  /*17560*/  LDGSTS.E [R245+0x68000], desc[UR8][R152.64], !P1 ;  /* 0x6800000098f57fae */ /* 0x008fe8000c921848 */
[----:B------:R-:W3:Y:S04]  /*17570*/  LDL.64 R152, [R1+0xde0] ;  /* 0x000de00001987983 */ /* 0x000ee80000100a00 */
[----:B--2---:R-:W-:Y:S04]  /*17580*/  LDGSTS.E [R245+0x6c000], desc[UR8][R146.64], !P1 ;  /* 0x6c00000092f57fae */ /* 0x004fe8000c921848 */
[----:B------:R-:W-:Y:S04]  /*17590*/  LDGSTS.E [R245+0x60004], desc[UR8][R170.64], !P6 ;  /* 0x60004000aaf57fae */ /* 0x000fe8000f121848 */
[----:B------:R-:W2:Y:S04]  /*175a0*/  LDL.64 R146, [R1+0xde8] ;  /* 0x000de80001927983 */ /* 0x000ea80000100a00 */
[----:B----4-:R-:W-:Y:S01]  /*175b0*/  LDGSTS.E [R245+0x64004], desc[UR8][R138.64], !P6 ;  /* 0x640040008af57fae */ /* 0x010fe2000f121848 */
[----:B------:R-:W-:-:S02]  /*175c0*/  IADD3 R0, R25, -0xd7, RZ ;  /* 0xffffff2919007810 */ /* 0x000fc40007ffe0ff */
[----:B------:R-:W4:Y:S01]  /*175d0*/  LDC R25, c[0x0][0x230] ;  /* 0x00008c00ff197b82 */ /* 0x000f220000000800 */
[----:B------:R-:W-:Y:S04]  /*175e0*/  LDGSTS.E [R245+0x68004], desc[UR8][R168.64], !P6 ;  /* 0x68004000a8f57fae */ /* 0x000fe8000f121848 */
[----:B------:R-:W4:Y:S04]  /*175f0*/  LDL.64 R170, [R1+0x1510] ;  /* 0x0015100001aa7983 */ /* 0x000f280000100a00 */
[----:B------:R-:W4:Y:S01]  /*17600*/  LDL.64 R138, [R1+0x14f8] ;  /* 0x0014f800018a7983 */ /* 0x000f220000100a00 */
[----:B------:R-:W-:Y:S01]  /*17610*/  ISETP.GE.U32.AND P2, PT, R0, 0x7ffffeaa, PT ;  /* 0x7ffffeaa0000780c */ /* 0x000fe20003f46070 */
[----:B------:R-:W-:-:S02]  /*17620*/  VIADD R0, R24, 0xffffff28 ;  /* 0xffffff2818007836 */ /* 0x000fc40000000000 */
[----:B------:R-:W4:Y:S01]  /*17630*/  LDL.64 R168, [R1+0x1240] ;  /* 0x0012400001a87983 */ /* 0x000f220000100a00 */
[----:B------:R-:W1:Y:S02]  /*17640*/  LDC R24, c[0x0][0x230] ;  /* 0x00008c00ff187b82 */ /* 0x000e640000000800 */
[----:B------:R-:W-:Y:S01]  /*17650*/  ISETP.GE.U32.AND P1, PT, R0, 0x7ffffea9, PT ;  /* 0x7ffffea90000780c */ /* 0x000fe20003f26070 */
[----:B------:R-:W-:Y:S01]  /*17660*/  VIADD R0, R10, 0xffffff0b ;  /* 0xffffff0b0a007836 */ /* 0x000fe20000000000 */
[----:B------:R-:W-:Y:S04]  /*17670*/  LDGSTS.E [R245+0x6c004], desc[UR8][R162.64], !P6 ;  /* 0x6c004000a2f57fae */ /* 0x000fe8000f121848 */
[----:B------:R-:W-:Y:S01]  /*17680*/  ISETP.GE.U32.AND P6, PT, R0, 0x7ffffe8c, PT ;  /* 0x7ffffe8c0000780c */ /* 0x000fe20003fc6070 */
[----:B------:R-:W1:Y:S01]  /*17690*/  LDC R10, c[0x0][0x230] ;  /* 0x00008c00ff0a7b82 */ /* 0x000e620000000800 */
        /* <DEDUP_REMOVED lines=16> */
[----:B------:R-:W2:Y:S04]  /*177a0*/  LDL.64 R146, [R1+0x12a0] ;  /* 0x0012a00001927983 */ /* 0x000ea80000100a00 */
[----:B----4-:R-:W-:Y:S01]  /*177b0*/  LDGSTS.E [R245+0x70000], desc[UR8][R138.64], !P6 ;  /* 0x700000008af57fae */ /* 0x010fe2000f121848 */
[----:B-1----:R-:W-:-:S02]  /*177c0*/  VIADD R0, R2, 0xffffff0a ;  /* 0xffffff0a02007836 */ /* 0x002fc40000000000 */
        /* <DEDUP_REMOVED lines=8> */
[----:B------:R-:W-:Y:S01]  /*17850*/  LDGSTS.E [R245+0x7c000], desc[UR8][R172.64], !P6 ;  /* 0x7c000000acf57fae */ /* 0x000fe2000f121848 */
[----:B------:R-:W-:-:S03]  /*17860*/  IADD3 R0, R3, -0xf8, RZ ;  /* 0xffffff0803007810 */ /* 0x000fc60007ffe0ff */
[----:B------:R-:W4:Y:S01]  /*17870*/  LDL.64 R174, [R1+0xdf8] ;  /* 0x000df80001ae7983 */ /* 0x000f220000100a00 */
[----:B------:R-:W-:-:S03]  /*17880*/  ISETP.GE.U32.AND P6, PT, R0, 0x7ffffe89, PT ;  /* 0x7ffffe890000780c */ /* 0x000fc60003fc6070 */
[----:B------:R-:W4:Y:S04]  /*17890*/  LDL.64 R168, [R1+0x12b0] ;  /* 0x0012b00001a87983 */ /* 0x000f280000100a00 */
[----:B------:R-:W-:Y:S01]  /*178a0*/  LDGSTS.E [R245+0x70004], desc[UR8][R162.64], !P2 ;  /* 0x70004000a2f57fae */ /* 0x000fe2000d121848 */
[----:B------:R-:W1:Y:S03]  /*178b0*/  LDC R3, c[0x0][0x230] ;  /* 0x00008c00ff037b82 */ /* 0x000e660000000800 */
        /* <DEDUP_REMOVED lines=21> */
[----:B------:R-:W4:Y:S04]  /*17a10*/  LDL.64 R138, [R1+0x390] ;  /* 0x00039000018a7983 */ /* 0x000f280000100a00 */
[----:B------:R1:W-:Y:S04]  /*17a20*/  LDGSTS.E [R245+0x7c00c], desc[UR8][R168.64], !P6 ;  /* 0x7c00c000a8f57fae */ /* 0x0003e8000f121848 */
[----:B------:R-:W4:Y:S04]  /*17a30*/  LDL.64 R168, [R1+0x3b0] ;  /* 0x0003b00001a87983 */ /* 0x000f280000100a00 */
[----:B------:R-:W-:Y:S04]  /*17a40*/  LDGSTS.E [R246+0x40000], desc[UR8][R162.64], !P4 ;  /* 0x40000000a2f67fae */ /* 0x000fe8000e121848 */
        /* <DEDUP_REMOVED lines=18> */
[----:B------:R-:W-:-:S02]  /*17b70*/  VIADD R0, R24, 0xffffff64 ;  /* 0xffffff6418007836 */ /* 0x000fc40000000000 */
[----:B------:R-:W4:Y:S01]  /*17b80*/  LDC R24, c[0x0][0x230] ;  /* 0x00008c00ff187b82 */ /* 0x000f220000000800 */
[----:B------:R-:W-:Y:S04]  /*17b90*/  LDGSTS.E [R246+0x48008], desc[UR8][R170.64], !P3 ;  /* 0x48008000aaf67fae */ /* 0x000fe8000d921848 */
[----:B------:R-:W2:Y:S01]  /*17ba0*/  LDL.64 R138, [R1+0xc80] ;  /* 0x000c8000018a7983 */ /* 0x000ea20000100a00 */
[----:B------:R-:W-:Y:S01]  /*17bb0*/  ISETP.GE.U32.AND P2, PT, R0, 0x7ffffee5, PT ;  /* 0x7ffffee50000780c */ /* 0x000fe20003f46070 */
[----:B------:R-:W-:Y:S02]  /*17bc0*/  VIADD R0, R11, 0xffffff63 ;  /* 0xffffff630b007836 */ /* 0x000fe40000000000 */
[----:B------:R-:W-:Y:S01]  /*17bd0*/  LDGSTS.E [R246+0x4c008], desc[UR8][R168.64], !P3 ;  /* 0x4c008000a8f67fae */ /* 0x000fe2000d921848 */
[----:B------:R-:W2:Y:S02]  /*17be0*/  LDC R11, c[0x0][0x230] ;  /* 0x00008c00ff0b7b82 */ /* 0x000ea40000000800 */
[----:B------:R-:W-:Y:S01]  /*17bf0*/  ISETP.GE.U32.AND P1, PT, R0, 0x7ffffee4, PT ;  /* 0x7ffffee40000780c */ /* 0x000fe20003f26070 */
[----:B-1----:R-:W-:Y:S01]  /*17c00*/  VIADD R0, R2, 0xffffff62 ;  /* 0xffffff6202007836 */ /* 0x002fe20000000000 */
[----:B------:R-:W2:Y:S04]  /*17c10*/  LDL.64 R170, [R1+0xcb8] ;  /* 0x000cb80001aa7983 */ /* 0x000ea80000100a00 */
[----:B------:R-:W-:Y:S01]  /*17c20*/  ISETP.GE.U32.AND P6, PT, R0, 0x7ffffee3, PT ;  /* 0x7ffffee30000780c */ /* 0x000fe20003fc6070 */
[----:B------:R-:W-:Y:S01]  /*17c30*/  VIADD R0, R10, 0xffffff61 ;  /* 0xffffff610a007836 */ /* 0x000fe20000000000 */
[----:B------:R-:W1:Y:S01]  /*17c40*/  LDC R2, c[0x0][0x230] ;  /* 0x00008c00ff027b82 */ /* 0x000e620000000800 */
[----:B------:R-:W2:Y:S03]  /*17c50*/  LDL.64 R168, [R1+0xcc0] ;  /* 0x000cc00001a87983 */ /* 0x000ea60000100a00 */
[----:B------:R-:W-:Y:S01]  /*17c60*/  ISETP.GE.U32.AND P4, PT, R0, 0x7ffffee2, PT ;  /* 0x7ffffee20000780c */ /* 0x000fe20003f86070 */
[----:B------:R-:W-:Y:S01]  /*17c70*/  LDGSTS.E [R246+0x4000c], desc[UR8][R162.64], !P2 ;  /* 0x4000c000a2f67fae */ /* 0x000fe2000d121848 */
[----:B------:R-:W-:-:S02]  /*17c80*/  IADD3 R0, R9, -0xb9, RZ ;  /* 0xffffff4709007810 */ /* 0x000fc40007ffe0ff */
[----:B------:R-:W1:Y:S02]  /*17c90*/  LDC R10, c[0x0][0x230] ;  /* 0x00008c00ff0a7b82 */ /* 0x000e640000000800 */
[----:B------:R-:W-:Y:S01]  /*17ca0*/  ISETP.GE.U32.AND P5, PT, R0, 0x7ffffec8, PT ;  /* 0x7ffffec80000780c */ /* 0x000fe20003fa6070 */
[----:B----4-:R-:W-:-:S05]  /*17cb0*/  VIADD R0, R24, 0xffffff46 ;  /* 0xffffff4618007836 */ /* 0x010fca0000000000 */
[----:B------:R-:W-:Y:S01]  /*17cc0*/  ISETP.GE.U32.AND P3, PT, R0, 0x7ffffec7, PT ;  /* 0x7ffffec70000780c */ /* 0x000fe20003f66070 */
[----:B------:R-:W4:Y:S04]  /*17cd0*/  LDL.64 R162, [R1+0x1108] ;  /* 0x0011080001a27983 */ /* 0x000f280000100a00 */
[----:B------:R-:W-:Y:S01]  /*17ce0*/  LDGSTS.E [R246+0x4400c], desc[UR8][R144.64], !P2 ;  /* 0x4400c00090f67fae */ /* 0x000fe2000d121848 */
[----:B------:R-:W4:Y:S03]  /*17cf0*/  LDC R24, c[0x0][0x230] ;  /* 0x00008c00ff187b82 */ /* 0x000f260000000800 */
[----:B------:R-:W-:Y:S05]  /*17d00*/  LDGSTS.E [R246+0x4800c], desc[UR8][R160.64], !P2 ;  /* 0x4800c000a0f67fae */ /* 0x000fea000d121848 */
[----:B------:R-:W4:Y:S01]  /*17d10*/  LDC R9, c[0x0][0x230] ;  /* 0x00008c00ff097b82 */ /* 0x000f220000000800 */
        /* <DEDUP_REMOVED lines=14> */
[----:B------:R-:W-:Y:S01]  /*17e00*/  LDGSTS.E [R246+0x54004], desc[UR8][R138.64], !P3 ;  /* 0x540040008af67fae */ /* 0x000fe2000d921848 */
[----:B------:R-:W-:-:S02]  /*17e10*/  VIADD R0, R3, 0xffffff45 ;  /* 0xffffff4503007836 */ /* 0x000fc40000000000 */
[----:B------:R-:W2:Y:S01]  /*17e20*/  LDC R3, c[0x0][0x230] ;  /* 0x00008c00ff037b82 */ /* 0x000ea20000000800 */
[----:B------:R-:W2:Y:S02]  /*17e30*/  LDL.64 R138, [R1+0xdf0] ;  /* 0x000df000018a7983 */ /* 0x000ea40000100a00 */
[----:B------:R-:W-:Y:S01]  /*17e40*/  ISETP.GE.U32.AND P2, PT, R0, 0x7ffffec6, PT ;  /* 0x7ffffec60000780c */ /* 0x000fe20003f46070 */
[----:B-1----:R-:W-:Y:S01]  /*17e50*/  VIADD R0, R2, 0xffffff44 ;  /* 0xffffff4402007836 */ /* 0x002fe20000000000 */
[----:B------:R-:W-:Y:S03]  /*17e60*/  LDGSTS.E [R246+0x58004], desc[UR8][R170.64], !P3 ;  /* 0x58004000aaf67fae */ /* 0x000fe6000d921848 */
[----:B------:R-:W1:Y:S01]  /*17e70*/  LDC R2, c[0x0][0x230] ;  /* 0x00008c00ff027b82 */ /* 0x000e620000000800 */
[----:B------:R-:W-:Y:S01]  /*17e80*/  ISETP.GE.U32.AND P5, PT, R0, 0x7ffffec5, PT ;  /* 0x7ffffec50000780c */ /* 0x000fe20003fa6070 */
[----:B------:R-:W-:Y:S01]  /*17e90*/  VIADD R0, R10, 0xffffff27 ;  /* 0xffffff270a007836 */ /* 0x000fe20000000000 */
[----:B------:R-:W-:Y:S04]  /*17ea0*/  LDGSTS.E [R246+0x5c004], desc[UR8][R168.64], !P3 ;  /* 0x5c004000a8f67fae */ /* 0x000fe8000d921848 */
[----:B------:R-:W-:Y:S01]  /*17eb0*/  ISETP.GE.U32.AND P3, PT, R0, 0x7ffffea8, PT ;  /* 0x7ffffea80000780c */ /* 0x000fe20003f66070 */
[----:B------:R-:W1:Y:S01]  /*17ec0*/  LDC R10, c[0x0][0x230] ;  /* 0x00008c00ff0a7b82 */ /* 0x000e620000000800 */
[----:B------:R-:W2:Y:S04]  /*17ed0*/  LDL.64 R170, [R1+0x1430] ;  /* 0x0014300001aa7983 */ /* 0x000ea80000100a00 */
[----:B----4-:R-:W-:Y:S04]  /*17ee0*/  LDGSTS.E [R246+0x50008], desc[UR8][R162.64], !P2 ;  /* 0x50008000a2f67fae */ /* 0x010fe8000d121848 */
[----:B------:R-:W4:Y:S04]  /*17ef0*/  LDL.64 R168, [R1+0x1420] ;  /* 0x0014200001a87983 */ /* 0x000f280000100a00 */
[----:B------:R-:W4:Y:S04]  /*17f00*/  LDL.64 R162, [R1+0xe60] ;  /* 0x000e600001a27983 */ /* 0x000f280000100a00 */
[----:B------:R-:W-:Y:S04]  /*17f10*/  LDGSTS.E [R246+0x54008], desc[UR8][R144.64], !P2 ;  /* 0x5400800090f67fae */ /* 0x000fe8000d121848 */
        /* <DEDUP_REMOVED lines=16> */
[----:B------:R-:W-:-:S02]  /*18020*/  IADD3 R0, R11, -0xda, RZ ;  /* 0xffffff260b007810 */ /* 0x000fc40007ffe0ff */
[----:B------:R-:W1:Y:S01]  /*18030*/  LDC R11, c[0x0][0x230] ;  /* 0x00008c00ff0b7b82 */ /* 0x000e620000000800 */
[----:B------:R-:W-:Y:S04]  /*18040*/  LDGSTS.E [R246+0x68000], desc[UR8][R174.64], !P3 ;  /* 0x68000000aef67fae */ /* 0x000fe8000d921848 */
[----:B------:R-:W2:Y:S01]  /*18050*/  LDL.64 R138, [R1+0xea0] ;  /* 0x000ea000018a7983 */ /* 0x000ea20000100a00 */
[----:B------:R-:W-:Y:S01]  /*18060*/  ISETP.GE.U32.AND P2, PT, R0, 0x7ffffea7, PT ;  /* 0x7ffffea70000780c */ /* 0x000fe20003f46070 */
[----:B------:R-:W-:Y:S02]  /*18070*/  VIADD R0, R25, 0xffffff25 ;  /* 0xffffff2519007836 */ /* 0x000fe40000000000 */
[----:B------:R-:W-:Y:S01]  /*18080*/  LDGSTS.E [R246+0x6c000], desc[UR8][R172.64], !P3 ;  /* 0x6c000000acf67fae */ /* 0x000fe2000d921848 */
[----:B------:R-:W1:Y:S02]  /*18090*/  LDC R25, c[0x0][0x230] ;  /* 0x00008c00ff197b82 */ /* 0x000e640000000800 */
[----:B------:R-:W-:Y:S01]  /*180a0*/  ISETP.GE.U32.AND P5, PT, R0, 0x7ffffea6, PT ;  /* 0x7ffffea60000780c */ /* 0x000fe20003fa6070 */
[----:B------:R-:W-:Y:S01]  /*180b0*/  VIADD R0, R24, 0xffffff24 ;  /* 0xffffff2418007836 */ /* 0x000fe20000000000 */
[----:B------:R-:W2:Y:S04]  /*180c0*/  LDL.64 R174, [R1+0x1300] ;  /* 0x0013000001ae7983 */ /* 0x000ea80000100a00 */
[----:B------:R-:W-:Y:S01]  /*180d0*/  ISETP.GE.U32.AND P3, PT, R0, 0x7ffffea5, PT ;  /* 0x7ffffea50000780c */ /* 0x000fe20003f66070 */
[----:B----4-:R-:W-:Y:S01]  /*180e0*/  LDGSTS.E [R246+0x60004], desc[UR8][R168.64], !P2 ;  /* 0x60004000a8f67fae */ /* 0x010fe2000d121848 */
[----:B------:R-:W4:Y:S03]  /*180f0*/  LDC R24, c[0x0][0x230] ;  /* 0x00008c00ff187b82 */ /* 0x000f260000000800 */
        /* <DEDUP_REMOVED lines=16> */
[----:B------:R-:W4:Y:S01]  /*18200*/  LDL.64 R154, [R1+0x12f0] ;  /* 0x0012f000019a7983 */ /* 0x000f220000100a00 */
[----:B------:R-:W-:-:S02]  /*18210*/  VIADD R0, R9, 0xffffff07 ;  /* 0xffffff0709007836 */ /* 0x000fc40000000000 */
[----:B------:R-:W4:Y:S01]  /*18220*/  LDC R9, c[0x0][0x230] ;  /* 0x00008c00ff097b82 */ /* 0x000f220000000800 */
[----:B------:R-:W4:Y:S04]  /*18230*/  LDL.64 R170, [R1+0xef8] ;  /* 0x000ef80001aa7983 */ /* 0x000f280000100a00 */
[----:B---3--:R-:W-:Y:S01]  /*18240*/  LDGSTS.E [R246+0x6400c], desc[UR8][R152.64], !P3 ;  /* 0x6400c00098f67fae */ /* 0x008fe2000d921848 */
[----:B------:R-:W-:-:S03]  /*18250*/  ISETP.GE.U32.AND P2, PT, R0, 0x7ffffe88, PT ;  /* 0x7ffffe880000780c */ /* 0x000fc60003f46070 */
[----:B------:R-:W3:Y:S04]  /*18260*/  LDL.64 R152, [R1+0x1530] ;  /* 0x0015300001987983 */ /* 0x000ee80000100a00 */
[----:B--2---:R-:W-:Y:S01]  /*18270*/  LDGSTS.E [R246+0x6800c], desc[UR8][R146.64], !P3 ;  /* 0x6800c00092f67fae */ /* 0x004fe2000d921848 */
[----:B------:R-:W-:Y:S02]  /*18280*/  VIADD R0, R3, 0xffffff06 ;  /* 0xffffff0603007836 */ /* 0x000fe40000000000 */
[----:B------:R-:W2:Y:S01]  /*18290*/  LDC R3, c[0x0][0x230] ;  /* 0x00008c00ff037b82 */ /* 0x000ea20000000800 */
[----:B------:R-:W2:Y:S04]  /*182a0*/  LDL.64 R146, [R1+0x1318] ;  /* 0x0013180001927983 */ /* 0x000ea80000100a00 */
[----:B------:R-:W-:Y:S04]  /*182b0*/  LDGSTS.E [R246+0x6c00c], desc[UR8][R138.64], !P3 ;  /* 0x6c00c0008af67fae */ /* 0x000fe8000d921848 */
[----:B------:R-:W3:Y:S01]  /*182c0*/  LDL.64 R138, [R1+0x12f8] ;  /* 0x0012f800018a7983 */ /* 0x000ee20000100a00 */
[----:B------:R-:W-:-:S02]  /*182d0*/  ISETP.GE.U32.AND P5, PT, R0, 0x7ffffe87, PT ;  /* 0x7ffffe870000780c */ /* 0x000fc40003fa6070 */
[----:B-1----:R-:W-:Y:S02]  /*182e0*/  IADD3 R0, R2, -0xfb, RZ ;  /* 0xffffff0502007810 */ /* 0x002fe40007ffe0ff */
[----:B------:R-:W1:Y:S02]  /*182f0*/  LDC R2, c[0x0][0x230] ;  /* 0x00008c00ff027b82 */ /* 0x000e640000000800 */
[----:B------:R-:W-:Y:S01]  /*18300*/  ISETP.GE.U32.AND P3, PT, R0, 0x7ffffe86, PT ;  /* 0x7ffffe860000780c */ /* 0x000fe20003f66070 */
[----:B----4-:R-:W-:Y:S04]  /*18310*/  LDGSTS.E [R246+0x70000], desc[UR8][R144.64], !P2 ;  /* 0x7000000090f67fae */ /* 0x010fe8000d121848 */
[----:B------:R-:W-:Y:S04]  /*18320*/  LDGSTS.E [R246+0x74000], desc[UR8][R168.64], !P2 ;  /* 0x74000000a8f67fae */ /* 0x000fe8000d121848 */
[----:B------:R-:W-:Y:S04]  /*18330*/  LDGSTS.E [R246+0x78000], desc[UR8][R162.64], !P2 ;  /* 0x78000000a2f67fae */ /* 0x000fe8000d121848 */
[----:B------:R-:W4:Y:S04]  /*18340*/  LDL.64 R144, [R1+0x1320] ;  /* 0x0013200001907983 */ /* 0x000f280000100a00 */
[----:B------:R-:W4:Y:S04]  /*18350*/  LDL.64 R168, [R1+0x3d0] ;  /* 0x0003d00001a87983 */ /* 0x000f280000100a00 */
        /* <DEDUP_REMOVED lines=9> */
[----:B------:R-:W4:Y:S04]  /*183f0*/  LDL.64 R156, [R1+0x3f0] ;  /* 0x0003f000019c7983 */ /* 0x000f280000100a00 */
[----:B------:R-:W-:Y:S04]  /*18400*/  LDGSTS.E [R246+0x70008], desc[UR8][R176.64], !P3 ;  /* 0x70008000b0f67fae */ /* 0x000fe8000d921848 */
[----:B------:R-:W4:Y:S01]  /*18410*/  LDL.64 R154, [R1+0x3f8] ;  /* 0x0003f800019a7983 */ /* 0x000f220000100a00 */
[----:B------:R-:W-:-:S02]  /*18420*/  VIADD R0, R10, 0xffffff04 ;  /* 0xffffff040a007836 */ /* 0x000fc40000000000 */
[----:B------:R-:W1:Y:S01]  /*18430*/  LDC R10, c[0x0][0x230] ;  /* 0x00008c00ff0a7b82 */ /* 0x000e620000000800 */
[----:B------:R-:W4:Y:S04]  /*18440*/  LDL.64 R176, [R1+0xc70] ;  /* 0x000c700001b07983 */ /* 0x000f280000100a00 */
[----:B---3--:R-:W-:Y:S01]  /*18450*/  LDGSTS.E [R246+0x74008], desc[UR8][R138.64], !P3 ;  /* 0x740080008af67fae */ /* 0x008fe2000d921848 */
[----:B------:R-:W-:-:S03]  /*18460*/  ISETP.GE.U32.AND P2, PT, R0, 0x7ffffe85, PT ;  /* 0x7ffffe850000780c */ /* 0x000fc60003f46070 */
[----:B------:R-:W-:Y:S04]  /*18470*/  LDGSTS.E [R246+0x78008], desc[UR8][R174.64], !P3 ;  /* 0x78008000aef67fae */ /* 0x000fe8000d921848 */
[----:B------:R-:W-:Y:S04]  /*18480*/  LDGSTS.E [R246+0x7c008], desc[UR8][R172.64], !P3 ;  /* 0x7c008000acf67fae */ /* 0x000fe8000d921848 */
[----:B------:R-:W3:Y:S04]  /*18490*/  LDL.64 R138, [R1+0x400] ;  /* 0x00040000018a7983 */ /* 0x000ee80000100a00 */
[----:B------:R-:W-:Y:S04]  /*184a0*/  LDGSTS.E [R246+0x7000c], desc[UR8][R152.64], !P2 ;  /* 0x7000c00098f67fae */ /* 0x000fe8000d121848 */
[----:B--2---:R-:W-:Y:S01]  /*184b0*/  LDGSTS.E [R246+0x7400c], desc[UR8][R146.64], !P2 ;  /* 0x7400c00092f67fae */ /* 0x004fe2000d121848 */
[----:B------:R-:W-:-:S02]  /*184c0*/  VIADD R0, R24, 0xffffff60 ;  /* 0xffffff6018007836 */ /* 0x000fc40000000000 */
[----:B------:R-:W2:Y:S01]  /*184d0*/  LDC R24, c[0x0][0x230] ;  /* 0x00008c00ff187b82 */ /* 0x000ea20000000800 */
[----:B------:R-:W2:Y:S04]  /*184e0*/  LDL.64 R174, [R1+0xc50] ;  /* 0x000c500001ae7983 */ /* 0x000ea80000100a00 */
[----:B------:R-:W2:Y:S04]  /*184f0*/  LDL.64 R152, [R1+0xf08] ;  /* 0x000f080001987983 */ /* 0x000ea80000100a00 */
[----:B------:R-:W2:Y:S04]  /*18500*/  LDL.64 R146, [R1+0x410] ;  /* 0x0004100001927983 */ /* 0x000ea80000100a00 */
[----:B------:R-:W2:Y:S04]  /*18510*/  LDL.64 R172, [R1+0x1188] ;  /* 0x0011880001ac7983 */ /* 0x000ea80000100a00 */
[----:B----4-:R-:W-:Y:S04]  /*18520*/  LDGSTS.E [R246+0x7800c], desc[UR8][R144.64], !P2 ;  /* 0x7800c00090f67fae */ /* 0x010fe8000d121848 */
[----:B------:R-:W4:Y:S04]  /*18530*/  LDL.64 R144, [R1+0x418] ;  /* 0x0004180001907983 */ /* 0x000f280000100a00 */
[----:B------:R-:W-:Y:S04]  /*18540*/  LDGSTS.E [R246+0x7c00c], desc[UR8][R142.64], !P2 ;  /* 0x7c00c0008ef67fae */ /* 0x000fe8000d121848 */
[----:B------:R-:W-:Y:S04]  /*18550*/  LDGSTS.E [R247+0x40000], desc[UR8][R170.64], !P1 ;  /* 0x40000000aaf77fae */ /* 0x000fe8000c921848 */
[----:B------:R-:W-:Y:S04]  /*18560*/  LDGSTS.E [R247+0x44000], desc[UR8][R168.64], !P1 ;  /* 0x44000000a8f77fae */ /* 0x000fe8000c921848 */
[----:B------:R-:W4:Y:S04]  /*18570*/  LDL.64 R142, [R1+0x420] ;  /* 0x00042000018e7983 */ /* 0x000f280000100a00 */
[----:B------:R-:W-:Y:S04]  /*18580*/  LDGSTS.E [R247+0x48000], desc[UR8][R162.64], !P1 ;  /* 0x48000000a2f77fae */ /* 0x000fe8000c921848 */
[----:B------:R-:W-:Y:S01]  /*18590*/  LDGSTS.E [R247+0x4c000], desc[UR8][R160.64], !P1 ;  /* 0x4c000000a0f77fae */ /* 0x000fe2000c921848 */
[----:B------:R-:W-:-:S03]  /*185a0*/  ISETP.GE.U32.AND P5, PT, R0, 0x7ffffee1, PT ;  /* 0x7ffffee10000780c */ /* 0x000fc60003fa6070 */
[----:B------:R-:W4:Y:S04]  /*185b0*/  LDL.64 R170, [R1+0xc48] ;  /* 0x000c480001aa7983 */ /* 0x000f280000100a00 */
[----:B------:R-:W-:Y:S04]  /*185c0*/  LDGSTS.E [R247+0x40004], desc[UR8][R158.64], !P6 ;  /* 0x400040009ef77fae */ /* 0x000fe8000f121848 */
[----:B------:R-:W-:Y:S04]  /*185d0*/  LDGSTS.E [R247+0x44004], desc[UR8][R156.64], !P6 ;  /* 0x440040009cf77fae */ /* 0x000fe8000f121848 */
[----:B------:R-:W4:Y:S04]  /*185e0*/  LDL.64 R168, [R1+0xc40] ;  /* 0x000c400001a87983 */ /* 0x000f280000100a00 */
[----:B------:R-:W-:Y:S01]  /*185f0*/  LDGSTS.E [R247+0x48004], desc[UR8][R154.64], !P6 ;  /* 0x480040009af77fae */ /* 0x000fe2000f121848 */
[----:B------:R-:W-:-:S02]  /*18600*/  VIADD R0, R11, 0xffffff43 ;  /* 0xffffff430b007836 */ /* 0x000fc40000000000 */
[----:B------:R-:W1:Y:S01]  /*18610*/  LDC R11, c[0x0][0x230] ;  /* 0x00008c00ff0b7b82 */ /* 0x000e620000000800 */
[----:B------:R-:W4:Y:S04]  /*18620*/  LDL.64 R162, [R1+0xc38] ;  /* 0x000c380001a27983 */ /* 0x000f280000100a00 */
[----:B------:R-:W4:Y:S04]  /*18630*/  LDL.64 R160, [R1+0x11b8] ;  /* 0x0011b80001a07983 */ /* 0x000f280000100a00 */
[----:B------:R-:W4:Y:S04]  /*18640*/  LDL.64 R158, [R1+0xc30] ;  /* 0x000c3000019e7983 */ /* 0x000f280000100a00 */
[----:B------:R-:W4:Y:S04]  /*18650*/  LDL.64 R156, [R1+0xc28] ;  /* 0x000c2800019c7983 */ /* 0x000f280000100a00 */
[----:B------:R-:W4:Y:S04]  /*18660*/  LDL.64 R154, [R1+0xc20] ;  /* 0x000c2000019a7983 */ /* 0x000f280000100a00 */
[----:B---3--:R-:W-:Y:S04]  /*18670*/  LDGSTS.E [R247+0x4c004], desc[UR8][R138.64], !P6 ;  /* 0x4c0040008af77fae */ /* 0x008fe8000f121848 */
[----:B------:R-:W3:Y:S01]  /*18680*/  LDL.64 R138, [R1+0xc78] ;  /* 0x000c7800018a7983 */ /* 0x000ee20000100a00 */
[----:B------:R-:W-:-:S03]  /*18690*/  ISETP.GE.U32.AND P3, PT, R0, 0x7ffffec4, PT ;  /* 0x7ffffec40000780c */ /* 0x000fc60003f66070 */
[----:B--2---:R-:W-:Y:S04]  /*186a0*/  LDGSTS.E [R247+0x40008], desc[UR8][R152.64], !P4 ;  /* 0x4000800098f77fae */ /* 0x004fe8000e121848 */
[----:B------:R-:W-:Y:S04]  /*186b0*/  LDGSTS.E [R247+0x44008], desc[UR8][R146.64], !P4 ;  /* 0x4400800092f77fae */ /* 0x000fe8000e121848 */
[----:B------:R-:W2:Y:S04]  /*186c0*/  LDL.64 R152, [R1+0x11d8] ;  /* 0x0011d80001987983 */ /* 0x000ea80000100a00 */
[----:B------:R-:W2:Y:S04]  /*186d0*/  LDL.64 R146, [R1+0xc08] ;  /* 0x000c080001927983 */ /* 0x000ea80000100a00 */
[----:B----4-:R-:W-:Y:S04]  /*186e0*/  LDGSTS.E [R247+0x48008], desc[UR8][R144.64], !P4 ;  /* 0x4800800090f77fae */ /* 0x010fe8000e121848 */
[----:B------:R-:W4:Y:S04]  /*186f0*/  LDL.64 R144, [R1+0xc00] ;  /* 0x000c000001907983 */ /* 0x000f280000100a00 */
[----:B------:R-:W-:Y:S04]  /*18700*/  LDGSTS.E [R247+0x4c008], desc[UR8][R142.64], !P4 ;  /* 0x4c0080008ef77fae */ /* 0x000fe8000e121848 */
[----:B------:R-:W-:Y:S04]  /*18710*/  LDGSTS.E [R247+0x4000c], desc[UR8][R190.64], !P5 ;  /* 0x4000c000bef77fae */ /* 0x000fe8000e921848 */
[----:B------:R-:W-:Y:S04]  /*18720*/  LDGSTS.E [R247+0x4400c], desc[UR8][R188.64], !P5 ;  /* 0x4400c000bcf77fae */ /* 0x000fe8000e921848 */
[----:B------:R-:W-:Y:S04]  /*18730*/  LDGSTS.E [R247+0x4800c], desc[UR8][R186.64], !P5 ;  /* 0x4800c000baf77fae */ /* 0x000fe8000e921848 */
[----:B------:R-:W-:Y:S04]  /*18740*/  LDGSTS.E [R247+0x4c00c], desc[UR8][R184.64], !P5 ;  /* 0x4c00c000b8f77fae */ /* 0x000fe8000e921848 */
[----:B------:R-:W-:Y:S04]  /*18750*/  LDGSTS.E [R247+0x50000], desc[UR8][R178.64], !P3 ;  /* 0x50000000b2f77fae */ /* 0x000fe8000d921848 */
[----:B------:R-:W4:Y:S01]  /*18760*/  LDL.64 R142, [R1+0xbe8] ;  /* 0x000be800018e7983 */ /* 0x000f220000100a00 */
[----:B------:R-:W-:-:S02]  /*18770*/  VIADD R0, R9, 0xffffff42 ;  /* 0xffffff4209007836 */ /* 0x000fc40000000000 */
[----:B------:R-:W4:Y:S01]  /*18780*/  LDC R9, c[0x0][0x230] ;  /* 0x00008c00ff097b82 */ /* 0x000f220000000800 */
[----:B------:R-:W4:Y:S04]  /*18790*/  LDL.64 R190, [R1+0xfe8] ;  /* 0x000fe80001be7983 */ /* 0x000f280000100a00 */
[----:B------:R-:W4:Y:S04]  /*187a0*/  LDL.64 R188, [R1+0xff0] ;  /* 0x000ff00001bc7983 */ /* 0x000f280000100a00 */
[----:B------:R-:W4:Y:S04]  /*187b0*/  LDL.64 R186, [R1+0xff8] ;  /* 0x000ff80001ba7983 */ /* 0x000f280000100a00 */
[----:B------:R-:W4:Y:S04]  /*187c0*/  LDL.64 R184, [R1+0x1450] ;  /* 0x0014500001b87983 */ /* 0x000f280000100a00 */
[----:B------:R-:W4:Y:S04]  /*187d0*/  LDL.64 R178, [R1+0x1008] ;  /* 0x0010080001b27983 */ /* 0x000f280000100a00 */
[----:B---3--:R-:W-:Y:S01]  /*187e0*/  LDGSTS.E [R247+0x54000], desc[UR8][R138.64], !P3 ;  /* 0x540000008af77fae */ /* 0x008fe2000d921848 */
[----:B------:R-:W-:-:S03]  /*187f0*/  ISETP.GE.U32.AND P2, PT, R0, 0x7ffffec3, PT ;  /* 0x7ffffec30000780c */ /* 0x000fc60003f46070 */
[----:B------:R-:W3:Y:S01]  /*18800*/  LDL.64 R138, [R1+0x1438] ;  /* 0x00143800018a7983 */ /* 0x000ee20000100a00 */
[----:B------:R-:W-:Y:S02]  /*18810*/  IADD3 R0, R3, -0xbf, RZ ;  /* 0xffffff4103007810 */ /* 0x000fe40007ffe0ff */
[----:B------:R-:W3:Y:S01]  /*18820*/  LDC R3, c[0x0][0x230] ;  /* 0x00008c00ff037b82 */ /* 0x000ee20000000800 */
[----:B------:R-:W-:Y:S01]  /*18830*/  LDGSTS.E [R247+0x58000], desc[UR8][R176.64], !P3 ;  /* 0x58000000b0f77fae */ /* 0x000fe2000d921848 */
[----:B------:R-:W-:Y:S01]  /*18840*/  ISETP.GE.U32.AND P1, PT, R0, 0x7ffffec2, PT ;  /* 0x7ffffec20000780c */ /* 0x000fe20003f26070 */
[----:B-1----:R-:W-:Y:S02]  /*18850*/  VIADD R0, R2, 0xffffff40 ;  /* 0xffffff4002007836 */ /* 0x002fe40000000000 */
[----:B------:R-:W-:Y:S03]  /*18860*/  LDGSTS.E [R247+0x5c000], desc[UR8][R174.64], !P3 ;  /* 0x5c000000aef77fae */ /* 0x000fe6000d921848 */
[----:B------:R-:W-:Y:S01]  /*18870*/  ISETP.GE.U32.AND P6, PT, R0, 0x7ffffec1, PT ;  /* 0x7ffffec10000780c */ /* 0x000fe20003fc6070 */
[----:B------:R-:W-:Y:S01]  /*18880*/  VIADD R0, R26, 0xffffff23 ;  /* 0xffffff231a007836 */ /* 0x000fe20000000000 */
[----:B------:R-:W-:Y:S01]  /*18890*/  LDGSTS.E [R247+0x50004], desc[UR8][R172.64], !P2 ;  /* 0x50004000acf77fae */ /* 0x000fe2000d121848 */
[----:B------:R-:W1:Y:S03]  /*188a0*/  LDC R2, c[0x0][0x230] ;  /* 0x00008c00ff027b82 */ /* 0x000e660000000800 */
[----:B------:R-:W-:Y:S01]  /*188b0*/  ISETP.GE.U32.AND P4, PT, R0, 0x7ffffea4, PT ;  /* 0x7ffffea40000780c */ /* 0x000fe20003f86070 */
[----:B------:R-:W3:Y:S04]  /*188c0*/  LDL.64 R176, [R1+0x1010] ;  /* 0x0010100001b07983 */ /* 0x000ee80000100a00 */
        /* <DEDUP_REMOVED lines=15> */
[----:B--2---:R-:W-:Y:S04]  /*189c0*/  LDGSTS.E [R247+0x5000c], desc[UR8][R152.64], !P6 ;  /* 0x5000c00098f77fae */ /* 0x004fe8000f121848 */
[----:B------:R-:W2:Y:S04]  /*189d0*/  LDL.64 R154, [R1+0x1360] ;  /* 0x00136000019a7983 */ /* 0x000ea80000100a00 */
[----:B------:R-:W-:Y:S04]  /*189e0*/  LDGSTS.E [R247+0x5400c], desc[UR8][R146.64], !P6 ;  /* 0x5400c00092f77fae */ /* 0x000fe8000f121848 */
[----:B------:R-:W2:Y:S04]  /*189f0*/  LDL.64 R152, [R1+0x1548] ;  /* 0x0015480001987983 */ /* 0x000ea80000100a00 */
[----:B----4-:R-:W-:Y:S04]  /*18a00*/  LDGSTS.E [R247+0x5800c], desc[UR8][R144.64], !P6 ;  /* 0x5800c00090f77fae */ /* 0x010fe8000f121848 */
[----:B------:R-:W4:Y:S04]  /*18a10*/  LDL.64 R146, [R1+0x1370] ;  /* 0x0013700001927983 */ /* 0x000f280000100a00 */
[----:B------:R-:W-:Y:S04]  /*18a20*/  LDGSTS.E [R247+0x5c00c], desc[UR8][R142.64], !P6 ;  /* 0x5c00c0008ef77fae */ /* 0x000fe8000f121848 */
[----:B------:R-:W4:Y:S04]  /*18a30*/  LDL.64 R144, [R1+0x1378] ;  /* 0x0013780001907983 */ /* 0x000f280000100a00 */
[----:B------:R-:W4:Y:S04]  /*18a40*/  LDL.64 R142, [R1+0x1380] ;  /* 0x00138000018e7983 */ /* 0x000f280000100a00 */
[----:B---3--:R-:W-:Y:S01]  /*18a50*/  LDGSTS.E [R247+0x60000], desc[UR8][R138.64], !P4 ;  /* 0x600000008af77fae */ /* 0x008fe2000e121848 */
[----:B------:R-:W-:-:S03]  /*18a60*/  VIADD R0, R11, 0xffffff22 ;  /* 0xffffff220b007836 */ /* 0x000fc60000000000 */
[----:B------:R-:W-:Y:S04]  /*18a70*/  LDGSTS.E [R247+0x64000], desc[UR8][R210.64], !P4 ;  /* 0x64000000d2f77fae */ /* 0x000fe8000e121848 */
[----:B------:R-:W3:Y:S01]  /*18a80*/  LDL.64 R138, [R1+0x1550] ;  /* 0x00155000018a7983 */ /* 0x000ee20000100a00 */
[----:B------:R-:W-:Y:S01]  /*18a90*/  ISETP.GE.U32.AND P5, PT, R0, 0x7ffffea3, PT ;  /* 0x7ffffea30000780c */ /* 0x000fe20003fa6070 */
[----:B------:R-:W-:Y:S02]  /*18aa0*/  VIADD R0, R25, 0xffffff21 ;  /* 0xffffff2119007836 */ /* 0x000fe40000000000 */
[----:B------:R-:W-:Y:S03]  /*18ab0*/  LDGSTS.E [R247+0x68000], desc[UR8][R208.64], !P4 ;  /* 0x68000000d0f77fae */ /* 0x000fe6000e121848 */
[----:B------:R-:W-:Y:S01]  /*18ac0*/  ISETP.GE.U32.AND P3, PT, R0, 0x7ffffea2, PT ;  /* 0x7ffffea20000780c */ /* 0x000fe20003f66070 */
[----:B------:R-:W-:Y:S01]  /*18ad0*/  LDGSTS.E [R247+0x6c000], desc[UR8][R206.64], !P4 ;  /* 0x6c000000cef77fae */ /* 0x000fe2000e121848 */
[----:B------:R-:W-:-:S04]  /*18ae0*/  IADD3 R0, R24, -0xe0, RZ ;  /* 0xffffff2018007810 */ /* 0x000fc80007ffe0ff */
[----:B------:R-:W-:Y:S01]  /*18af0*/  ISETP.GE.U32.AND P2, PT, R0, 0x7ffffea1, PT ;  /* 0x7ffffea10000780c */ /* 0x000fe20003f46070 */
[----:B------:R-:W-:Y:S01]  /*18b00*/  VIADD R0, R10, 0xffffff03 ;  /* 0xffffff030a007836 */ /* 0x000fe20000000000 */
[----:B------:R-:W-:Y:S04]  /*18b10*/  LDGSTS.E [R247+0x60004], desc[UR8][R204.64], !P5 ;  /* 0x60004000ccf77fae */ /* 0x000fe8000e921848 */
[----:B------:R-:W-:Y:S01]  /*18b20*/  ISETP.GE.U32.AND P1, PT, R0, 0x7ffffe84, PT ;  /* 0x7ffffe840000780c */ /* 0x000fe20003f26070 */
[----:B------:R-:W-:Y:S01]  /*18b30*/  VIADD R0, R9, 0xffffff02 ;  /* 0xffffff0209007836 */ /* 0x000fe20000000000 */
[----:B------:R-:W-:Y:S04]  /*18b40*/  LDGSTS.E [R247+0x64004], desc[UR8][R202.64], !P5 ;  /* 0x64004000caf77fae */ /* 0x000fe8000e921848 */
[----:B------:R-:W-:Y:S01]  /*18b50*/  ISETP.GE.U32.AND P6, PT, R0, 0x7ffffe83, PT ;  /* 0x7ffffe830000780c */ /* 0x000fe20003fc6070 */
[----:B------:R-:W-:Y:S01]  /*18b60*/  VIADD R0, R3, 0xffffff01 ;  /* 0xffffff0103007836 */ /* 0x000fe20000000000 */
[----:B------:R-:W-:Y:S01]  /*18b70*/  LDGSTS.E [R247+0x68004], desc[UR8][R200.64], !P5 ;  /* 0x68004000c8f77fae */ /* 0x000fe2000e921848 */
[----:B-1----:R-:W-:-:S03]  /*18b80*/  VIADD R2, R2, 0xffffff00 ;  /* 0xffffff0002027836 */ /* 0x002fc60000000000 */
[----:B------:R-:W-:Y:S01]  /*18b90*/  LDGSTS.E [R247+0x6c004], desc[UR8][R194.64], !P5 ;  /* 0x6c004000c2f77fae */ /* 0x000fe2000e921848 */
[----:B------:R-:W-:-:S03]  /*18ba0*/  ISETP.GE.U32.AND P4, PT, R0, 0x7ffffe82, PT ;  /* 0x7ffffe820000780c */ /* 0x000fc60003f86070 */
[----:B------:R-:W-:Y:S04]  /*18bb0*/  LDGSTS.E [R247+0x60008], desc[UR8][R192.64], !P3 ;  /* 0x60008000c0f77fae */ /* 0x000fe8000d921848 */
[----:B------:R-:W-:Y:S04]  /*18bc0*/  LDGSTS.E [R247+0x64008], desc[UR8][R190.64], !P3 ;  /* 0x64008000bef77fae */ /* 0x000fe8000d921848 */
[----:B------:R-:W-:Y:S04]  /*18bd0*/  LDGSTS.E [R247+0x68008], desc[UR8][R188.64], !P3 ;  /* 0x68008000bcf77fae */ /* 0x000fe8000d921848 */
[----:B------:R-:W-:Y:S01]  /*18be0*/  LDGSTS.E [R247+0x6c008], desc[UR8][R186.64], !P3 ;  /* 0x6c008000baf77fae */ /* 0x000fe2000d921848 */
[----:B------:R-:W-:-:S03]  /*18bf0*/  ISETP.GE.U32.AND P5, PT, R2, 0x7ffffe81, PT ;  /* 0x7ffffe810200780c */ /* 0x000fc60003fa6070 */
        /* <DEDUP_REMOVED lines=11> */
[----:B--2---:R-:W-:Y:S04]  /*18cb0*/  LDGSTS.E [R247+0x7c004], desc[UR8][R154.64], !P6 ;  /* 0x7c0040009af77fae */ /* 0x004fe8000f121848 */
[----:B------:R-:W-:Y:S04]  /*18cc0*/  LDGSTS.E [R247+0x70008], desc[UR8][R152.64], !P4 ;  /* 0x7000800098f77fae */ /* 0x000fe8000e121848 */
[----:B----4-:R-:W-:Y:S04]  /*18cd0*/  LDGSTS.E [R247+0x74008], desc[UR8][R146.64], !P4 ;  /* 0x7400800092f77fae */ /* 0x010fe8000e121848 */
[----:B------:R-:W-:Y:S04]  /*18ce0*/  LDGSTS.E [R247+0x78008], desc[UR8][R144.64], !P4 ;  /* 0x7800800090f77fae */ /* 0x000fe8000e121848 */
[----:B------:R-:W-:Y:S04]  /*18cf0*/  LDGSTS.E [R247+0x7c008], desc[UR8][R142.64], !P4 ;  /* 0x7c0080008ef77fae */ /* 0x000fe8000e121848 */
[----:B---3--:R-:W-:Y:S04]  /*18d00*/  LDGSTS.E [R247+0x7000c], desc[UR8][R138.64], !P5 ;  /* 0x7000c0008af77fae */ /* 0x008fe8000e921848 */
[----:B------:R-:W-:Y:S04]  /*18d10*/  LDGSTS.E [R247+0x7400c], desc[UR8][R6.64], !P5 ;  /* 0x7400c00006f77fae */ /* 0x000fe8000e921848 */
[----:B------:R-:W-:Y:S04]  /*18d20*/  LDGSTS.E [R247+0x7800c], desc[UR8][R16.64], !P5 ;  /* 0x7800c00010f77fae */ /* 0x000fe8000e921848 */
[----:B------:R1:W-:Y:S04]  /*18d30*/  LDGSTS.E [R247+0x7c00c], desc[UR8][R18.64], !P5 ;  /* 0x7c00c00012f77fae */ /* 0x0003e8000e921848 */
[----:B------:R-:W5:Y:S04]  /*18d40*/  LDL.LU.64 R6, [R1+0x1768] ;  /* 0x0017680001067983 */ /* 0x000f680000300a00 */
[----:B------:R-:W5:Y:S04]  /*18d50*/  LDL.LU.64 R16, [R1+0x1760] ;  /* 0x0017600001107983 */ /* 0x000f680000300a00 */
[----:B------:R-:W5:Y:S04]  /*18d60*/  LDL.LU.64 R18, [R1+0x1758] ;  /* 0x0017580001127983 */ /* 0x000f680000300a00 */
[----:B------:R-:W2:Y:S01]  /*18d70*/  LDL.64 R142, [R1+0x1558] ;  /* 0x00155800018e7983 */ /* 0x000ea20000100a00 */
[----:B------:R-:W3:Y:S03]  /*18d80*/  LDC R9, c[0x0][0x230] ;  /* 0x00008c00ff097b82 */ /* 0x000ee60000000800 */
[----:B------:R-:W4:Y:S04]  /*18d90*/  LDL.64 R138, [R1+0x1560] ;  /* 0x00156000018a7983 */ /* 0x000f280000100a00 */
[----:B------:R-:W4:Y:S01]  /*18da0*/  LDL.64 R2, [R1+0x1748] ;  /* 0x0017480001027983 */ /* 0x000f220000100a00 */
[----:B------:R-:W-:-:S02]  /*18db0*/  CS2R R216, SRZ ;  /* 0x0000000000d87805 */ /* 0x000fc4000001ff00 */
[----:B------:R-:W-:Y:S02]  /*18dc0*/  CS2R R218, SRZ ;  /* 0x0000000000da7805 */ /* 0x000fe4000001ff00 */
[----:B------:R-:W-:Y:S01]  /*18dd0*/  CS2R R220, SRZ ;  /* 0x0000000000dc7805 */ /* 0x000fe2000001ff00 */
[----:B------:R-:W0:Y:S01]  /*18de0*/  LDGDEPBAR ;  /* 0x00000000000079af */ /* 0x000e220000000000 */
[----:B------:R-:W-:Y:S02]  /*18df0*/  CS2R R222, SRZ ;  /* 0x0000000000de7805 */ /* 0x000fe4000001ff00 */
[----:B------:R-:W-:Y:S02]  /*18e00*/  CS2R R224, SRZ ;  /* 0x0000000000e07805 */ /* 0x000fe4000001ff00 */
[----:B------:R-:W-:Y:S01]  /*18e10*/  CS2R R226, SRZ ;  /* 0x0000000000e27805 */ /* 0x000fe2000001ff00 */
[----:B------:R1:W-:Y:S01]  /*18e20*/  STL [R1], RZ ;  /* 0x000000ff01007387 */ /* 0x0003e20000100800 */
[----:B------:R-:W-:-:S02]  /*18e30*/  CS2R R232, SRZ ;  /* 0x0000000000e87805 */ /* 0x000fc4000001ff00 */
[----:B------:R-:W-:Y:S02]  /*18e40*/  CS2R R234, SRZ ;  /* 0x0000000000ea7805 */ /* 0x000fe4000001ff00 */
[----:B------:R-:W-:Y:S01]  /*18e50*/  CS2R R236, SRZ ;  /* 0x0000000000ec7805 */ /* 0x000fe2000001ff00 */
[----:B------:R1:W-:Y:S01]  /*18e60*/  STL [R1+0x4], RZ ;  /* 0x000004ff01007387 */ /* 0x0003e20000100800 */
[----:B------:R-:W-:Y:S02]  /*18e70*/  CS2R R238, SRZ ;  /* 0x0000000000ee7805 */ /* 0x000fe4000001ff00 */
[----:B------:R-:W-:Y:S02]  /*18e80*/  CS2R R240, SRZ ;  /* 0x0000000000f07805 */ /* 0x000fe4000001ff00 */
[----:B------:R-:W-:Y:S01]  /*18e90*/  CS2R R244, SRZ ;  /* 0x0000000000f47805 */ /* 0x000fe2000001ff00 */
[----:B------:R1:W-:Y:S01]  /*18ea0*/  STL [R1+0x8], RZ ;  /* 0x000008ff01007387 */ /* 0x0003e20000100800 */
[----:B---3--:R-:W-:-:S02]  /*18eb0*/  IADD3 R9, R9, 0x7f, RZ ;  /* 0x0000007f09097810 */ /* 0x008fc40007ffe0ff */
[----:B-1----:R-:W-:Y:S02]  /*18ec0*/  CS2R R246, SRZ ;  /* 0x0000000000f67805 */ /* 0x002fe4000001ff00 */
[----:B------:R-:W-:Y:S01]  /*18ed0*/  CS2R R184, SRZ ;  /* 0x0000000000b87805 */ /* 0x000fe2000001ff00 */
[----:B------:R1:W-:Y:S01]  /*18ee0*/  STL [R1+0xc], RZ ;  /* 0x00000cff01007387 */ /* 0x0003e20000100800 */
[----:B------:R-:W-:Y:S02]  /*18ef0*/  CS2R R186, SRZ ;  /* 0x0000000000ba7805 */ /* 0x000fe4000001ff00 */
[----:B------:R-:W-:Y:S02]  /*18f00*/  CS2R R188, SRZ ;  /* 0x0000000000bc7805 */ /* 0x000fe4000001ff00 */
[----:B------:R-:W-:Y:S01]  /*18f10*/  CS2R R190, SRZ ;  /* 0x0000000000be7805 */ /* 0x000fe2000001ff00 */
[----:B------:R1:W-:Y:S01]  /*18f20*/  STL [R1+0x10], RZ ;  /* 0x000010ff01007387 */ /* 0x0003e20000100800 */
        /* <DEDUP_REMOVED lines=43> */
[----:B------:R1:W-:Y:S04]  /*191e0*/  STL [R1+0x3c], RZ ;  /* 0x00003cff01007387 */ /* 0x0003e80000100800 */
        /* <DEDUP_REMOVED lines=16> */
[----:B--2---:R2:W-:Y:S04]  /*192f0*/  LDGSTS.E [R23+-0x38000], desc[UR8][R142.64], P0 ;  /* 0xc80000008e177fae */ /* 0x0045e80008121848 */
[----:B------:R3:W-:Y:S04]  /*19300*/  LDGSTS.E [R23+-0x37c00], desc[UR8][R148.64], P0 ;  /* 0xc840000094177fae */ /* 0x0007e80008121848 */
[----:B------:R1:W-:Y:S04]  /*19310*/  LDGSTS.E [R23+-0x37800], desc[UR8][R164.64], P0 ;  /* 0xc8800000a4177fae */ /* 0x0003e80008121848 */
[----:B------:R4:W-:Y:S01]  /*19320*/  LDGSTS.E [R23+-0x37400], desc[UR8][R180.64], P0 ;  /* 0xc8c00000b4177fae */ /* 0x0009e20008121848 */
[----:B--2---:R-:W-:-:S03]  /*19330*/  CS2R R142, SRZ ;  /* 0x00000000008e7805 */ /* 0x004fc6000001ff00 */
[----:B------:R2:W-:Y:S01]  /*19340*/  LDGSTS.E [R23+-0x37000], desc[UR8][R196.64], P0 ;  /* 0xc9000000c4177fae */ /* 0x0005e20008121848 */
[----:B---3--:R-:W-:-:S03]  /*19350*/  CS2R R148, SRZ ;  /* 0x0000000000947805 */ /* 0x008fc6000001ff00 */
[----:B------:R3:W-:Y:S01]  /*19360*/  LDGSTS.E [R23+-0x36c00], desc[UR8][R212.64], P0 ;  /* 0xc9400000d4177fae */ /* 0x0007e20008121848 */
[----:B-1----:R-:W-:-:S03]  /*19370*/  CS2R R164, SRZ ;  /* 0x0000000000a47805 */ /* 0x002fc6000001ff00 */
[----:B------:R1:W-:Y:S01]  /*19380*/  LDGSTS.E [R23+-0x36800], desc[UR8][R228.64], P0 ;  /* 0xc9800000e4177fae */ /* 0x0003e20008121848 */
[----:B----4-:R-:W-:-:S03]  /*19390*/  CS2R R180, SRZ ;  /* 0x0000000000b47805 */ /* 0x010fc6000001ff00 */
        /* <DEDUP_REMOVED lines=113> */
[----:B------:R-:W-:Y:S02]  /*19ab0*/  ISETP.GE.AND P0, PT, R9, 0x80, PT ;  /* 0x000000800900780c */ /* 0x000fe40003f06270 */
[----:B--2---:R-:W-:Y:S01]  /*19ac0*/  CS2R R36, SRZ ;  /* 0x0000000000247805 */ /* 0x004fe2000001ff00 */
[----:B------:R-:W0:Y:S01]  /*19ad0*/  LDGDEPBAR ;  /* 0x00000000000079af */ /* 0x000e220000000000 */
[----:B---3--:R-:W-:-:S09]  /*19ae0*/  CS2R R34, SRZ ;  /* 0x0000000000227805 */ /* 0x008fd2000001ff00 */
[----:B-1----:R-:W-:Y:S05]  /*19af0*/  @!P0 BRA `(.L_x_0) ;  /* 0x0000022800408947 */ /* 0x002fea0003800000 */
[----:B------:R-:W2:Y:S04]  /*19b00*/  LDL.LU.64 R12, [R1+0xf50] ;  /* 0x000f5000010c7983 */ /* 0x000ea80000300a00 */
[----:B------:R-:W3:Y:S04]  /*19b10*/  LDL.LU.64 R14, [R1+0xf58] ;  /* 0x000f5800010e7983 */ /* 0x000ee80000300a00 */
        /* <DEDUP_REMOVED lines=13> */
[----:B--2---:R-:W-:-:S02]  /*19bf0*/  IMAD.MOV.U32 R11, RZ, RZ, R12 ;  /* 0x000000ffff0b7224 */ /* 0x004fc400078e000c */
[----:B------:R-:W-:Y:S02]  /*19c00*/  IMAD.MOV.U32 R10, RZ, RZ, R13 ;  /* 0x000000ffff0a7224 */ /* 0x000fe400078e000d */
[----:B---3--:R-:W-:Y:S02]  /*19c10*/  IMAD.MOV.U32 R13, RZ, RZ, R14 ;  /* 0x000000ffff0d7224 */ /* 0x008fe400078e000e */
[----:B------:R-:W-:Y:S01]  /*19c20*/  IMAD.MOV.U32 R12, RZ, RZ, R15 ;  /* 0x000000ffff0c7224 */ /* 0x000fe200078e000f */
[----:B----4-:R-:W-:Y:S01]  /*19c30*/  MOV R15, R20 ;  /* 0x00000014000f7202 */ /* 0x010fe20000000f00 */
[----:B------:R-:W-:Y:S02]  /*19c40*/  IMAD.MOV.U32 R14, RZ, RZ, R21 ;  /* 0x000000ffff0e7224 */ /* 0x000fe400078e0015 */
[----:B------:R-:W-:Y:S01]  /*19c50*/  IMAD.MOV.U32 R21, RZ, RZ, R22 ;  /* 0x000000ffff157224 */ /* 0x000fe200078e0016 */
[----:B------:R-:W-:Y:S01]  /*19c60*/  MOV R22, R249 ;  /* 0x000000f900167202 */ /* 0x000fe20000000f00 */
[----:B------:R-:W-:-:S02]  /*19c70*/  IMAD.MOV.U32 R20, RZ, RZ, R23 ;  /* 0x000000ffff147224 */ /* 0x000fc400078e0017 */
[----:B------:R-:W-:Y:S02]  /*19c80*/  IMAD.MOV.U32 R23, RZ, RZ, R248 ;  /* 0x000000ffff177224 */ /* 0x000fe400078e00f8 */
[----:B------:R-:W-:Y:S02]  /*19c90*/  IMAD.MOV.U32 R249, RZ, RZ, R250 ;  /* 0x000000fffff97224 */ /* 0x000fe400078e00fa */
[----:B------:R-:W-:Y:S02]  /*19ca0*/  IMAD.MOV.U32 R248, RZ, RZ, R251 ;  /* 0x000000fffff87224 */ /* 0x000fe400078e00fb */
[----:B------:R-:W-:Y:S02]  /*19cb0*/  IMAD.MOV.U32 R251, RZ, RZ, R36 ;  /* 0x000000fffffb7224 */ /* 0x000fe400078e0024 */
[----:B------:R-:W-:Y:S02]  /*19cc0*/  IMAD.MOV.U32 R250, RZ, RZ, R37 ;  /* 0x000000fffffa7224 */ /* 0x000fe400078e0025 */
[----:B------:R-:W2:Y:S01]  /*19cd0*/  LDL.LU.64 R36, [R1+0xd0] ;  /* 0x0000d00001247983 */ /* 0x000ea20000300a00 */
[----:B------:R-:W-:-:S03]  /*19ce0*/  MOV R252, R53 ;  /* 0x0000003500fc7202 */ /* 0x000fc60000000f00 */
[----:B------:R1:W-:Y:S01]  /*19cf0*/  STL [R1+0x80], R52 ;  /* 0x0000803401007387 */ /* 0x0003e20000100800 */
[----:B------:R-:W-:-:S03]  /*19d00*/  IMAD.MOV.U32 R0, RZ, RZ, R55 ;  /* 0x000000ffff007224 */ /* 0x000fc600078e0037 */
[----:B-1----:R-:W3:Y:S04]  /*19d10*/  LDL.LU.64 R52, [R1+0xd8] ;  /* 0x0000d80001347983 */ /* 0x002ee80000300a00 */
[----:B------:R1:W-:Y:S04]  /*19d20*/  STL [R1+0x88], R54 ;  /* 0x0000883601007387 */ /* 0x0003e80000100800 */
[----:B-1----:R-:W4:Y:S04]  /*19d30*/  LDL.LU.64 R54, [R1+0xe0] ;  /* 0x0000e00001367983 */ /* 0x002f280000300a00 */
[----:B------:R1:W-:Y:S04]  /*19d40*/  STL [R1+0x84], R0 ;  /* 0x0000840001007387 */ /* 0x0003e80000100800 */
[----:B------:R1:W-:Y:S02]  /*19d50*/  STL [R1+0x90], R38 ;  /* 0x0000902601007387 */ /* 0x0003e40000100800 */
[----:B-1----:R-:W-:-:S02]  /*19d60*/  IMAD.MOV.U32 R0, RZ, RZ, R39 ;  /* 0x000000ffff007224 */ /* 0x002fc400078e0027 */
[----:B------:R-:W4:Y:S04]  /*19d70*/  LDL.LU.64 R38, [R1+0x7c8] ;  /* 0x0007c80001267983 */ /* 0x000f280000300a00 */
        /* <DEDUP_REMOVED lines=10> */
[----:B-1----:R-:W-:-:S02]  /*19e20*/  MOV R0, R45 ;  /* 0x0000002d00007202 */ /* 0x002fc40000000f00 */
        /* <DEDUP_REMOVED lines=18> */
[----:B--2---:R2:W-:Y:S01]  /*19f50*/  STL [R1+0xd0], R36 ;  /* 0x0000d02401007387 */ /* 0x0045e20000100800 */
[----:B-1----:R-:W-:-:S03]  /*19f60*/  MOV R0, R37 ;  /* 0x0000002500007202 */ /* 0x002fc60000000f00 */
[----:B--2---:R-:W2:Y:S04]  /*19f70*/  LDL.LU.64 R36, [R1+0x8d0] ;  /* 0x0008d00001247983 */ /* 0x004ea80000300a00 */
[----:B------:R1:W-:Y:S04]  /*19f80*/  STL [R1+0xcc], R0 ;  /* 0x0000cc0001007387 */ /* 0x0003e80000100800 */
[----:B---3--:R3:W-:Y:S01]  /*19f90*/  STL [R1+0xd8], R52 ;  /* 0x0000d83401007387 */ /* 0x0087e20000100800 */
[----:B-1----:R-:W-:-:S03]  /*19fa0*/  IMAD.MOV.U32 R0, RZ, RZ, R53 ;  /* 0x000000ffff007224 */ /* 0x002fc600078e0035 */
[----:B---3--:R-:W3:Y:S04]  /*19fb0*/  LDL.LU.64 R52, [R1+0x130] ;  /* 0x0001300001347983 */ /* 0x008ee80000300a00 */
[----:B------:R1:W-:Y:S04]  /*19fc0*/  STL [R1+0xd4], R0 ;  /* 0x0000d40001007387 */ /* 0x0003e80000100800 */
[----:B----4-:R4:W-:Y:S01]  /*19fd0*/  STL [R1+0xe0], R54 ;  /* 0x0000e03601007387 */ /* 0x0109e20000100800 */
[----:B-1----:R-:W-:-:S03]  /*19fe0*/  IMAD.MOV.U32 R0, RZ, RZ, R55 ;  /* 0x000000ffff007224 */ /* 0x002fc600078e0037 */
[----:B----4-:R-:W4:Y:S04]  /*19ff0*/  LDL.LU.64 R54, [R1+0x138] ;  /* 0x0001380001367983 */ /* 0x010f280000300a00 */
        /* <DEDUP_REMOVED lines=33> */
[----:B--2---:R2:W-:Y:S01]  /*1a210*/  STL [R1+0x128], R36 ;  /* 0x0001282401007387 */ /* 0x0045e20000100800 */
[----:B-1----:R-:W-:-:S03]  /*1a220*/  IMAD.MOV.U32 R0, RZ, RZ, R37 ;  /* 0x000000ffff007224 */ /* 0x002fc600078e0025 */
        /* <DEDUP_REMOVED lines=95> */
[----:B-1----:R-:W-:-:S03]  /*1a820*/  MOV R0, R55 ;  /* 0x0000003700007202 */ /* 0x002fc60000000f00 */
        /* <DEDUP_REMOVED lines=39> */
[----:B-1----:R-:W-:-:S03]  /*1aaa0*/  MOV R0, R53 ;  /* 0x0000003500007202 */ /* 0x002fc60000000f00 */
        /* <DEDUP_REMOVED lines=1572> */
[----:B------:R-:W4:Y:S04]  /*20cf0*/  LDL.64 R48, [R1+0x1240] ;  /* 0x0012400001307983 */ /* 0x000f280000100a00 */
[----:B------:R1:W-:Y:S04]  /*20d00*/  STL [R1+0xe7c], R0 ;  /* 0x000e7c0001007387 */ /* 0x0003e80000100800 */
[----:B------:R1:W-:Y:S02]  /*20d10*/  STL [R1+0xe88], R50 ;  /* 0x000e883201007387 */ /* 0x0003e40000100800 */
[----:B-1----:R-:W-:-:S02]  /*20d20*/  IMAD.MOV.U32 R0, RZ, RZ, R51 ;  /* 0x000000ffff007224 */ /* 0x002fc400078e0033 */
[----:B------:R-:W4:Y:S04]  /*20d30*/  LDL.64 R50, [R1+0x1258] ;  /* 0x0012580001327983 */ /* 0x000f280000100a00 */
        /* <DEDUP_REMOVED lines=205> */
[----:B------:R-:W-:Y:S04]  /*21a10*/  STL [R1+0x1028], R34 ;  /* 0x0010282201007387 */ /* 0x000fe80000100800 */
[----:B------:R-:W4:Y:S01]  /*21a20*/  LDL.LU.64 R32, [R1+0x1590] ;  /* 0x0015900001207983 */ /* 0x000f220000300a00 */
[----:B-1----:R-:W-:-:S05]  /*21a30*/  IMAD.MOV.U32 R0, RZ, RZ, R35 ;  /* 0x000000ffff007224 */ /* 0x002fca00078e0023 */
[----:B------:R1:W-:Y:S04]  /*21a40*/  STL [R1+0x1024], R0 ;  /* 0x0010240001007387 */ /* 0x0003e80000100800 */
[----:B------:R1:W-:Y:S02]  /*21a50*/  STL [R1+0x1030], R46 ;  /* 0x0010302e01007387 */ /* 0x0003e40000100800 */
[----:B-1----:R-:W-:Y:S02]  /*21a60*/  IMAD.MOV.U32 R0, RZ, RZ, R47 ;  /* 0x000000ffff007224 */ /* 0x002fe400078e002f */
        /* <DEDUP_REMOVED lines=10> */
[----:B--2---:R-:W-:Y:S01]  /*21b10*/  STL [R1+0x1048], R36 ;  /* 0x0010482401007387 */ /* 0x004fe20000100800 */
[----:B-1----:R-:W-:-:S03]  /*21b20*/  IMAD.MOV.U32 R0, RZ, RZ, R37 ;  /* 0x000000ffff007224 */ /* 0x002fc600078e0025 */
[----:B------:R-:W2:Y:S04]  /*21b30*/  LDL.LU.64 R34, [R1+0x15b0] ;  /* 0x0015b00001227983 */ /* 0x000ea80000300a00 */
        /* <DEDUP_REMOVED lines=9> */
[----:B------:R-:W-:Y:S04]  /*21bd0*/  STL [R1+0x1060], R38 ;  /* 0x0010602601007387 */ /* 0x000fe80000100800 */
[----:B------:R-:W4:Y:S01]  /*21be0*/  LDL.LU.64 R36, [R1+0x15c8] ;  /* 0x0015c80001247983 */ /* 0x000f220000300a00 */
[----:B-1----:R-:W-:-:S05]  /*21bf0*/  MOV R0, R39 ;  /* 0x0000002700007202 */ /* 0x002fca0000000f00 */
[----:B------:R1:W-:Y:S02]  /*21c00*/  STL [R1+0x105c], R0 ;  /* 0x00105c0001007387 */ /* 0x0003e40000100800 */
[----:B-1----:R-:W-:Y:S02]  /*21c10*/  IMAD.MOV.U32 R0, RZ, RZ, R41 ;  /* 0x000000ffff007224 */ /* 0x002fe400078e0029 */
[----:B------:R1:W-:Y:S04]  /*21c20*/  STL [R1+0x1068], R40 ;  /* 0x0010682801007387 */ /* 0x0003e80000100800 */
[----:B------:R-:W4:Y:S04]  /*21c30*/  LDL.LU.64 R38, [R1+0x15d0] ;  /* 0x0015d00001267983 */ /* 0x000f280000300a00 */
[----:B------:R1:W-:Y:S04]  /*21c40*/  STL [R1+0x1064], R0 ;  /* 0x0010640001007387 */ /* 0x0003e80000100800 */
[----:B------:R1:W-:Y:S04]  /*21c50*/  STL [R1+0x1070], R42 ;  /* 0x0010702a01007387 */ /* 0x0003e80000100800 */
[----:B-1----:R-:W4:Y:S01]  /*21c60*/  LDL.LU.64 R40, [R1+0x15d8] ;  /* 0x0015d80001287983 */ /* 0x002f220000300a00 */
[----:B------:R-:W-:-:S03]  /*21c70*/  IMAD.MOV.U32 R0, RZ, RZ, R43 ;  /* 0x000000ffff007224 */ /* 0x000fc600078e002b */
[----:B------:R-:W-:Y:S04]  /*21c80*/  STL [R1+0x1078], R44 ;  /* 0x0010782c01007387 */ /* 0x000fe80000100800 */
[----:B------:R1:W-:Y:S04]  /*21c90*/  STL [R1+0x106c], R0 ;  /* 0x00106c0001007387 */ /* 0x0003e80000100800 */
[----:B------:R-:W4:Y:S01]  /*21ca0*/  LDL.LU.64 R42, [R1+0x15e0] ;  /* 0x0015e000012a7983 */ /* 0x000f220000300a00 */
[----:B-1----:R-:W-:-:S03]  /*21cb0*/  IMAD.MOV.U32 R0, RZ, RZ, R45 ;  /* 0x000000ffff007224 */ /* 0x002fc600078e002d */
[----:B------:R-:W-:Y:S04]  /*21cc0*/  STL [R1+0x1080], R32 ;  /* 0x0010802001007387 */ /* 0x000fe80000100800 */
[----:B------:R1:W-:Y:S04]  /*21cd0*/  STL [R1+0x1074], R0 ;  /* 0x0010740001007387 */ /* 0x0003e80000100800 */
[----:B------:R-:W4:Y:S01]  /*21ce0*/  LDL.LU.64 R44, [R1+0x15e8] ;  /* 0x0015e800012c7983 */ /* 0x000f220000300a00 */
[----:B-1----:R-:W-:-:S03]  /*21cf0*/  MOV R0, R33 ;  /* 0x0000002100007202 */ /* 0x002fc60000000f00 */
[----:B------:R-:W-:Y:S04]  /*21d00*/  STL [R1+0x1088], R46 ;  /* 0x0010882e01007387 */ /* 0x000fe80000100800 */
        /* <DEDUP_REMOVED lines=30> */
[----:B------:R-:W-:Y:S04]  /*21ef0*/  STL [R1+0x10c8], R40 ;  /* 0x0010c82801007387 */ /* 0x000fe80000100800 */
[----:B------:R1:W-:Y:S04]  /*21f00*/  STL [R1+0x10bc], R0 ;  /* 0x0010bc0001007387 */ /* 0x0003e80000100800 */
[----:B------:R-:W4:Y:S01]  /*21f10*/  LDL.LU.64 R38, [R1+0x1628] ;  /* 0x0016280001267983 */ /* 0x000f220000300a00 */
[----:B-1----:R-:W-:-:S03]  /*21f20*/  IMAD.MOV.U32 R0, RZ, RZ, R41 ;  /* 0x000000ffff007224 */ /* 0x002fc600078e0029 */
[----:B------:R-:W-:Y:S04]  /*21f30*/  STL [R1+0x10d0], R42 ;  /* 0x0010d02a01007387 */ /* 0x000fe80000100800 */
[----:B------:R1:W-:Y:S04]  /*21f40*/  STL [R1+0x10c4], R0 ;  /* 0x0010c40001007387 */ /* 0x0003e80000100800 */
[----:B------:R-:W4:Y:S01]  /*21f50*/  LDL.LU.64 R40, [R1+0x1630] ;  /* 0x0016300001287983 */ /* 0x000f220000300a00 */
[----:B-1----:R-:W-:-:S03]  /*21f60*/  IMAD.MOV.U32 R0, RZ, RZ, R43 ;  /* 0x000000ffff007224 */ /* 0x002fc600078e002b */
[----:B------:R-:W-:Y:S04]  /*21f70*/  STL [R1+0x10d8], R44 ;  /* 0x0010d82c01007387 */ /* 0x000fe80000100800 */
[----:B------:R1:W-:Y:S04]  /*21f80*/  STL [R1+0x10cc], R0 ;  /* 0x0010cc0001007387 */ /* 0x0003e80000100800 */
[----:B------:R-:W4:Y:S04]  /*21f90*/  LDL.LU.64 R42, [R1+0x1638] ;  /* 0x00163800012a7983 */ /* 0x000f280000300a00 */
[----:B------:R-:W4:Y:S01]  /*21fa0*/  LDL.LU.64 R32, [R1+0x1640] ;  /* 0x0016400001207983 */ /* 0x000f220000300a00 */
[----:B-1----:R-:W-:-:S05]  /*21fb0*/  IMAD.MOV.U32 R0, RZ, RZ, R45 ;  /* 0x000000ffff007224 */ /* 0x002fca00078e002d */
[----:B------:R1:W-:Y:S04]  /*21fc0*/  STL [R1+0x10d4], R0 ;  /* 0x0010d40001007387 */ /* 0x0003e80000100800 */
[----:B------:R-:W-:Y:S01]  /*21fd0*/  STL [R1+0x10e0], R46 ;  /* 0x0010e02e01007387 */ /* 0x000fe20000100800 */
[----:B-1----:R-:W-:-:S03]  /*21fe0*/  MOV R0, R47 ;  /* 0x0000002f00007202 */ /* 0x002fc60000000f00 */
[----:B------:R-:W4:Y:S04]  /*21ff0*/  LDL.LU.64 R44, [R1+0x1648] ;  /* 0x00164800012c7983 */ /* 0x000f280000300a00 */
[----:B------:R1:W-:Y:S02]  /*22000*/  STL [R1+0x10dc], R0 ;  /* 0x0010dc0001007387 */ /* 0x0003e40000100800 */
[----:B-1----:R-:W-:Y:S02]  /*22010*/  IMAD.MOV.U32 R0, RZ, RZ, R49 ;  /* 0x000000ffff007224 */ /* 0x002fe400078e0031 */
[----:B------:R-:W-:Y:S04]  /*22020*/  STL [R1+0x10e8], R48 ;  /* 0x0010e83001007387 */ /* 0x000fe80000100800 */
[----:B------:R-:W4:Y:S04]  /*22030*/  LDL.LU.64 R46, [R1+0x1650] ;  /* 0x00165000012e7983 */ /* 0x000f280000300a00 */
[----:B------:R1:W-:Y:S04]  /*22040*/  STL [R1+0x10e4], R0 ;  /* 0x0010e40001007387 */ /* 0x0003e80000100800 */
[----:B------:R2:W-:Y:S01]  /*22050*/  STL [R1+0x10f0], R50 ;  /* 0x0010f03201007387 */ /* 0x0005e20000100800 */
[----:B-1----:R-:W-:-:S03]  /*22060*/  IMAD.MOV.U32 R0, RZ, RZ, R51 ;  /* 0x000000ffff007224 */ /* 0x002fc600078e0033 */
[----:B------:R-:W4:Y:S04]  /*22070*/  LDL.LU.64 R48, [R1+0x1658] ;  /* 0x0016580001307983 */ /* 0x000f280000300a00 */
[----:B--2---:R-:W-:Y:S04]  /*22080*/  STL [R1+0x10f8], R34 ;  /* 0x0010f82201007387 */ /* 0x004fe80000100800 */
[----:B------:R1:W-:Y:S04]  /*22090*/  STL [R1+0x10ec], R0 ;  /* 0x0010ec0001007387 */ /* 0x0003e80000100800 */
[----:B------:R-:W2:Y:S01]  /*220a0*/  LDL.LU.64 R50, [R1+0x1660] ;  /* 0x0016600001327983 */ /* 0x000ea20000300a00 */
[----:B-1----:R-:W-:-:S03]  /*220b0*/  IMAD.MOV.U32 R0, RZ, RZ, R35 ;  /* 0x000000ffff007224 */ /* 0x002fc600078e0023 */
[----:B---3--:R-:W-:Y:S04]  /*220c0*/  STL [R1+0x1100], R52 ;  /* 0x0011003401007387 */ /* 0x008fe80000100800 */
[----:B------:R1:W-:Y:S04]  /*220d0*/  STL [R1+0x10f4], R0 ;  /* 0x0010f40001007387 */ /* 0x0003e80000100800 */
[----:B------:R-:W3:Y:S01]  /*220e0*/  LDL.LU.64 R34, [R1+0x1668] ;  /* 0x0016680001227983 */ /* 0x000ee20000300a00 */
[----:B-1----:R-:W-:-:S03]  /*220f0*/  MOV R0, R53 ;  /* 0x0000003500007202 */ /* 0x002fc60000000f00 */
[----:B----4-:R-:W-:Y:S04]  /*22100*/  STL [R1+0x1108], R54 ;  /* 0x0011083601007387 */ /* 0x010fe80000100800 */
[----:B------:R1:W-:Y:S04]  /*22110*/  STL [R1+0x10fc], R0 ;  /* 0x0010fc0001007387 */ /* 0x0003e80000100800 */
[----:B------:R-:W4:Y:S01]  /*22120*/  LDL.LU.64 R52, [R1+0x1670] ;  /* 0x0016700001347983 */ /* 0x000f220000300a00 */
[----:B-1----:R-:W-:-:S03]  /*22130*/  IMAD.MOV.U32 R0, RZ, RZ, R55 ;  /* 0x000000ffff007224 */ /* 0x002fc600078e0037 */
[----:B------:R-:W-:Y:S04]  /*22140*/  STL [R1+0x1110], R36 ;  /* 0x0011102401007387 */ /* 0x000fe80000100800 */
[----:B------:R1:W-:Y:S04]  /*22150*/  STL [R1+0x1104], R0 ;  /* 0x0011040001007387 */ /* 0x0003e80000100800 */
[----:B------:R-:W4:Y:S01]  /*22160*/  LDL.LU.64 R54, [R1+0x1678] ;  /* 0x0016780001367983 */ /* 0x000f220000300a00 */
[----:B-1----:R-:W-:-:S03]  /*22170*/  IMAD.MOV.U32 R0, RZ, RZ, R37 ;  /* 0x000000ffff007224 */ /* 0x002fc600078e0025 */
        /* <DEDUP_REMOVED lines=12> */
[----:B------:R-:W-:Y:S04]  /*22240*/  STL [R1+0x1130], R32 ;  /* 0x0011302001007387 */ /* 0x000fe80000100800 */
[----:B------:R1:W-:Y:S04]  /*22250*/  STL [R1+0x1124], R0 ;  /* 0x0011240001007387 */ /* 0x0003e80000100800 */
[----:B------:R-:W4:Y:S01]  /*22260*/  LDL.LU.64 R42, [R1+0x1698] ;  /* 0x00169800012a7983 */ /* 0x000f220000300a00 */
[----:B-1----:R-:W-:-:S03]  /*22270*/  IMAD.MOV.U32 R0, RZ, RZ, R33 ;  /* 0x000000ffff007224 */ /* 0x002fc600078e0021 */
[----:B------:R-:W-:Y:S04]  /*22280*/  STL [R1+0x1138], R44 ;  /* 0x0011382c01007387 */ /* 0x000fe80000100800 */
[----:B------:R1:W-:Y:S02]  /*22290*/  STL [R1+0x112c], R0 ;  /* 0x00112c0001007387 */ /* 0x0003e40000100800 */
[----:B-1----:R-:W-:Y:S02]  /*222a0*/  IMAD.MOV.U32 R0, RZ, RZ, R45 ;  /* 0x000000ffff007224 */ /* 0x002fe400078e002d */
        /* <DEDUP_REMOVED lines=8> */
[----:B--2---:R-:W-:Y:S04]  /*22330*/  STL [R1+0x1150], R50 ;  /* 0x0011503201007387 */ /* 0x004fe80000100800 */
[----:B------:R1:W-:Y:S04]  /*22340*/  STL [R1+0x1144], R0 ;  /* 0x0011440001007387 */ /* 0x0003e80000100800 */
[----:B------:R-:W2:Y:S01]  /*22350*/  LDL.LU.64 R48, [R1+0x16b0] ;  /* 0x0016b00001307983 */ /* 0x000ea20000300a00 */
[----:B-1----:R-:W-:-:S03]  /*22360*/  IMAD.MOV.U32 R0, RZ, RZ, R51 ;  /* 0x000000ffff007224 */ /* 0x002fc600078e0033 */
[----:B---3--:R-:W-:Y:S04]  /*22370*/  STL [R1+0x1158], R34 ;  /* 0x0011582201007387 */ /* 0x008fe80000100800 */
[----:B------:R1:W-:Y:S04]  /*22380*/  STL [R1+0x114c], R0 ;  /* 0x00114c0001007387 */ /* 0x0003e80000100800 */
[----:B------:R-:W3:Y:S01]  /*22390*/  LDL.LU.64 R50, [R1+0x16b8] ;  /* 0x0016b80001327983 */ /* 0x000ee20000300a00 */
[----:B-1----:R-:W-:-:S03]  /*223a0*/  IMAD.MOV.U32 R0, RZ, RZ, R35 ;  /* 0x000000ffff007224 */ /* 0x002fc600078e0023 */
[----:B----4-:R-:W-:Y:S04]  /*223b0*/  STL [R1+0x1160], R52 ;  /* 0x0011603401007387 */ /* 0x010fe80000100800 */
[----:B------:R1:W-:Y:S02]  /*223c0*/  STL [R1+0x1154], R0 ;  /* 0x0011540001007387 */ /* 0x0003e40000100800 */
[----:B-1----:R-:W-:Y:S02]  /*223d0*/  MOV R0, R53 ;  /* 0x0000003500007202 */ /* 0x002fe40000000f00 */
        /* <DEDUP_REMOVED lines=16> */
[----:B-1----:R-:W-:-:S05]  /*224e0*/  MOV R0, R41 ;  /* 0x0000002900007202 */ /* 0x002fca0000000f00 */
[----:B------:R1:W-:Y:S04]  /*224f0*/  STL [R1+0x117c], R0 ;  /* 0x00117c0001007387 */ /* 0x0003e80000100800 */
[----:B------:R-:W-:Y:S04]  /*22500*/  STL [R1+0x1188], R42 ;  /* 0x0011882a01007387 */ /* 0x000fe80000100800 */
[----:B------:R-:W4:Y:S01]  /*22510*/  LDL.LU.64 R32, [R1+0x16e8] ;  /* 0x0016e80001207983 */ /* 0x000f220000300a00 */
[----:B-1----:R-:W-:-:S03]  /*22520*/  IMAD.MOV.U32 R0, RZ, RZ, R43 ;  /* 0x000000ffff007224 */ /* 0x002fc600078e002b */
[----:B------:R-:W4:Y:S04]  /*22530*/  LDL.LU.64 R34, [R1+0x16f0] ;  /* 0x0016f00001227983 */ /* 0x000f280000300a00 */
[----:B------:R1:W-:Y:S04]  /*22540*/  STL [R1+0x1184], R0 ;  /* 0x0011840001007387 */ /* 0x0003e80000100800 */
[----:B------:R-:W-:Y:S04]  /*22550*/  STL [R1+0x1190], R44 ;  /* 0x0011902c01007387 */ /* 0x000fe80000100800 */
[----:B------:R-:W4:Y:S01]  /*22560*/  LDL.LU.64 R36, [R1+0x16f8] ;  /* 0x0016f80001247983 */ /* 0x000f220000300a00 */
[----:B-1----:R-:W-:-:S03]  /*22570*/  IMAD.MOV.U32 R0, RZ, RZ, R45 ;  /* 0x000000ffff007224 */ /* 0x002fc600078e002d */
[----:B------:R-:W4:Y:S04]  /*22580*/  LDL.LU.64 R38, [R1+0x1700] ;  /* 0x0017000001267983 */ /* 0x000f280000300a00 */
[----:B------:R1:W-:Y:S04]  /*22590*/  STL [R1+0x118c], R0 ;  /* 0x00118c0001007387 */ /* 0x0003e80000100800 */
[----:B------:R-:W-:Y:S01]  /*225a0*/  STL [R1+0x1198], R46 ;  /* 0x0011982e01007387 */ /* 0x000fe20000100800 */
[----:B-1----:R-:W-:-:S03]  /*225b0*/  IMAD.MOV.U32 R0, RZ, RZ, R47 ;  /* 0x000000ffff007224 */ /* 0x002fc600078e002f */
[----:B------:R-:W4:Y:S04]  /*225c0*/  LDL.LU.64 R40, [R1+0x1708] ;  /* 0x0017080001287983 */ /* 0x000f280000300a00 */
[----:B--2---:R-:W-:Y:S04]  /*225d0*/  STL [R1+0x11a0], R48 ;  /* 0x0011a03001007387 */ /* 0x004fe80000100800 */
[----:B------:R1:W-:Y:S04]  /*225e0*/  STL [R1+0x1194], R0 ;  /* 0x0011940001007387 */ /* 0x0003e80000100800 */
[----:B------:R-:W2:Y:S01]  /*225f0*/  LDL.LU.64 R42, [R1+0x1710] ;  /* 0x00171000012a7983 */ /* 0x000ea20000300a00 */
[----:B-1----:R-:W-:-:S05]  /*22600*/  MOV R0, R49 ;  /* 0x0000003100007202 */ /* 0x002fca0000000f00 */
[----:B------:R1:W-:Y:S04]  /*22610*/  STL [R1+0x119c], R0 ;  /* 0x00119c0001007387 */ /* 0x0003e80000100800 */
[----:B---3--:R-:W-:Y:S04]  /*22620*/  STL [R1+0x11a8], R50 ;  /* 0x0011a83201007387 */ /* 0x008fe80000100800 */
[----:B------:R-:W3:Y:S01]  /*22630*/  LDL.LU.64 R44, [R1+0x1718] ;  /* 0x00171800012c7983 */ /* 0x000ee20000300a00 */
[----:B-1----:R-:W-:-:S03]  /*22640*/  IMAD.MOV.U32 R0, RZ, RZ, R51 ;  /* 0x000000ffff007224 */ /* 0x002fc600078e0033 */
[----:B------:R-:W3:Y:S04]  /*22650*/  LDL.LU.64 R46, [R1+0x1720] ;  /* 0x00172000012e7983 */ /* 0x000ee80000300a00 */
[----:B------:R1:W-:Y:S04]  /*22660*/  STL [R1+0x11a4], R0 ;  /* 0x0011a40001007387 */ /* 0x0003e80000100800 */
[----:B----4-:R-:W-:Y:S04]  /*22670*/  STL [R1+0x11b0], R52 ;  /* 0x0011b03401007387 */ /* 0x010fe80000100800 */
[----:B------:R-:W4:Y:S01]  /*22680*/  LDL.LU.64 R48, [R1+0x1728] ;  /* 0x0017280001307983 */ /* 0x000f220000300a00 */
[----:B-1----:R-:W-:-:S03]  /*22690*/  IMAD.MOV.U32 R0, RZ, RZ, R53 ;  /* 0x000000ffff007224 */ /* 0x002fc600078e0035 */
[----:B------:R-:W4:Y:S04]  /*226a0*/  LDL.LU.64 R50, [R1+0x1730] ;  /* 0x0017300001327983 */ /* 0x000f280000300a00 */
[----:B------:R1:W-:Y:S02]  /*226b0*/  STL [R1+0x11ac], R0 ;  /* 0x0011ac0001007387 */ /* 0x0003e40000100800 */
[----:B-1----:R-:W-:Y:S02]  /*226c0*/  IMAD.MOV.U32 R0, RZ, RZ, R55 ;  /* 0x000000ffff007224 */ /* 0x002fe400078e0037 */
[----:B------:R1:W-:Y:S04]  /*226d0*/  STL [R1+0x11b8], R54 ;  /* 0x0011b83601007387 */ /* 0x0003e80000100800 */
[----:B------:R-:W4:Y:S04]  /*226e0*/  LDL.LU.64 R52, [R1+0x1738] ;  /* 0x0017380001347983 */ /* 0x000f280000300a00 */
[----:B------:R-:W-:Y:S04]  /*226f0*/  STL [R1+0x11c0], R26 ;  /* 0x0011c01a01007387 */ /* 0x000fe80000100800 */
[----:B------:R1:W-:Y:S04]  /*22700*/  STL [R1+0x11b4], R0 ;  /* 0x0011b40001007387 */ /* 0x0003e80000100800 */
[----:B-1----:R-:W4:Y:S01]  /*22710*/  LDL.LU.64 R54, [R1+0x1740] ;  /* 0x0017400001367983 */ /* 0x002f220000300a00 */
[----:B------:R-:W-:-:S03]  /*22720*/  MOV R0, R27 ;  /* 0x0000001b00007202 */ /* 0x000fc60000000f00 */
[----:B------:R-:W-:Y:S04]  /*22730*/  STL [R1+0x11c8], R28 ;  /* 0x0011c81c01007387 */ /* 0x000fe80000100800 */
[----:B------:R1:W-:Y:S04]  /*22740*/  STL [R1+0x11bc], R0 ;  /* 0x0011bc0001007387 */ /* 0x0003e80000100800 */
[----:B------:R-:W-:Y:S01]  /*22750*/  STL [R1+0x11d0], R30 ;  /* 0x0011d01e01007387 */ /* 0x000fe20000100800 */
[----:B-1----:R-:W-:-:S05]  /*22760*/  IMAD.MOV.U32 R0, RZ, RZ, R29 ;  /* 0x000000ffff007224 */ /* 0x002fca00078e001d */
        /* <DEDUP_REMOVED lines=8> */
[----:B-1----:R-:W-:-:S05]  /*227f0*/  MOV R0, R35 ;  /* 0x0000002300007202 */ /* 0x002fca0000000f00 */
        /* <DEDUP_REMOVED lines=11> */
[----:B--2---:R-:W-:-:S03]  /*228b0*/  MOV R0, R43 ;  /* 0x0000002b00007202 */ /* 0x004fc60000000f00 */
[----:B------:R-:W-:Y:S04]  /*228c0*/  STL [R1+0x1208], R42 ;  /* 0x0012082a01007387 */ /* 0x000fe80000100800 */
[----:B---3--:R-:W-:Y:S04]  /*228d0*/  STL [R1+0x1210], R44 ;  /* 0x0012102c01007387 */ /* 0x008fe80000100800 */
[----:B------:R1:W-:Y:S04]  /*228e0*/  STL [R1+0x1204], R0 ;  /* 0x0012040001007387 */ /* 0x0003e80000100800 */
[----:B------:R-:W-:Y:S01]  /*228f0*/  STL [R1+0x1218], R46 ;  /* 0x0012182e01007387 */ /* 0x000fe20000100800 */
[----:B-1----:R-:W-:-:S05]  /*22900*/  IMAD.MOV.U32 R0, RZ, RZ, R45 ;  /* 0x000000ffff007224 */ /* 0x002fca00078e002d */
[----:B------:R1:W-:Y:S02]  /*22910*/  STL [R1+0x120c], R0 ;  /* 0x00120c0001007387 */ /* 0x0003e40000100800 */
[----:B-1----:R-:W-:Y:S02]  /*22920*/  IMAD.MOV.U32 R0, RZ, RZ, R47 ;  /* 0x000000ffff007224 */ /* 0x002fe400078e002f */
[----:B----4-:R-:W-:Y:S04]  /*22930*/  STL [R1+0x1220], R48 ;  /* 0x0012203001007387 */ /* 0x010fe80000100800 */
[----:B------:R1:W-:Y:S04]  /*22940*/  STL [R1+0x1214], R0 ;  /* 0x0012140001007387 */ /* 0x0003e80000100800 */
[----:B------:R-:W-:Y:S01]  /*22950*/  STL [R1+0x1228], R50 ;  /* 0x0012283201007387 */ /* 0x000fe20000100800 */
[----:B-1----:R-:W-:-:S05]  /*22960*/  IMAD.MOV.U32 R0, RZ, RZ, R49 ;  /* 0x000000ffff007224 */ /* 0x002fca00078e0031 */
[----:B------:R1:W-:Y:S04]  /*22970*/  STL [R1+0x121c], R0 ;  /* 0x00121c0001007387 */ /* 0x0003e80000100800 */
[----:B------:R-:W-:Y:S01]  /*22980*/  STL [R1+0x1230], R52 ;  /* 0x0012303401007387 */ /* 0x000fe20000100800 */
[----:B-1----:R-:W-:-:S05]  /*22990*/  MOV R0, R51 ;  /* 0x0000003300007202 */ /* 0x002fca0000000f00 */
[----:B------:R1:W-:Y:S02]  /*229a0*/  STL [R1+0x1224], R0 ;  /* 0x0012240001007387 */ /* 0x0003e40000100800 */
[----:B-1----:R-:W-:Y:S02]  /*229b0*/  IMAD.MOV.U32 R0, RZ, RZ, R53 ;  /* 0x000000ffff007224 */ /* 0x002fe400078e0035 */
[----:B------:R-:W-:-:S03]  /*229c0*/  IMAD.MOV.U32 R4, RZ, RZ, R55 ;  /* 0x000000ffff047224 */ /* 0x000fc600078e0037 */
[----:B------:R-:W-:Y:S04]  /*229d0*/  STL [R1+0x122c], R0 ;  /* 0x00122c0001007387 */ /* 0x000fe80000100800 */
[----:B------:R-:W-:Y:S04]  /*229e0*/  STL [R1+0x1238], R54 ;  /* 0x0012383601007387 */ /* 0x000fe80000100800 */
[----:B------:R-:W-:Y:S04]  /*229f0*/  STL [R1+0x1234], R4 ;  /* 0x0012340401007387 */ /* 0x000fe80000100800 */
[----:B------:R1:W-:Y:S02]  /*22a00*/  STL [R1+0x1240], R2 ;  /* 0x0012400201007387 */ /* 0x0003e40000100800 */
[----:B-1----:R-:W-:-:S05]  /*22a10*/  IMAD.MOV.U32 R2, RZ, RZ, R3 ;  /* 0x000000ffff027224 */ /* 0x002fca00078e0003 */
[----:B------:R1:W-:Y:S04]  /*22a20*/  STL [R1+0x123c], R2 ;  /* 0x00123c0201007387 */ /* 0x0003e80000100800 */
[----:B------:R1:W-:Y:S04]  /*22a30*/  STL [R1], RZ ;  /* 0x000000ff01007387 */ /* 0x0003e80000100800 */
        /* <DEDUP_REMOVED lines=30> */
[----:B------:R1:W-:Y:S01]  /*22c20*/  STL [R1+0x7c], RZ ;  /* 0x00007cff01007387 */ /* 0x0003e20000100800 */
[----:B------:R-:W-:-:S04]  /*22c30*/  SHF.R.S32.HI R0, RZ, 0x1f, R9 ;  /* 0x0000001fff007819 */ /* 0x000fc80000011409 */
[----:B------:R-:W-:Y:S01]  /*22c40*/  LEA.HI R0, R0, R9, RZ, 0x7 ;  /* 0x0000000900007211 */ /* 0x000fe200078f38ff */
[----:B------:R-:W-:-:S03]  /*22c50*/  USHF.R.S32.HI UR11, URZ, 0x1f, UR6 ;  /* 0x0000001f3f0b7899 */ /* 0x000fc60008011406 */
[----:B------:R-:W-:Y:S01]  /*22c60*/  SHF.R.S32.HI R0, RZ, 0x7, R0 ;  /* 0x00000007ff007819 */ /* 0x000fe20000011400 */
[----:B------:R-:W-:Y:S01]  /*22c70*/  USHF.R.S32.HI UR12, URZ, 0x1f, UR7 ;  /* 0x0000001f3f0c7899 */ /* 0x000fe20008011407 */
[----:B------:R-:W-:Y:S02]  /*22c80*/  MOV R9, RZ ;  /* 0x000000ff00097202 */ /* 0x000fe40000000f00 */
[----:B------:R-:W-:Y:S02]  /*22c90*/  CS2R R216, SRZ ;  /* 0x0000000000d87805 */ /* 0x000fe4000001ff00 */
[----:B------:R-:W-:Y:S02]  /*22ca0*/  CS2R R218, SRZ ;  /* 0x0000000000da7805 */ /* 0x000fe4000001ff00 */
[----:B------:R-:W-:Y:S02]  /*22cb0*/  CS2R R220, SRZ ;  /* 0x0000000000dc7805 */ /* 0x000fe4000001ff00 */
[----:B------:R-:W-:-:S02]  /*22cc0*/  CS2R R222, SRZ ;  /* 0x0000000000de7805 */ /* 0x000fc4000001ff00 */
[----:B------:R-:W-:Y:S02]  /*22cd0*/  CS2R R224, SRZ ;  /* 0x0000000000e07805 */ /* 0x000fe4000001ff00 */
[----:B------:R-:W-:Y:S02]  /*22ce0*/  CS2R R226, SRZ ;  /* 0x0000000000e27805 */ /* 0x000fe4000001ff00 */
        /* <DEDUP_REMOVED lines=105> */
[----:B------:R-:W-:Y:S01]  /*23380*/  CS2R R54, SRZ ;  /* 0x0000000000367805 */ /* 0x000fe2000001ff00 */
[----:B------:R-:W-:Y:S01]  /*23390*/  VIADD R0, R0, 0xfffffffe ;  /* 0xfffffffe00007836 */ /* 0x000fe20000000000 */
[----:B------:R-:W-:-:S02]  /*233a0*/  USHF.L.U32 UR4, UR6, 0x2, URZ ;  /* 0x0000000206047899 */ /* 0x000fc4000800063f */
[----:B------:R-:W-:Y:S02]  /*233b0*/  USHF.L.U32 UR5, UR7, 0x2, URZ ;  /* 0x0000000207057899 */ /* 0x000fe4000800063f */
[----:B------:R-:W-:Y:S01]  /*233c0*/  USHF.L.U64.HI UR6, UR6, 0x2, UR11 ;  /* 0x0000000206067899 */ /* 0x000fe2000801020b */
[----:B------:R-:W-:Y:S01]  /*233d0*/  UMOV UR60, 0x1 ;  /* 0x00000001003c7882 */ /* 0x000fe20000000000 */
[----:B------:R-:W-:Y:S01]  /*233e0*/  USHF.L.U64.HI UR7, UR7, 0x2, UR12 ;  /* 0x0000000207077899 */ /* 0x000fe2000801020c */
[----:B-1----:R-:W-:-:S11]  /*233f0*/  UMOV UR11, 0xffffffff ;  /* 0xffffffff000b7882 */ /* 0x002fd60000000000 */
.L_x_1:
[----:B------:R-:W-:Y:S01]  /*23400*/  STL.64 [R1+0x17f0], R54 ;  /* 0x0017f03601007387 */ /* 0x000fe20000100a00 */
[----:B------:R-:W-:Y:S01]  /*23410*/  UIADD3 UR11, UR11, 0x1, URZ ;  /* 0x000000010b0b7890 */ /* 0x000fe2000fffe03f */
[----:B------:R-:W-:-:S04]  /*23420*/  DEPBAR.LE SB0, 0x2 ;  /* 0x000080800000791a */ /* 0x000fc80000000000 */
[----:B------:R-:W-:Y:S01]  /*23430*/  STL.64 [R1+0x17e8], R52 ;  /* 0x0017e83401007387 */ /* 0x000fe20000100a00 */
[----:B------:R-:W-:Y:S01]  /*23440*/  UMOV UR37, 0x40000040 ;  /* 0x4000004000257882 */ /* 0x000fe20000000000 */
[----:B------:R-:W-:Y:S01]  /*23450*/  UMOV UR39, 0x40000040 ;  /* 0x4000004000277882 */ /* 0x000fe20000000000 */
[----:B------:R-:W1:Y:S01]  /*23460*/  LDC R3, c[0x0][0x230] ;  /* 0x00008c00ff037b82 */ /* 0x000e620000000800 */
[----:B------:R-:W-:Y:S04]  /*23470*/  STL.64 [R1+0x17e0], R50 ;  /* 0x0017e03201007387 */ /* 0x000fe80000100a00 */
[----:B------:R-:W-:Y:S03]  /*23480*/  STL.64 [R1+0x17d8], R48 ;  /* 0x0017d83001007387 */ /* 0x000fe60000100a00 */
[----:B------:R-:W2:Y:S01]  /*23490*/  LDC R2, c[0x0][0x230] ;  /* 0x00008c00ff027b82 */ /* 0x000ea20000000800 */
[----:B------:R-:W-:Y:S04]  /*234a0*/  STL.64 [R1+0x17d0], R46 ;  /* 0x0017d02e01007387 */ /* 0x000fe80000100a00 */
        /* <DEDUP_REMOVED lines=10> */
[----:B------:R3:W-:Y:S04]  /*23550*/  STL.64 [R1+0x1778], R24 ;  /* 0x0017781801007387 */ /* 0x0007e80000100a00 */
[----:B---3--:R-:W3:Y:S04]  /*23560*/  LDL.LU.64 R24, [R1] ;  /* 0x0000000001187983 */ /* 0x008ee80000300a00 */
[----:B------:R-:W3:Y:S04]  /*23570*/  LDL.LU.64 R26, [R1+0x8] ;  /* 0x00000800011a7983 */ /* 0x000ee80000300a00 */
        /* <DEDUP_REMOVED lines=13> */
[----:B------:R-:W3:Y:S01]  /*23650*/  LDL.LU.64 R54, [R1+0x78] ;  /* 0x0000780001367983 */ /* 0x000ee20000300a00 */
[----:B------:R-:W-:Y:S01]  /*23660*/  UISETP.GT.AND UP0, UPT, UR11, 0x2, UPT ;  /* 0x000000020b00788c */ /* 0x000fe2000bf04270 */
[----:B------:R-:W-:Y:S03]  /*23670*/  BAR.SYNC.DEFER_BLOCKING 0x0 ;  /* 0x0000000000007b1d */ /* 0x000fe60000010000 */
[----:B------:R-:W-:-:S04]  /*23680*/  USEL UR11, UR11, URZ, !UP0 ;  /* 0x0000003f0b0b7287 */ /* 0x000fc8000c000000 */
[----:B------:R-:W-:Y:S02]  /*23690*/  ULEA UR13, UR11, UR10, 0xf ;  /* 0x0000000a0b0d7291 */ /* 0x000fe4000f8e783f */
[----:B------:R-:W-:Y:S01]  /*236a0*/  ULEA UR12, UR11, UR10, 0x12 ;  /* 0x0000000a0b0c7291 */ /* 0x000fe2000f8e903f */
[----:B-----5:R-:W-:Y:S01]  /*236b0*/  STL [R1+0x1768], R19 ;  /* 0x0017681301007387 */ /* 0x020fe20000100800 */
[----:B------:R-:W-:Y:S02]  /*236c0*/  UIADD3 UR13, UR13, 0xc0000, URZ ;  /* 0x000c00000d0d7890 */ /* 0x000fe4000fffe03f */
[----:B------:R-:W-:Y:S01]  /*236d0*/  USHF.R.U32.HI UR12, URZ, 0x4, UR12 ;  /* 0x000000043f0c7899 */ /* 0x000fe2000801160c */
[----:B------:R-:W-:Y:S01]  /*236e0*/  STL [R1+0x1764], R18 ;  /* 0x0017641201007387 */ /* 0x000fe20000100800 */
[----:B------:R-:W-:Y:S02]  /*236f0*/  USHF.R.U32.HI UR13, URZ, 0x4, UR13 ;  /* 0x000000043f0d7899 */ /* 0x000fe4000801160d */
[----:B------:R-:W-:Y:S01]  /*23700*/  USGXT.U32 UR36, UR12, 0xe ;  /* 0x0000000e0c24789a */ /* 0x000fe20008000000 */
[----:B------:R-:W-:Y:S01]  /*23710*/  STL [R1+0x1760], R17 ;  /* 0x0017601101007387 */ /* 0x000fe20000100800 */
[----:B------:R-:W-:-:S02]  /*23720*/  USGXT.U32 UR38, UR13, 0xe ;  /* 0x0000000e0d26789a */ /* 0x000fc40008000000 */
[----:B------:R-:W-:Y:S01]  /*23730*/  UIADD3 UR40, UP0, UR36, 0x2, URZ ;  /* 0x0000000224287890 */ /* 0x000fe2000ff1e03f */
[----:B------:R-:W-:Y:S01]  /*23740*/  STL [R1+0x175c], R16 ;  /* 0x00175c1001007387 */ /* 0x000fe20000100800 */
[----:B------:R-:W-:Y:S01]  /*23750*/  UIADD3 UR42, UP1, UR38, 0x2, URZ ;  /* 0x00000002262a7890 */ /* 0x000fe2000ff3e03f */
[----:B------:R-:W-:Y:S01]  /*23760*/  UMOV UR12, URZ ;  /* 0x0000003f000c7c82 */ /* 0x000fe20008000000 */
[----:B------:R-:W-:Y:S01]  /*23770*/  UMOV UR13, URZ ;  /* 0x0000003f000d7c82 */ /* 0x000fe20008000000 */
[----:B------:R-:W-:Y:S01]  /*23780*/  UIADD3.X UR41, UR12, 0x40000040, URZ, UP0, !UPT ;  /* 0x400000400c297890 */ /* 0x000fe200087fe43f */
[----:B------:R-:W-:Y:S01]  /*23790*/  STL [R1+0x1758], R7 ;  /* 0x0017580701007387 */ /* 0x000fe20000100800 */
[----:B------:R-:W-:Y:S02]  /*237a0*/  UIADD3.X UR43, UR13, 0x40000040, URZ, UP1, !UPT ;  /* 0x400000400d2b7890 */ /* 0x000fe40008ffe43f */
[----:B------:R-:W-:Y:S02]  /*237b0*/  UIADD3.64 UR52, UR40, 0x2, URZ ;  /* 0x0000000228347897 */ /* 0x000fe4000fffe03f */
[----:B------:R-:W-:-:S02]  /*237c0*/  UIADD3.64 UR54, UR42, 0x2, URZ ;  /* 0x000000022a367897 */ /* 0x000fc4000fffe03f */
[----:B------:R-:W-:Y:S02]  /*237d0*/  UIADD3.64 UR56, UR40, 0x4, URZ ;  /* 0x0000000428387897 */ /* 0x000fe4000fffe03f */
[----:B------:R-:W-:Y:S02]  /*237e0*/  UIADD3.64 UR58, UR42, 0x4, URZ ;  /* 0x000000042a3a7897 */ /* 0x000fe4000fffe03f */
[----:B------:R-:W-:Y:S02]  /*237f0*/  UIADD3.64 UR16, UR40, 0xffe, URZ ;  /* 0x00000ffe28107897 */ /* 0x000fe4000fffe03f */
[----:B------:R-:W-:Y:S02]  /*23800*/  UIADD3.64 UR18, UR42, 0x1fe, URZ ;  /* 0x000001fe2a127897 */ /* 0x000fe4000fffe03f */
        /* <DEDUP_REMOVED lines=11> */
[----:B------:R-:W-:Y:S01]  /*238c0*/  UIADD3.64 UR22, UR42, 0x600, URZ ;  /* 0x000006002a167897 */ /* 0x000fe2000fffe03f */
[----:B---3--:R-:W-:-:S06]  /*238d0*/  WARPGROUP.ARRIVE ;  /* 0x00000000000079c5 */ /* 0x008fcc0000000000 */
[----:B------:R-:W-:Y:S01]  /*238e0*/  HGMMA.64x64x8.F32.TF32 R24, gdesc[UR36], R24, gsb0 ;  /* 0x04e00000241879f0 */ /* 0x000fe20008002818 */
[----:B------:R-:W-:Y:S02]  /*238f0*/  UIADD3.64 UR36, UR40, 0x1fe, URZ ;  /* 0x000001fe28247897 */ /* 0x000fe4000fffe03f */
[----:B------:R-:W-:Y:S02]  /*23900*/  WARPGROUP.DEPBAR.LE gsb0, 0x0 ;  /* 0x00008000000079c5 */ /* 0x000fe40000010000 */
[----:B------:R-:W-:-:S06]  /*23910*/  WARPGROUP.ARRIVE ;  /* 0x00000000000079c5 */ /* 0x000fcc0000000000 */
[----:B------:R-:W-:Y:S03]  /*23920*/  HGMMA.64x64x8.F32.TF32 R24, gdesc[UR40], R24, gsb0 ;  /* 0x04e00000281879f0 */ /* 0x000fe60008002818 */
[----:B------:R-:W-:Y:S02]  /*23930*/  WARPGROUP.DEPBAR.LE gsb0, 0x0 ;  /* 0x00008000000079c5 */ /* 0x000fe40000010000 */
[----:B------:R-:W-:-:S06]  /*23940*/  WARPGROUP.ARRIVE ;  /* 0x00000000000079c5 */ /* 0x000fcc0000000000 */
[----:B------:R-:W-:Y:S01]  /*23950*/  HGMMA.64x64x8.F32.TF32 R24, gdesc[UR52], R24, gsb0 ;  /* 0x04e00000341879f0 */ /* 0x000fe20008002818 */
[----:B------:R-:W-:Y:S01]  /*23960*/  UMOV UR52, UR18 ;  /* 0x0000001200347c82 */ /* 0x000fe20008000000 */
[----:B------:R-:W-:Y:S01]  /*23970*/  UMOV UR53, UR19 ;  /* 0x0000001300357c82 */ /* 0x000fe20008000000 */
        /* <DEDUP_REMOVED lines=8> */
[----:B------:R-:W-:Y:S02]  /*23a00*/  UIADD3.64 UR16, UR40, 0x3002, URZ ;  /* 0x0000300228107897 */ /* 0x000fe4000fffe03f */
[----:B------:R-:W-:Y:S01]  /*23a10*/  UIADD3.64 UR18, UR42, 0x602, URZ ;  /* 0x000006022a127897 */ /* 0x000fe2000fffe03f */
        /* <DEDUP_REMOVED lines=22> */
[----:B------:R-:W-:Y:S03]  /*23b80*/  HGMMA.64x64x8.F32.TF32 R24, gdesc[UR48], R24, gsb0 ;  /* 0x04e00000301879f0 */ /* 0x000fe60008002818 */
        /* <DEDUP_REMOVED lines=19> */
[----:B------:R-:W-:Y:S01]  /*23cc0*/  WARPGROUP.ARRIVE ;  /* 0x00000000000079c5 */ /* 0x000fe20000000000 */
[----:B------:R-:W-:Y:S01]  /*23cd0*/  UIADD3.64 UR44, UR40, 0x200, URZ ;  /* 0x00000200282c7897 */ /* 0x000fe2000fffe03f */
[----:B------:R-:W-:Y:S04]  /*23ce0*/  STL.64 [R1], R24 ;  /* 0x0000001801007387 */ /* 0x000fe80000100a00 */
[----:B------:R-:W-:Y:S01]  /*23cf0*/  HGMMA.64x64x8.F32.TF32 R216, gdesc[UR36], R216, gsb0 ;  /* 0x04e0000024d879f0 */ /* 0x000fe200080028d8 */
[----:B------:R-:W-:Y:S01]  /*23d00*/  UMOV UR46, UR42 ;  /* 0x0000002a002e7c82 */ /* 0x000fe20008000000 */
[----:B------:R-:W-:Y:S01]  /*23d10*/  UMOV UR47, UR43 ;  /* 0x0000002b002f7c82 */ /* 0x000fe20008000000 */
[----:B------:R-:W-:Y:S01]  /*23d20*/  UIADD3.64 UR48, UR42, 0x202, URZ ;  /* 0x000002022a307897 */ /* 0x000fe2000fffe03f */
[----:B------:R-:W-:Y:S01]  /*23d30*/  STL.64 [R1+0x8], R26 ;  /* 0x0000081a01007387 */ /* 0x000fe20000100a00 */
[----:B------:R-:W-:-:S02]  /*23d40*/  UIADD3.64 UR32, UR42, 0x204, URZ ;  /* 0x000002042a207897 */ /* 0x000fc4000fffe03f */
[----:B------:R-:W-:Y:S01]  /*23d50*/  UIADD3.64 UR28, UR40, 0x2204, URZ ;  /* 0x00002204281c7897 */ /* 0x000fe2000fffe03f */
[----:B------:R-:W-:Y:S01]  /*23d60*/  STL.64 [R1+0x10], R28 ;  /* 0x0000101c01007387 */ /* 0x000fe20000100a00 */
[----:B------:R-:W-:Y:S02]  /*23d70*/  UIADD3.64 UR24, UR40, 0x31fe, URZ ;  /* 0x000031fe28187897 */ /* 0x000fe4000fffe03f */
[----:B------:R-:W-:Y:S01]  /*23d80*/  UIADD3.64 UR20, UR40, 0x3200, URZ ;  /* 0x0000320028147897 */ /* 0x000fe2000fffe03f */
[----:B------:R-:W-:Y:S01]  /*23d90*/  STL.64 [R1+0x18], R30 ;  /* 0x0000181e01007387 */ /* 0x000fe20000100a00 */
[----:B------:R-:W-:Y:S02]  /*23da0*/  UIADD3.64 UR16, UR40, 0x3202, URZ ;  /* 0x0000320228107897 */ /* 0x000fe4000fffe03f */
[----:B------:R-:W-:Y:S01]  /*23db0*/  UIADD3.64 UR12, UR40, 0x3204, URZ ;  /* 0x00003204280c7897 */ /* 0x000fe2000fffe03f */
[----:B------:R-:W-:Y:S01]  /*23dc0*/  STL.64 [R1+0x20], R32 ;  /* 0x0000202001007387 */ /* 0x000fe20000100a00 */
[----:B------:R-:W-:-:S03]  /*23dd0*/  UIADD3.64 UR36, UR40, 0x3fe, URZ ;  /* 0x000003fe28247897 */ /* 0x000fc6000fffe03f */
        /* <DEDUP_REMOVED lines=11> */
[----:B---3--:R-:W3:Y:S01]  /*23e90*/  LDL.LU.64 R54, [R1+0x17f0] ;  /* 0x0017f00001367983 */ /* 0x008ee20000300a00 */
[----:B------:R-:W-:-:S02]  /*23ea0*/  WARPGROUP.DEPBAR.LE gsb0, 0x0 ;  /* 0x00008000000079c5 */ /* 0x000fc40000010000 */
[----:B------:R-:W-:Y:S01]  /*23eb0*/  WARPGROUP.ARRIVE ;  /* 0x00000000000079c5 */ /* 0x000fe20000000000 */
[----:B------:R-:W3:Y:S04]  /*23ec0*/  LDL.LU.64 R52, [R1+0x17e8] ;  /* 0x0017e80001347983 */ /* 0x000ee80000300a00 */
[----:B------:R-:W3:Y:S01]  /*23ed0*/  LDL.LU.64 R50, [R1+0x17e0] ;  /* 0x0017e00001327983 */ /* 0x000ee20000300a00 */
[----:B------:R-:W-:Y:S01]  /*23ee0*/  HGMMA.64x64x8.F32.TF32 R216, gdesc[UR44], R216, gsb0 ;  /* 0x04e000002cd879f0 */ /* 0x000fe200080028d8 */
[----:B------:R-:W-:Y:S01]  /*23ef0*/  UIADD3.64 UR44, UR40, 0x202, URZ ;  /* 0x00000202282c7897 */ /* 0x000fe2000fffe03f */
[----:B------:R-:W-:Y:S01]  /*23f00*/  UMOV UR46, UR54 ;  /* 0x00000036002e7c82 */ /* 0x000fe20008000000 */
[----:B------:R-:W-:Y:S01]  /*23f10*/  UMOV UR47, UR55 ;  /* 0x00000037002f7c82 */ /* 0x000fe20008000000 */
        /* <DEDUP_REMOVED lines=13> */
[----:B-1----:R-:W-:Y:S01]  /*23ff0*/  VIADD R3, R3, 0x7f ;  /* 0x0000007f03037836 */ /* 0x002fe20000000000 */
[----:B------:R-:W-:Y:S01]  /*24000*/  UIADD3 UR60, UR60, 0x1, URZ ;  /* 0x000000013c3c7890 */ /* 0x000fe2000fffe03f */
[----:B--2---:R-:W-:-:S03]  /*24010*/  VIADD R2, R2, 0xffffff00 ;  /* 0xffffff0002027836 */ /* 0x004fc60000000000 */
[----:B------:R-:W-:Y:S01]  /*24020*/  SHF.R.S32.HI R0, RZ, 0x1f, R3 ;  /* 0x0000001fff007819 */ /* 0x000fe20000011403 */
[----:B------:R-:W-:-:S03]  /*24030*/  IMAD R2, R9, -0x80, R2 ;  /* 0xffffff8009027824 */ /* 0x000fc600078e0202 */
[----:B------:R-:W-:Y:S02]  /*24040*/  LEA.HI R0, R0, R3, RZ, 0x7 ;  /* 0x0000000300007211 */ /* 0x000fe400078f38ff */
[----:B------:R-:W-:Y:S02]  /*24050*/  ISETP.GT.AND P1, PT, R2, RZ, PT ;  /* 0x000000ff0200720c */ /* 0x000fe40003f24270 */
[----:B------:R-:W-:-:S04]  /*24060*/  SHF.R.S32.HI R0, RZ, 0x7, R0 ;  /* 0x00000007ff007819 */ /* 0x000fc80000011400 */
[----:B------:R-:W-:Y:S01]  /*24070*/  IADD3 R0, R0, -0x2, RZ ;  /* 0xfffffffe00007810 */ /* 0x000fe20007ffe0ff */
[----:B------:R-:W-:Y:S02]  /*24080*/  WARPGROUP.DEPBAR.LE gsb0, 0x0 ;  /* 0x00008000000079c5 */ /* 0x000fe40000010000 */
[----:B------:R-:W-:Y:S01]  /*24090*/  WARPGROUP.ARRIVE ;  /* 0x00000000000079c5 */ /* 0x000fe20000000000 */
[----:B------:R-:W-:-:S05]  /*240a0*/  ISETP.GE.AND P0, PT, R9, R0, PT ;  /* 0x000000000900720c */ /* 0x000fca0003f06270 */
[----:B------:R-:W-:Y:S01]  /*240b0*/  HGMMA.64x64x8.F32.TF32 R216, gdesc[UR44], R216, gsb0 ;  /* 0x04e000002cd879f0 */ /* 0x000fe200080028d8 */
[----:B------:R-:W-:Y:S01]  /*240c0*/  UIADD3.64 UR44, UR40, 0x204, URZ ;  /* 0x00000204282c7897 */ /* 0x000fe2000fffe03f */
[----:B------:R-:W-:Y:S01]  /*240d0*/  UMOV UR46, UR58 ;  /* 0x0000003a002e7c82 */ /* 0x000fe20008000000 */
[----:B------:R-:W-:Y:S01]  /*240e0*/  UMOV UR47, UR59 ;  /* 0x0000003b002f7c82 */ /* 0x000fe20008000000 */
[----:B------:R-:W-:Y:S02]  /*240f0*/  WARPGROUP.DEPBAR.LE gsb0, 0x0 ;  /* 0x00008000000079c5 */ /* 0x000fe40000010000 */
[----:B------:R-:W-:-:S06]  /*24100*/  WARPGROUP.ARRIVE ;  /* 0x00000000000079c5 */ /* 0x000fcc0000000000 */
        /* <DEDUP_REMOVED lines=16> */
[----:B------:R-:W-:Y:S01]  /*24210*/  UIADD3.64 UR48, UR42, 0x3fe, URZ ;  /* 0x000003fe2a307897 */ /* 0x000fe2000fffe03f */
        /* <DEDUP_REMOVED lines=28> */
[----:B------:R-:W-:Y:S02]  /*243e0*/  UIADD3.64 UR32, UR42, 0x204, URZ ;  /* 0x000002042a207897 */ /* 0x000fe4000fffe03f */
        /* <DEDUP_REMOVED lines=21> */
[----:B------:R-:W-:Y:S01]  /*24540*/  WARPGROUP.ARRIVE ;  /* 0x00000000000079c5 */ /* 0x000fe20000000000 */
[----:B------:R-:W-:Y:S04]  /*24550*/  STL [R1+0x1770], R246 ;  /* 0x001770f601007387 */ /* 0x000fe80000100800 */
[----:B------:R1:W-:Y:S01]  /*24560*/  STL [R1+0x176c], R247 ;  /* 0x00176cf701007387 */ /* 0x0003e20000100800 */
[----:B------:R-:W-:Y:S01]  /*24570*/  HGMMA.64x64x8.F32.TF32 R184, gdesc[UR36], R184, gsb0 ;  /* 0x04e0000024b879f0 */ /* 0x000fe200080028b8 */
[----:B------:R-:W-:-:S02]  /*24580*/  UIADD3.64 UR36, UR40, 0x5fe, URZ ;  /* 0x000005fe28247897 */ /* 0x000fc4000fffe03f */
[----:B-1----:R-:W2:Y:S04]  /*24590*/  LDL.LU R247, [R1+0x80] ;  /* 0x0000800001f77983 */ /* 0x002ea80000300800 */
[----:B------:R-:W4:Y:S04]  /*245a0*/  LDL.LU R246, [R1+0x84] ;  /* 0x0000840001f67983 */ /* 0x000f280000300800 */
[----:B------:R-:W4:Y:S04]  /*245b0*/  LDL.LU R19, [R1+0x88] ;  /* 0x0000880001137983 */ /* 0x000f280000300800 */
[----:B------:R-:W4:Y:S04]  /*245c0*/  LDL.LU R18, [R1+0x8c] ;  /* 0x00008c0001127983 */ /* 0x000f280000300800 */
[----:B------:R-:W4:Y:S04]  /*245d0*/  LDL.LU R17, [R1+0x90] ;  /* 0x0000900001117983 */ /* 0x000f280000300800 */
[----:B------:R-:W4:Y:S04]  /*245e0*/  LDL.LU R16, [R1+0x94] ;  /* 0x0000940001107983 */ /* 0x000f280000300800 */
[----:B------:R-:W4:Y:S01]  /*245f0*/  LDL.LU R7, [R1+0x98] ;  /* 0x0000980001077983 */ /* 0x000f220000300800 */
[----:B------:R-:W-:-:S02]  /*24600*/  WARPGROUP.DEPBAR.LE gsb0, 0x0 ;  /* 0x00008000000079c5 */ /* 0x000fc40000010000 */
        /* <DEDUP_REMOVED lines=386> */
[----:B------:R-:W-:Y:S01]  /*25e30*/  UMOV UR44, UR32 ;  /* 0x00000020002c7c82 */ /* 0x000fe20008000000 */
[----:B------:R-:W-:Y:S01]  /*25e40*/  UMOV UR45, UR33 ;  /* 0x00000021002d7c82 */ /* 0x000fe20008000000 */
[----:B------:R-:W-:Y:S01]  /*25e50*/  UIADD3.64 UR32, UR40, 0x2c02, URZ ;  /* 0x00002c0228207897 */ /* 0x000fe2000fffe03f */
[----:B------:R-:W-:Y:S01]  /*25e60*/  UMOV UR46, UR28 ;  /* 0x0000001c002e7c82 */ /* 0x000fe20008000000 */
[----:B------:R-:W-:Y:S01]  /*25e70*/  UMOV UR47, UR29 ;  /* 0x0000001d002f7c82 */ /* 0x000fe20008000000 */
[----:B------:R-:W-:Y:S01]  /*25e80*/  UIADD3.64 UR28, UR40, 0x2c04, URZ ;  /* 0x00002c04281c7897 */ /* 0x000fe2000fffe03f */
[----:B------:R-:W-:Y:S02]  /*25e90*/  WARPGROUP.DEPBAR.LE gsb0, 0x0 ;  /* 0x00008000000079c5 */ /* 0x000fe40000010000 */
[----:B------:R-:W-:-:S06]  /*25ea0*/  WARPGROUP.ARRIVE ;  /* 0x00000000000079c5 */ /* 0x000fcc0000000000 */
[----:B------:R-:W-:Y:S01]  /*25eb0*/  HGMMA.64x64x8.F32.TF32 R56, gdesc[UR32], R56, gsb0 ;  /* 0x04e00000203879f0 */ /* 0x000fe20008002838 */
        /* <DEDUP_REMOVED lines=23> */
[----:B------:R-:W-:Y:S03]  /*26030*/  HGMMA.64x64x8.F32.TF32 R56, gdesc[UR12], R56, gsb0 ;  /* 0x04e000000c3879f0 */ /* 0x000fe60008002838 */
[----:B------:R-:W-:Y:S02]  /*26040*/  WARPGROUP.DEPBAR.LE gsb0, 0x0 ;  /* 0x00008000000079c5 */ /* 0x000fe40000010000 */
[----:B---3--:R-:W-:-:S06]  /*26050*/  WARPGROUP.ARRIVE ;  /* 0x00000000000079c5 */ /* 0x008fcc0000000000 */
        /* <DEDUP_REMOVED lines=64> */
[----:B------:R-:W-:Y:S02]  /*26460*/  UIADD3.64 UR12, UR40, 0x3e04, URZ ;  /* 0x00003e04280c7897 */ /* 0x000fe4000fffe03f */
[----:B------:R-:W-:Y:S02]  /*26470*/  WARPGROUP.DEPBAR.LE gsb0, 0x0 ;  /* 0x00008000000079c5 */ /* 0x000fe40000010000 */
[----:B------:R-:W-:-:S06]  /*26480*/  WARPGROUP.ARRIVE ;  /* 0x00000000000079c5 */ /* 0x000fcc0000000000 */
[----:B------:R-:W-:Y:S01]  /*26490*/  HGMMA.64x64x8.F32.TF32 R24, gdesc[UR12], R24, gsb0 ;  /* 0x04e000000c1879f0 */ /* 0x000fe20008002818 */
[----:B------:R-:W-:Y:S01]  /*264a0*/  SEL R0, RZ, 0x4, !P1 ;  /* 0x00000004ff007807 */ /* 0x000fe20004800000 */
[----:B------:R-:W-:-:S03]  /*264b0*/  UISETP.GT.AND UP0, UPT, UR60, 0x2, UPT ;  /* 0x000000023c00788c */ /* 0x000fc6000bf04270 */
[----:B------:R-:W-:Y:S01]  /*264c0*/  SEL R0, R0, RZ, !P0 ;  /* 0x000000ff00007207 */ /* 0x000fe20004000000 */
[----:B------:R-:W-:Y:S01]  /*264d0*/  USEL UR60, UR60, URZ, !UP0 ;  /* 0x0000003f3c3c7287 */ /* 0x000fe2000c000000 */
[----:B------:R-:W-:Y:S02]  /*264e0*/  IADD3 R11, P2, R11, UR4, RZ ;  /* 0x000000040b0b7c10 */ /* 0x000fe4000ff5e0ff */
[----:B------:R-:W-:Y:S01]  /*264f0*/  ISETP.NE.U32.AND P1, PT, R0, RZ, PT ;  /* 0x000000ff0000720c */ /* 0x000fe20003f25070 */
[----:B------:R-:W-:Y:S01]  /*26500*/  ULEA UR16, UR60, UR10, 0x12 ;  /* 0x0000000a3c107291 */ /* 0x000fe2000f8e903f */
[----:B------:R-:W-:Y:S02]  /*26510*/  IADD3.X R10, R10, UR6, RZ, P2, !PT ;  /* 0x000000060a0a7c10 */ /* 0x000fe400097fe4ff */
[----:B------:R-:W-:Y:S01]  /*26520*/  IADD3 R13, P2, R13, UR4, RZ ;  /* 0x000000040d0d7c10 */ /* 0x000fe2000ff5e0ff */
[----:B------:R-:W-:Y:S02]  /*26530*/  IMAD.MOV.U32 R4, RZ, RZ, R11 ;  /* 0x000000ffff047224 */ /* 0x000fe400078e000b */
[----:B------:R-:W-:Y:S01]  /*26540*/  VIADD R0, R6, UR16 ;  /* 0x0000001006007c36 */ /* 0x000fe20008000000 */
[----:B------:R-:W-:Y:S01]  /*26550*/  IADD3.X R12, R12, UR6, RZ, P2, !PT ;  /* 0x000000060c0c7c10 */ /* 0x000fe200097fe4ff */
[----:B------:R-:W-:Y:S01]  /*26560*/  IMAD.MOV.U32 R5, RZ, RZ, R10 ;  /* 0x000000ffff057224 */ /* 0x000fe200078e000a */
[----:B------:R-:W-:-:S02]  /*26570*/  IADD3 R15, P3, R15, UR4, RZ ;  /* 0x000000040f0f7c10 */ /* 0x000fc4000ff7e0ff */
[----:B------:R-:W-:Y:S02]  /*26580*/  ISETP.GT.AND P2, PT, R2, 0x1, PT ;  /* 0x000000010200780c */ /* 0x000fe40003f44270 */
[----:B------:R-:W-:Y:S02]  /*26590*/  IADD3.X R14, R14, UR6, RZ, P3, !PT ;  /* 0x000000060e0e7c10 */ /* 0x000fe40009ffe4ff */
[----:B------:R-:W-:Y:S02]  /*265a0*/  IADD3 R21, P3, R21, UR4, RZ ;  /* 0x0000000415157c10 */ /* 0x000fe4000ff7e0ff */
[----:B------:R-:W-:Y:S02]  /*265b0*/  SEL R3, RZ, 0x4, !P2 ;  /* 0x00000004ff037807 */ /* 0x000fe40005000000 */
[----:B------:R-:W-:Y:S02]  /*265c0*/  IADD3.X R20, R20, UR6, RZ, P3, !PT ;  /* 0x0000000614147c10 */ /* 0x000fe40009ffe4ff */
[----:B------:R-:W-:-:S02]  /*265d0*/  SEL R3, R3, RZ, !P0 ;  /* 0x000000ff03037207 */ /* 0x000fc40004000000 */
[----:B------:R-:W-:Y:S02]  /*265e0*/  IADD3 R23, P4, R23, UR4, RZ ;  /* 0x0000000417177c10 */ /* 0x000fe4000ff9e0ff */
[----:B------:R-:W-:Y:S01]  /*265f0*/  ISETP.NE.U32.AND P2, PT, R3, RZ, PT ;  /* 0x000000ff0300720c */ /* 0x000fe20003f45070 */
[----:B------:R-:W-:Y:S02]  /*26600*/  WARPGROUP.DEPBAR.LE gsb0, 0x0 ;  /* 0x00008000000079c5 */ /* 0x000fe40000010000 */
[----:B------:R-:W-:Y:S01]  /*26610*/  BAR.SYNC.DEFER_BLOCKING 0x0 ;  /* 0x0000000000007b1d */ /* 0x000fe20000010000 */
[----:B------:R-:W-:-:S05]  /*26620*/  IADD3.X R22, R22, UR6, RZ, P4, !PT ;  /* 0x0000000616167c10 */ /* 0x000fca000a7fe4ff */
[----:B------:R-:W-:Y:S01]  /*26630*/  @!PT LDS RZ, [RZ] ;  /* 0x00000000fffff984 */ /* 0x000fe20000000800 */
[----:B------:R-:W-:Y:S01]  /*26640*/  @!PT LDS RZ, [RZ] ;  /* 0x00000000fffff984 */ /* 0x000fe20000000800 */
[----:B------:R-:W-:Y:S01]  /*26650*/  @!PT LDS RZ, [RZ] ;  /* 0x00000000fffff984 */ /* 0x000fe20000000800 */
[----:B------:R1:W-:Y:S02]  /*26660*/  LDGSTS.E [R0], desc[UR8][R4.64], P1 ;  /* 0x0000000004007fae */ /* 0x0003e40008921848 */
[----:B-1----:R-:W-:Y:S01]  /*26670*/  MOV R4, R13 ;  /* 0x0000000d00047202 */ /* 0x002fe20000000f00 */
[----:B------:R-:W-:-:S05]  /*26680*/  IMAD.MOV.U32 R5, RZ, RZ, R12 ;  /* 0x000000ffff057224 */ /* 0x000fca00078e000c */
[----:B------:R1:W-:Y:S02]  /*26690*/  LDGSTS.E [R0+0x4000], desc[UR8][R4.64], P1 ;  /* 0x0400000004007fae */ /* 0x0003e40008921848 */
[----:B-1----:R-:W-:Y:S02]  /*266a0*/  IMAD.MOV.U32 R4, RZ, RZ, R15 ;  /* 0x000000ffff047224 */ /* 0x002fe400078e000f */
[----:B------:R-:W-:-:S05]  /*266b0*/  IMAD.MOV.U32 R5, RZ, RZ, R14 ;  /* 0x000000ffff057224 */ /* 0x000fca00078e000e */
[----:B------:R1:W-:Y:S02]  /*266c0*/  LDGSTS.E [R0+0x8000], desc[UR8][R4.64], P1 ;  /* 0x0800000004007fae */ /* 0x0003e40008921848 */
[----:B-1----:R-:W-:Y:S01]  /*266d0*/  MOV R4, R21 ;  /* 0x0000001500047202 */ /* 0x002fe20000000f00 */
[----:B------:R-:W-:-:S05]  /*266e0*/  IMAD.MOV.U32 R5, RZ, RZ, R20 ;  /* 0x000000ffff057224 */ /* 0x000fca00078e0014 */
[----:B------:R1:W-:Y:S01]  /*266f0*/  LDGSTS.E [R0+0xc000], desc[UR8][R4.64], P1 ;  /* 0x0c00000004007fae */ /* 0x0003e20008921848 */
[----:B------:R-:W-:Y:S02]  /*26700*/  IADD3 R249, P1, R249, UR4, RZ ;  /* 0x00000004f9f97c10 */ /* 0x000fe4000ff3e0ff */
[----:B------:R-:W-:Y:S02]  /*26710*/  IADD3 R251, P3, R251, UR4, RZ ;  /* 0x00000004fbfb7c10 */ /* 0x000fe4000ff7e0ff */
[----:B------:R-:W-:Y:S01]  /*26720*/  IADD3.X R248, R248, UR6, RZ, P1, !PT ;  /* 0x00000006f8f87c10 */ /* 0x000fe20008ffe4ff */
[----:B-1----:R-:W-:Y:S02]  /*26730*/  IMAD.MOV.U32 R4, RZ, RZ, R23 ;  /* 0x000000ffff047224 */ /* 0x002fe400078e0017 */
[----:B------:R-:W-:Y:S01]  /*26740*/  IMAD.MOV.U32 R5, RZ, RZ, R22 ;  /* 0x000000ffff057224 */ /* 0x000fe200078e0016 */
[----:B------:R-:W-:Y:S02]  /*26750*/  IADD3.X R250, R250, UR6, RZ, P3, !PT ;  /* 0x00000006fafa7c10 */ /* 0x000fe40009ffe4ff */
[----:B------:R-:W-:-:S02]  /*26760*/  ISETP.GT.AND P1, PT, R2, 0x2, PT ;  /* 0x000000020200780c */ /* 0x000fc40003f24270 */
[----:B------:R1:W-:Y:S01]  /*26770*/  LDGSTS.E [R0+0x4], desc[UR8][R4.64], P2 ;  /* 0x0000400004007fae */ /* 0x0003e20009121848 */
[----:B--2---:R-:W-:Y:S02]  /*26780*/  IADD3 R247, P3, R247, UR4, RZ ;  /* 0x00000004f7f77c10 */ /* 0x004fe4000ff7e0ff */
[----:B------:R-:W-:Y:S02]  /*26790*/  SEL R3, RZ, 0x4, !P1 ;  /* 0x00000004ff037807 */ /* 0x000fe40004800000 */
[----:B------:R-:W-:Y:S02]  /*267a0*/  IADD3.X R252, R252, UR6, RZ, P3, !PT ;  /* 0x00000006fcfc7c10 */ /* 0x000fe40009ffe4ff */
[----:B-1----:R-:W-:Y:S01]  /*267b0*/  MOV R4, R249 ;  /* 0x000000f900047202 */ /* 0x002fe20000000f00 */
[----:B------:R-:W-:Y:S01]  /*267c0*/  IMAD.MOV.U32 R5, RZ, RZ, R248 ;  /* 0x000000ffff057224 */ /* 0x000fe200078e00f8 */
[----:B------:R-:W-:-:S04]  /*267d0*/  SEL R3, R3, RZ, !P0 ;  /* 0x000000ff03037207 */ /* 0x000fc80004000000 */
[----:B------:R1:W-:Y:S01]  /*267e0*/  LDGSTS.E [R0+0x4004], desc[UR8][R4.64], P2 ;  /* 0x0400400004007fae */ /* 0x0003e20009121848 */
[----:B----4-:R-:W-:Y:S02]  /*267f0*/  IADD3 R19, P4, R19, UR4, RZ ;  /* 0x0000000413137c10 */ /* 0x010fe4000ff9e0ff */
[----:B------:R-:W-:Y:S01]  /*26800*/  ISETP.NE.U32.AND P1, PT, R3, RZ, PT ;  /* 0x000000ff0300720c */ /* 0x000fe20003f25070 */
[----:B-1----:R-:W-:Y:S02]  /*26810*/  IMAD.MOV.U32 R4, RZ, RZ, R251 ;  /* 0x000000ffff047224 */ /* 0x002fe400078e00fb */
[----:B------:R-:W-:-:S05]  /*26820*/  IMAD.MOV.U32 R5, RZ, RZ, R250 ;  /* 0x000000ffff057224 */ /* 0x000fca00078e00fa */
[----:B------:R1:W-:Y:S01]  /*26830*/  LDGSTS.E [R0+0x8004], desc[UR8][R4.64], P2 ;  /* 0x0800400004007fae */ /* 0x0003e20009121848 */
[----:B------:R-:W-:Y:S02]  /*26840*/  IADD3.X R246, R246, UR6, RZ, P4, !PT ;  /* 0x00000006f6f67c10 */ /* 0x000fe4000a7fe4ff */
[----:B-1----:R-:W-:Y:S01]  /*26850*/  MOV R4, R247 ;  /* 0x000000f700047202 */ /* 0x002fe20000000f00 */
[----:B------:R-:W-:-:S05]  /*26860*/  IMAD.MOV.U32 R5, RZ, RZ, R252 ;  /* 0x000000ffff057224 */ /* 0x000fca00078e00fc */
[----:B------:R1:W-:Y:S01]  /*26870*/  LDGSTS.E [R0+0xc004], desc[UR8][R4.64], P2 ;  /* 0x0c00400004007fae */ /* 0x0003e20009121848 */
[----:B------:R-:W-:Y:S02]  /*26880*/  IADD3 R17, P2, R17, UR4, RZ ;  /* 0x0000000411117c10 */ /* 0x000fe4000ff5e0ff */
[----:B------:R-:W-:Y:S02]  /*26890*/  IADD3 R7, P3, R7, UR4, RZ ;  /* 0x0000000407077c10 */ /* 0x000fe4000ff7e0ff */
[----:B------:R-:W-:Y:S01]  /*268a0*/  IADD3.X R18, R18, UR6, RZ, P2, !PT ;  /* 0x0000000612127c10 */ /* 0x000fe200097fe4ff */
[----:B------:R2:W-:Y:S01]  /*268b0*/  STL [R1+0x80], R247 ;  /* 0x000080f701007387 */ /* 0x0005e20000100800 */
[----:B-1----:R-:W-:Y:S02]  /*268c0*/  IMAD.MOV.U32 R4, RZ, RZ, R19 ;  /* 0x000000ffff047224 */ /* 0x002fe400078e0013 */
[----:B------:R-:W-:Y:S01]  /*268d0*/  IMAD.MOV.U32 R5, RZ, RZ, R246 ;  /* 0x000000ffff057224 */ /* 0x000fe200078e00f6 */
[----:B------:R-:W-:Y:S01]  /*268e0*/  STL [R1+0x88], R19 ;  /* 0x0000881301007387 */ /* 0x000fe20000100800 */
[----:B------:R-:W-:-:S03]  /*268f0*/  IADD3.X R16, R16, UR6, RZ, P3, !PT ;  /* 0x0000000610107c10 */ /* 0x000fc60009ffe4ff */
[----:B------:R1:W-:Y:S04]  /*26900*/  LDGSTS.E [R0+0x8], desc[UR8][R4.64], P1 ;  /* 0x0000800004007fae */ /* 0x0003e80008921848 */
[----:B------:R3:W-:Y:S04]  /*26910*/  STL [R1+0x84], R246 ;  /* 0x000084f601007387 */ /* 0x0007e80000100800 */
[----:B--2---:R-:W2:Y:S01]  /*26920*/  LDL.LU R247, [R1+0xa0] ;  /* 0x0000a00001f77983 */ /* 0x004ea20000300800 */
[----:B-1----:R-:W-:Y:S01]  /*26930*/  MOV R4, R17 ;  /* 0x0000001100047202 */ /* 0x002fe20000000f00 */
[----:B------:R-:W-:-:S02]  /*26940*/  IMAD.MOV.U32 R5, RZ, RZ, R18 ;  /* 0x000000ffff057224 */ /* 0x000fc400078e0012 */
[----:B---3--:R-:W3:Y:S04]  /*26950*/  LDL.LU R246, [R1+0xa4] ;  /* 0x0000a40001f67983 */ /* 0x008ee80000300800 */
[----:B------:R-:W4:Y:S04]  /*26960*/  LDL.LU R19, [R1+0xa8] ;  /* 0x0000a80001137983 */ /* 0x000f280000300800 */
[----:B------:R-:W-:Y:S04]  /*26970*/  STL [R1+0x90], R17 ;  /* 0x0000901101007387 */ /* 0x000fe80000100800 */
[----:B------:R1:W-:Y:S04]  /*26980*/  STL [R1+0x8c], R18 ;  /* 0x00008c1201007387 */ /* 0x0003e80000100800 */
[----:B------:R1:W-:Y:S04]  /*26990*/  LDGSTS.E [R0+0x4008], desc[UR8][R4.64], P1 ;  /* 0x0400800004007fae */ /* 0x0003e80008921848 */
[----:B------:R-:W-:Y:S04]  /*269a0*/  STL [R1+0x98], R7 ;  /* 0x0000980701007387 */ /* 0x000fe80000100800 */
[----:B------:R1:W-:Y:S02]  /*269b0*/  STL [R1+0x94], R16 ;  /* 0x0000941001007387 */ /* 0x0003e40000100800 */
[----:B-1----:R-:W-:-:S02]  /*269c0*/  IMAD.MOV.U32 R4, RZ, RZ, R7 ;  /* 0x000000ffff047224 */ /* 0x002fc400078e0007 */
[----:B------:R-:W3:Y:S01]  /*269d0*/  LDL.LU R18, [R1+0xac] ;  /* 0x0000ac0001127983 */ /* 0x000ee20000300800 */
[----:B------:R-:W-:-:S03]  /*269e0*/  IMAD.MOV.U32 R5, RZ, RZ, R16 ;  /* 0x000000ffff057224 */ /* 0x000fc600078e0010 */
[----:B------:R-:W3:Y:S04]  /*269f0*/  LDL.LU R17, [R1+0xb0] ;  /* 0x0000b00001117983 */ /* 0x000ee80000300800 */
[----:B------:R-:W3:Y:S04]  /*26a00*/  LDL.LU R16, [R1+0xb4] ;  /* 0x0000b40001107983 */ /* 0x000ee80000300800 */
[----:B------:R-:W3:Y:S04]  /*26a10*/  LDL.LU R7, [R1+0xb8] ;  /* 0x0000b80001077983 */ /* 0x000ee80000300800 */
[----:B------:R1:W-:Y:S04]  /*26a20*/  LDGSTS.E [R0+0x8008], desc[UR8][R4.64], P1 ;  /* 0x0800800004007fae */ /* 0x0003e80008921848 */
[----:B------:R-:W3:Y:S01]  /*26a30*/  LDL.LU R5, [R1+0x9c] ;  /* 0x00009c0001057983 */ /* 0x000ee20000300800 */
[----:B------:R-:W-:-:S04]  /*26a40*/  ISETP.GT.AND P2, PT, R2, 0x3, PT ;  /* 0x000000030200780c */ /* 0x000fc80003f44270 */
[----:B------:R-:W-:-:S04]  /*26a50*/  SEL R3, RZ, 0x4, !P2 ;  /* 0x00000004ff037807 */ /* 0x000fc80005000000 */
[----:B------:R-:W-:-:S04]  /*26a60*/  SEL R3, R3, RZ, !P0 ;  /* 0x000000ff03037207 */ /* 0x000fc80004000000 */
[----:B------:R-:W-:Y:S02]  /*26a70*/  ISETP.NE.U32.AND P2, PT, R3, RZ, PT ;  /* 0x000000ff0300720c */ /* 0x000fe40003f45070 */
[----:B--2---:R-:W-:-:S04]  /*26a80*/  IADD3 R247, P3, R247, UR4, RZ ;  /* 0x00000004f7f77c10 */ /* 0x004fc8000ff7e0ff */
[----:B-1----:R-:W-:Y:S02]  /*26a90*/  MOV R4, R247 ;  /* 0x000000f700047202 */ /* 0x002fe40000000f00 */
[----:B----4-:R-:W-:Y:S01]  /*26aa0*/  IADD3 R19, P4, R19, UR4, RZ ;  /* 0x0000000413137c10 */ /* 0x010fe2000ff9e0ff */
[----:B------:R-:W-:Y:S03]  /*26ab0*/  STL [R1+0xa0], R247 ;  /* 0x0000a0f701007387 */ /* 0x000fe60000100800 */
[----:B---3--:R-:W-:Y:S02]  /*26ac0*/  IADD3.X R246, R246, UR6, RZ, P4, !PT ;  /* 0x00000006f6f67c10 */ /* 0x008fe4000a7fe4ff */
[----:B------:R-:W-:-:S05]  /*26ad0*/  IADD3.X R5, R5, UR6, RZ, P3, !PT ;  /* 0x0000000605057c10 */ /* 0x000fca0009ffe4ff */
[----:B------:R1:W-:Y:S01]  /*26ae0*/  LDGSTS.E [R0+0xc008], desc[UR8][R4.64], P1 ;  /* 0x0c00800004007fae */ /* 0x0003e20008921848 */
[----:B------:R-:W-:-:S03]  /*26af0*/  IADD3 R17, P1, R17, UR4, RZ ;  /* 0x0000000411117c10 */ /* 0x000fc6000ff3e0ff */
[----:B------:R2:W-:Y:S01]  /*26b00*/  STL [R1+0x9c], R5 ;  /* 0x00009c0501007387 */ /* 0x0005e20000100800 */
[----:B------:R-:W-:Y:S02]  /*26b10*/  IADD3.X R18, R18, UR6, RZ, P1, !PT ;  /* 0x0000000612127c10 */ /* 0x000fe40008ffe4ff */
[----:B------:R-:W-:Y:S01]  /*26b20*/  IADD3 R7, P3, R7, UR4, RZ ;  /* 0x0000000407077c10 */ /* 0x000fe2000ff7e0ff */
[----:B-1----:R-:W-:Y:S02]  /*26b30*/  IMAD.MOV.U32 R4, RZ, RZ, R19 ;  /* 0x000000ffff047224 */ /* 0x002fe400078e0013 */
[----:B--2---:R-:W-:Y:S01]  /*26b40*/  IMAD.MOV.U32 R5, RZ, RZ, R246 ;  /* 0x000000ffff057224 */ /* 0x004fe200078e00f6 */
[----:B------:R-:W-:Y:S01]  /*26b50*/  STL [R1+0xa8], R19 ;  /* 0x0000a81301007387 */ /* 0x000fe20000100800 */
[----:B------:R-:W-:-:S03]  /*26b60*/  IADD3.X R16, R16, UR6, RZ, P3, !PT ;  /* 0x0000000610107c10 */ /* 0x000fc60009ffe4ff */
[----:B------:R1:W-:Y:S04]  /*26b70*/  LDGSTS.E [R0+0xc], desc[UR8][R4.64], P2 ;  /* 0x0000c00004007fae */ /* 0x0003e80009121848 */
[----:B------:R2:W-:Y:S04]  /*26b80*/  STL [R1+0xa4], R246 ;  /* 0x0000a4f601007387 */ /* 0x0005e80000100800 */
[----:B------:R-:W3:Y:S01]  /*26b90*/  LDL.LU R247, [R1+0xc0] ;  /* 0x0000c00001f77983 */ /* 0x000ee20000300800 */
[----:B-1----:R-:W-:Y:S01]  /*26ba0*/  IMAD.MOV.U32 R4, RZ, RZ, R17 ;  /* 0x000000ffff047224 */ /* 0x002fe200078e0011 */
[----:B------:R-:W-:-:S02]  /*26bb0*/  MOV R5, R18 ;  /* 0x0000001200057202 */ /* 0x000fc40000000f00 */
[----:B--2---:R-:W2:Y:S04]  /*26bc0*/  LDL.LU R246, [R1+0x444] ;  /* 0x0004440001f67983 */ /* 0x004ea80000300800 */
[----:B------:R-:W4:Y:S04]  /*26bd0*/  LDL.LU R19, [R1+0x448] ;  /* 0x0004480001137983 */ /* 0x000f280000300800 */
[----:B------:R-:W-:Y:S04]  /*26be0*/  STL [R1+0xb0], R17 ;  /* 0x0000b01101007387 */ /* 0x000fe80000100800 */
[----:B------:R1:W-:Y:S04]  /*26bf0*/  STL [R1+0xac], R18 ;  /* 0x0000ac1201007387 */ /* 0x0003e80000100800 */
[----:B------:R1:W-:Y:S04]  /*26c00*/  LDGSTS.E [R0+0x400c], desc[UR8][R4.64], P2 ;  /* 0x0400c00004007fae */ /* 0x0003e80009121848 */
[----:B------:R-:W-:Y:S04]  /*26c10*/  STL [R1+0xb8], R7 ;  /* 0x0000b80701007387 */ /* 0x000fe80000100800 */
[----:B------:R1:W-:Y:S02]  /*26c20*/  STL [R1+0xb4], R16 ;  /* 0x0000b41001007387 */ /* 0x0003e40000100800 */
[----:B-1----:R-:W-:-:S02]  /*26c30*/  IMAD.MOV.U32 R4, RZ, RZ, R7 ;  /* 0x000000ffff047224 */ /* 0x002fc400078e0007 */
[----:B------:R-:W2:Y:S01]  /*26c40*/  LDL.LU R18, [R1+0x44c] ;  /* 0x00044c0001127983 */ /* 0x000ea20000300800 */
[----:B------:R-:W-:-:S03]  /*26c50*/  IMAD.MOV.U32 R5, RZ, RZ, R16 ;  /* 0x000000ffff057224 */ /* 0x000fc600078e0010 */
[----:B------:R-:W2:Y:S04]  /*26c60*/  LDL.LU R17, [R1+0x450] ;  /* 0x0004500001117983 */ /* 0x000ea80000300800 */
[----:B------:R-:W2:Y:S04]  /*26c70*/  LDL.LU R16, [R1+0x454] ;  /* 0x0004540001107983 */ /* 0x000ea80000300800 */
[----:B------:R-:W2:Y:S04]  /*26c80*/  LDL.LU R7, [R1+0x458] ;  /* 0x0004580001077983 */ /* 0x000ea80000300800 */
[----:B------:R1:W-:Y:S04]  /*26c90*/  LDGSTS.E [R0+0x800c], desc[UR8][R4.64], P2 ;  /* 0x0800c00004007fae */ /* 0x0003e80009121848 */
[----:B------:R-:W2:Y:S01]  /*26ca0*/  LDL.LU R5, [R1+0xbc] ;  /* 0x0000bc0001057983 */ /* 0x000ea20000300800 */
[----:B------:R-:W-:-:S04]  /*26cb0*/  ISETP.GT.AND P1, PT, R2, 0x20, PT ;  /* 0x000000200200780c */ /* 0x000fc80003f24270 */
[----:B------:R-:W-:-:S04]  /*26cc0*/  SEL R3, RZ, 0x4, !P1 ;  /* 0x00000004ff037807 */ /* 0x000fc80004800000 */
[----:B------:R-:W-:-:S04]  /*26cd0*/  SEL R3, R3, RZ, !P0 ;  /* 0x000000ff03037207 */ /* 0x000fc80004000000 */
[----:B------:R-:W-:Y:S02]  /*26ce0*/  ISETP.NE.U32.AND P1, PT, R3, RZ, PT ;  /* 0x000000ff0300720c */ /* 0x000fe40003f25070 */
[----:B---3--:R-:W-:-:S05]  /*26cf0*/  IADD3 R247, P3, R247, UR4, RZ ;  /* 0x00000004f7f77c10 */ /* 0x008fca000ff7e0ff */
[----:B-1----:R-:W-:Y:S01]  /*26d00*/  IMAD.MOV.U32 R4, RZ, RZ, R247 ;  /* 0x000000ffff047224 */ /* 0x002fe200078e00f7 */
[----:B----4-:R-:W-:Y:S01]  /*26d10*/  IADD3 R19, P4, R19, UR4, RZ ;  /* 0x0000000413137c10 */ /* 0x010fe2000ff9e0ff */
[----:B------:R-:W-:Y:S03]  /*26d20*/  STL [R1+0xc0], R247 ;  /* 0x0000c0f701007387 */ /* 0x000fe60000100800 */
[----:B--2---:R-:W-:Y:S02]  /*26d30*/  IADD3.X R246, R246, UR6, RZ, P4, !PT ;  /* 0x00000006f6f67c10 */ /* 0x004fe4000a7fe4ff */
[----:B------:R-:W-:-:S05]  /*26d40*/  IADD3.X R5, R5, UR6, RZ, P3, !PT ;  /* 0x0000000605057c10 */ /* 0x000fca0009ffe4ff */
[----:B------:R1:W-:Y:S01]  /*26d50*/  LDGSTS.E [R0+0xc00c], desc[UR8][R4.64], P2 ;  /* 0x0c00c00004007fae */ /* 0x0003e20009121848 */
[----:B------:R-:W-:-:S03]  /*26d60*/  IADD3 R17, P2, R17, UR4, RZ ;  /* 0x0000000411117c10 */ /* 0x000fc6000ff5e0ff */
[----:B------:R2:W-:Y:S01]  /*26d70*/  STL [R1+0xbc], R5 ;  /* 0x0000bc0501007387 */ /* 0x0005e20000100800 */
[----:B------:R-:W-:Y:S02]  /*26d80*/  IADD3.X R18, R18, UR6, RZ, P2, !PT ;  /* 0x0000000612127c10 */ /* 0x000fe400097fe4ff */
[----:B------:R-:W-:Y:S02]  /*26d90*/  IADD3 R7, P3, R7, UR4, RZ ;  /* 0x0000000407077c10 */ /* 0x000fe4000ff7e0ff */
[----:B-1----:R-:W-:Y:S01]  /*26da0*/  MOV R4, R19 ;  /* 0x0000001300047202 */ /* 0x002fe20000000f00 */
[----:B--2---:R-:W-:Y:S01]  /*26db0*/  IMAD.MOV.U32 R5, RZ, RZ, R246 ;  /* 0x000000ffff057224 */ /* 0x004fe200078e00f6 */
[----:B------:R-:W-:Y:S01]  /*26dc0*/  STL [R1+0x448], R19 ;  /* 0x0004481301007387 */ /* 0x000fe20000100800 */
[----:B------:R-:W-:-:S03]  /*26dd0*/  IADD3.X R16, R16, UR6, RZ, P3, !PT ;  /* 0x0000000610107c10 */ /* 0x000fc60009ffe4ff */
[----:B------:R1:W-:Y:S04]  /*26de0*/  LDGSTS.E [R0+0x10000], desc[UR8][R4.64], P1 ;  /* 0x1000000004007fae */ /* 0x0003e80008921848 */
[----:B------:R2:W-:Y:S04]  /*26df0*/  STL [R1+0x444], R246 ;  /* 0x000444f601007387 */ /* 0x0005e80000100800 */
[----:B------:R-:W3:Y:S01]  /*26e00*/  LDL.LU R247, [R1+0x460] ;  /* 0x0004600001f77983 */ /* 0x000ee20000300800 */
[----:B-1----:R-:W-:Y:S02]  /*26e10*/  IMAD.MOV.U32 R4, RZ, RZ, R17 ;  /* 0x000000ffff047224 */ /* 0x002fe400078e0011 */
[----:B------:R-:W-:Y:S01]  /*26e20*/  IMAD.MOV.U32 R5, RZ, RZ, R18 ;  /* 0x000000ffff057224 */ /* 0x000fe200078e0012 */
[----:B--2---:R-:W2:Y:S04]  /*26e30*/  LDL.LU R246, [R1+0x464] ;  /* 0x0004640001f67983 */ /* 0x004ea80000300800 */
[----:B------:R-:W4:Y:S04]  /*26e40*/  LDL.LU R19, [R1+0x468] ;  /* 0x0004680001137983 */ /* 0x000f280000300800 */
[----:B------:R-:W-:Y:S04]  /*26e50*/  STL [R1+0x450], R17 ;  /* 0x0004501101007387 */ /* 0x000fe80000100800 */
[----:B------:R1:W-:Y:S04]  /*26e60*/  STL [R1+0x44c], R18 ;  /* 0x00044c1201007387 */ /* 0x0003e80000100800 */
[----:B------:R1:W-:Y:S04]  /*26e70*/  LDGSTS.E [R0+0x14000], desc[UR8][R4.64], P1 ;  /* 0x1400000004007fae */ /* 0x0003e80008921848 */
[----:B------:R-:W-:Y:S04]  /*26e80*/  STL [R1+0x458], R7 ;  /* 0x0004580701007387 */ /* 0x000fe80000100800 */
[----:B------:R1:W-:Y:S02]  /*26e90*/  STL [R1+0x454], R16 ;  /* 0x0004541001007387 */ /* 0x0003e40000100800 */
[----:B-1----:R-:W-:Y:S01]  /*26ea0*/  MOV R4, R7 ;  /* 0x0000000700047202 */ /* 0x002fe20000000f00 */
[----:B------:R-:W-:Y:S01]  /*26eb0*/  IMAD.MOV.U32 R5, RZ, RZ, R16 ;  /* 0x000000ffff057224 */ /* 0x000fe200078e0010 */
[----:B------:R-:W2:Y:S04]  /*26ec0*/  LDL.LU R18, [R1+0x46c] ;  /* 0x00046c0001127983 */ /* 0x000ea80000300800 */
        /* <DEDUP_REMOVED lines=19> */
[----:B------:R-:W-:Y:S01]  /*27000*/  IADD3 R7, P3, R7, UR4, RZ ;  /* 0x0000000407077c10 */ /* 0x000fe2000ff7e0ff */
[----:B-1----:R-:W-:Y:S01]  /*27010*/  IMAD.MOV.U32 R4, RZ, RZ, R19 ;  /* 0x000000ffff047224 */ /* 0x002fe200078e0013 */
[----:B--2---:R-:W-:Y:S01]  /*27020*/  MOV R5, R246 ;  /* 0x000000f600057202 */ /* 0x004fe20000000f00 */
        /* <DEDUP_REMOVED lines=14> */
[----:B-1----:R-:W-:Y:S01]  /*27110*/  IMAD.MOV.U32 R4, RZ, RZ, R7 ;  /* 0x000000ffff047224 */ /* 0x002fe200078e0007 */
[----:B------:R-:W-:Y:S01]  /*27120*/  MOV R5, R16 ;  /* 0x0000001000057202 */ /* 0x000fe20000000f00 */
        /* <DEDUP_REMOVED lines=28> */
[----:B-1----:R-:W-:Y:S01]  /*272f0*/  MOV R4, R17 ;  /* 0x0000001100047202 */ /* 0x002fe20000000f00 */
[----:B------:R-:W-:-:S02]  /*27300*/  IMAD.MOV.U32 R5, RZ, RZ, R18 ;  /* 0x000000ffff057224 */ /* 0x000fc400078e0012 */
        /* <DEDUP_REMOVED lines=19> */
[----:B---3--:R-:W-:-:S04]  /*27440*/  IADD3 R247, P3, R247, UR4, RZ ;  /* 0x00000004f7f77c10 */ /* 0x008fc8000ff7e0ff */
[----:B-1----:R-:W-:Y:S02]  /*27450*/  MOV R4, R247 ;  /* 0x000000f700047202 */ /* 0x002fe40000000f00 */
        /* <DEDUP_REMOVED lines=215> */
[----:B------:R1:W-:Y:S04]  /*281d0*/  STL [R1+0xc50], R17 ;  /* 0x000c501101007387 */ /* 0x0003e80000100800 */
[----:B------:R-:W-:Y:S04]  /*281e0*/  STL [R1+0xc4c], R18 ;  /* 0x000c4c1201007387 */ /* 0x000fe80000100800 */
[----:B------:R1:W-:Y:S04]  /*281f0*/  LDGSTS.E [R0+0x34000], desc[UR8][R4.64], P1 ;  /* 0x3400000004007fae */ /* 0x0003e80008921848 */
[----:B------:R1:W-:Y:S04]  /*28200*/  STL [R1+0xc58], R7 ;  /* 0x000c580701007387 */ /* 0x0003e80000100800 */
        /* <DEDUP_REMOVED lines=39> */
[----:B-1----:R-:W2:Y:S01]  /*28480*/  LDL.LU R17, [R1+0xc90] ;  /* 0x000c900001117983 */ /* 0x002ea20000300800 */
[----:B------:R-:W-:Y:S01]  /*28490*/  IMAD.MOV.U32 R4, RZ, RZ, R16 ;  /* 0x000000ffff047224 */ /* 0x000fe200078e0010 */
[----:B------:R-:W-:-:S02]  /*284a0*/  MOV R5, R18 ;  /* 0x0000001200057202 */ /* 0x000fc40000000f00 */
[----:B------:R1:W-:Y:S04]  /*284b0*/  STL [R1+0xc74], R18 ;  /* 0x000c741201007387 */ /* 0x0003e80000100800 */
[----:B------:R-:W2:Y:S04]  /*284c0*/  LDL.LU R7, [R1+0xc98] ;  /* 0x000c980001077983 */ /* 0x000ea80000300800 */
[----:B------:R3:W-:Y:S04]  /*284d0*/  LDGSTS.E [R0+0x38004], desc[UR8][R4.64], P2 ;  /* 0x3800400004007fae */ /* 0x0007e80009121848 */
[----:B-1----:R-:W2:Y:S04]  /*284e0*/  LDL.LU R18, [R1+0xc8c] ;  /* 0x000c8c0001127983 */ /* 0x002ea80000300800 */
[----:B------:R-:W2:Y:S04]  /*284f0*/  LDL.LU R16, [R1+0xc94] ;  /* 0x000c940001107983 */ /* 0x000ea80000300800 */
[----:B------:R-:W2:Y:S01]  /*28500*/  LDL.LU R5, [R1+0xc7c] ;  /* 0x000c7c0001057983 */ /* 0x000ea20000300800 */
[----:B------:R-:W-:-:S04]  /*28510*/  ISETP.GT.AND P1, PT, R2, 0x62, PT ;  /* 0x000000620200780c */ /* 0x000fc80003f24270 */
[----:B------:R-:W-:-:S04]  /*28520*/  SEL R3, RZ, 0x4, !P1 ;  /* 0x00000004ff037807 */ /* 0x000fc80004800000 */
[----:B------:R-:W-:-:S04]  /*28530*/  SEL R3, R3, RZ, !P0 ;  /* 0x000000ff03037207 */ /* 0x000fc80004000000 */
[----:B------:R-:W-:Y:S02]  /*28540*/  ISETP.NE.U32.AND P1, PT, R3, RZ, PT ;  /* 0x000000ff0300720c */ /* 0x000fe40003f25070 */
[----:B---3--:R-:W-:-:S05]  /*28550*/  IADD3 R247, P3, R247, UR4, RZ ;  /* 0x00000004f7f77c10 */ /* 0x008fca000ff7e0ff */
[----:B------:R-:W-:Y:S01]  /*28560*/  IMAD.MOV.U32 R4, RZ, RZ, R247 ;  /* 0x000000ffff047224 */ /* 0x000fe200078e00f7 */
        /* <DEDUP_REMOVED lines=14> */
[----:B------:R-:W-:Y:S04]  /*28650*/  STL [R1+0xc84], R246 ;  /* 0x000c84f601007387 */ /* 0x000fe80000100800 */
[----:B------:R-:W-:Y:S01]  /*28660*/  STL [R1+0xc90], R17 ;  /* 0x000c901101007387 */ /* 0x000fe20000100800 */
[----:B-1----:R-:W-:Y:S01]  /*28670*/  MOV R4, R17 ;  /* 0x0000001100047202 */ /* 0x002fe20000000f00 */
[----:B------:R-:W-:-:S02]  /*28680*/  IMAD.MOV.U32 R5, RZ, RZ, R18 ;  /* 0x000000ffff057224 */ /* 0x000fc400078e0012 */
[----:B------:R1:W-:Y:S04]  /*28690*/  STL [R1+0xc8c], R18 ;  /* 0x000c8c1201007387 */ /* 0x0003e80000100800 */
[----:B------:R-:W-:Y:S04]  /*286a0*/  STL [R1+0xc98], R7 ;  /* 0x000c980701007387 */ /* 0x000fe80000100800 */
[----:B------:R-:W2:Y:S04]  /*286b0*/  LDL.LU R247, [R1+0xca8] ;  /* 0x000ca80001f77983 */ /* 0x000ea80000300800 */
[----:B------:R3:W-:Y:S04]  /*286c0*/  STL [R1+0xc94], R16 ;  /* 0x000c941001007387 */ /* 0x0007e80000100800 */
[----:B------:R4:W-:Y:S04]  /*286d0*/  LDGSTS.E [R0+0x34008], desc[UR8][R4.64], P1 ;  /* 0x3400800004007fae */ /* 0x0009e80008921848 */
[----:B-1----:R-:W2:Y:S04]  /*286e0*/  LDL.LU R18, [R1+0xcb0] ;  /* 0x000cb00001127983 */ /* 0x002ea80000300800 */
[----:B------:R-:W2:Y:S01]  /*286f0*/  LDL.LU R19, [R1+0xcac] ;  /* 0x000cac0001137983 */ /* 0x000ea20000300800 */
[----:B----4-:R-:W-:-:S03]  /*28700*/  IMAD.MOV.U32 R4, RZ, RZ, R7 ;  /* 0x000000ffff047224 */ /* 0x010fc600078e0007 */
[----:B------:R-:W4:Y:S01]  /*28710*/  LDL.LU R246, [R1+0xcb4] ;  /* 0x000cb40001f67983 */ /* 0x000f220000300800 */
[----:B------:R-:W-:-:S03]  /*28720*/  IMAD.MOV.U32 R5, RZ, RZ, R16 ;  /* 0x000000ffff057224 */ /* 0x000fc600078e0010 */
[----:B------:R-:W4:Y:S04]  /*28730*/  LDL.LU R17, [R1+0xcb8] ;  /* 0x000cb80001117983 */ /* 0x000f280000300800 */
[----:B---3--:R-:W3:Y:S04]  /*28740*/  LDL.LU R16, [R1+0xcbc] ;  /* 0x000cbc0001107983 */ /* 0x008ee80000300800 */
[----:B------:R-:W4:Y:S04]  /*28750*/  LDL.LU R7, [R1+0xcc0] ;  /* 0x000cc00001077983 */ /* 0x000f280000300800 */
[----:B------:R1:W-:Y:S04]  /*28760*/  LDGSTS.E [R0+0x38008], desc[UR8][R4.64], P1 ;  /* 0x3800800004007fae */ /* 0x0003e80008921848 */
[----:B------:R-:W2:Y:S04]  /*28770*/  LDL.LU R4, [R1+0xc9c] ;  /* 0x000c9c0001047983 */ /* 0x000ea80000300800 */
[----:B------:R-:W1:Y:S01]  /*28780*/  LDL.LU R5, [R1+0xca0] ;  /* 0x000ca00001057983 */ /* 0x000e620000300800 */
[----:B------:R-:W-:-:S04]  /*28790*/  ISETP.GT.AND P2, PT, R2, 0x63, PT ;  /* 0x000000630200780c */ /* 0x000fc80003f44270 */
[----:B------:R-:W-:-:S04]  /*287a0*/  SEL R3, RZ, 0x4, !P2 ;  /* 0x00000004ff037807 */ /* 0x000fc80005000000 */
[----:B------:R-:W-:-:S04]  /*287b0*/  SEL R3, R3, RZ, !P0 ;  /* 0x000000ff03037207 */ /* 0x000fc80004000000 */
[----:B------:R-:W-:Y:S02]  /*287c0*/  ISETP.NE.U32.AND P2, PT, R3, RZ, PT ;  /* 0x000000ff0300720c */ /* 0x000fe40003f45070 */
[----:B-1----:R-:W-:-:S04]  /*287d0*/  IADD3 R5, P3, R5, UR4, RZ ;  /* 0x0000000405057c10 */ /* 0x002fc8000ff7e0ff */
[----:B--2---:R-:W-:Y:S01]  /*287e0*/  IADD3.X R4, R4, UR6, RZ, P3, !PT ;  /* 0x0000000604047c10 */ /* 0x004fe20009ffe4ff */
[----:B------:R1:W-:Y:S04]  /*287f0*/  STL [R1+0xca0], R5 ;  /* 0x000ca00501007387 */ /* 0x0003e80000100800 */
[----:B------:R2:W-:Y:S04]  /*28800*/  STL [R1+0xc9c], R4 ;  /* 0x000c9c0401007387 */ /* 0x0005e80000100800 */
[----:B------:R-:W3:Y:S01]  /*28810*/  LDL.LU R3, [R1+0xca4] ;  /* 0x000ca40001037983 */ /* 0x000ee20000300800 */
[----:B-1----:R-:W-:-:S04]  /*28820*/  LOP3.LUT R5, R5, R4, RZ, 0x3c, !PT ;  /* 0x0000000405057212 */ /* 0x002fc800078e3cff */
[----:B--2---:R-:W-:-:S04]  /*28830*/  LOP3.LUT R4, R5, R4, RZ, 0x3c, !PT ;  /* 0x0000000405047212 */ /* 0x004fc800078e3cff */
[----:B------:R-:W-:-:S05]  /*28840*/  LOP3.LUT R5, R5, R4, RZ, 0x3c, !PT ;  /* 0x0000000405057212 */ /* 0x000fca00078e3cff */
[----:B------:R1:W-:Y:S01]  /*28850*/  LDGSTS.E [R0+0x3c008], desc[UR8][R4.64], P1 ;  /* 0x3c00800004007fae */ /* 0x0003e20008921848 */
[----:B------:R-:W-:Y:S02]  /*28860*/  IADD3 R247, P1, R247, UR4, RZ ;  /* 0x00000004f7f77c10 */ /* 0x000fe4000ff3e0ff */
[----:B------:R-:W-:-:S04]  /*28870*/  IADD3 R18, P3, R18, UR4, RZ ;  /* 0x0000000412127c10 */ /* 0x000fc8000ff7e0ff */
[----:B------:R-:W-:Y:S02]  /*28880*/  IADD3.X R19, R19, UR6, RZ, P3, !PT ;  /* 0x0000000613137c10 */ /* 0x000fe40009ffe4ff */
[----:B-1----:R-:W-:Y:S01]  /*28890*/  MOV R4, R247 ;  /* 0x000000f700047202 */ /* 0x002fe20000000f00 */
[----:B------:R-:W-:Y:S01]  /*288a0*/  STL [R1+0xca8], R247 ;  /* 0x000ca8f701007387 */ /* 0x000fe20000100800 */
[----:B----4-:R-:W-:-:S04]  /*288b0*/  IADD3 R7, P3, R7, UR4, RZ ;  /* 0x0000000407077c10 */ /* 0x010fc8000ff7e0ff */
[----:B---3--:R-:W-:Y:S02]  /*288c0*/  IADD3.X R16, R16, UR6, RZ, P3, !PT ;  /* 0x0000000610107c10 */ /* 0x008fe40009ffe4ff */
[----:B------:R-:W-:Y:S02]  /*288d0*/  IADD3.X R3, R3, UR6, RZ, P1, !PT ;  /* 0x0000000603037c10 */ /* 0x000fe40008ffe4ff */
[----:B------:R-:W-:-:S03]  /*288e0*/  IADD3 R17, P1, R17, UR4, RZ ;  /* 0x0000000411117c10 */ /* 0x000fc6000ff3e0ff */
[----:B------:R-:W-:Y:S01]  /*288f0*/  IMAD.MOV.U32 R5, RZ, RZ, R3 ;  /* 0x000000ffff057224 */ /* 0x000fe200078e0003 */
[----:B------:R-:W-:Y:S01]  /*28900*/  IADD3.X R246, R246, UR6, RZ, P1, !PT ;  /* 0x00000006f6f67c10 */ /* 0x000fe20008ffe4ff */
[----:B------:R-:W-:Y:S04]  /*28910*/  STL [R1+0xca4], R3 ;  /* 0x000ca40301007387 */ /* 0x000fe80000100800 */
[----:B------:R1:W-:Y:S04]  /*28920*/  LDGSTS.E [R0+0x3000c], desc[UR8][R4.64], P2 ;  /* 0x3000c00004007fae */ /* 0x0003e80009121848 */
[----:B------:R-:W-:Y:S04]  /*28930*/  STL [R1+0xcb0], R18 ;  /* 0x000cb01201007387 */ /* 0x000fe80000100800 */
[----:B------:R2:W-:Y:S01]  /*28940*/  STL [R1+0xcac], R19 ;  /* 0x000cac1301007387 */ /* 0x0005e20000100800 */
[----:B-1----:R-:W-:-:S02]  /*28950*/  IMAD.MOV.U32 R4, RZ, RZ, R18 ;  /* 0x000000ffff047224 */ /* 0x002fc400078e0012 */
[----:B------:R-:W-:Y:S02]  /*28960*/  IMAD.MOV.U32 R5, RZ, RZ, R19 ;  /* 0x000000ffff057224 */ /* 0x000fe400078e0013 */
[----:B--2---:R-:W2:Y:S04]  /*28970*/  LDL.LU R19, [R1+0xc4] ;  /* 0x0000c40001137983 */ /* 0x004ea80000300800 */
[----:B------:R1:W-:Y:S04]  /*28980*/  LDGSTS.E [R0+0x3400c], desc[UR8][R4.64], P2 ;  /* 0x3400c00004007fae */ /* 0x0003e80009121848 */
[----:B------:R-:W3:Y:S04]  /*28990*/  LDL.LU R18, [R1+0xc8] ;  /* 0x0000c80001127983 */ /* 0x000ee80000300800 */
[----:B------:R4:W-:Y:S01]  /*289a0*/  STL [R1+0xcb8], R17 ;  /* 0x000cb81101007387 */ /* 0x0009e20000100800 */
[----:B-1----:R-:W-:Y:S01]  /*289b0*/  MOV R4, R17 ;  /* 0x0000001100047202 */ /* 0x002fe20000000f00 */
[----:B------:R-:W-:-:S02]  /*289c0*/  IMAD.MOV.U32 R5, RZ, RZ, R246 ;  /* 0x000000ffff057224 */ /* 0x000fc400078e00f6 */
[----:B------:R-:W-:Y:S04]  /*289d0*/  STL [R1+0xcb4], R246 ;  /* 0x000cb4f601007387 */ /* 0x000fe80000100800 */
[----:B------:R-:W-:Y:S04]  /*289e0*/  STL [R1+0xcc0], R7 ;  /* 0x000cc00701007387 */ /* 0x000fe80000100800 */
[----:B------:R1:W-:Y:S04]  /*289f0*/  LDGSTS.E [R0+0x3800c], desc[UR8][R4.64], P2 ;  /* 0x3800c00004007fae */ /* 0x0003e80009121848 */
[----:B------:R1:W-:Y:S04]  /*28a00*/  STL [R1+0xcbc], R16 ;  /* 0x000cbc1001007387 */ /* 0x0003e80000100800 */
[----:B----4-:R-:W4:Y:S01]  /*28a10*/  LDL.LU R17, [R1+0xcc] ;  /* 0x0000cc0001117983 */ /* 0x010f220000300800 */
[----:B-1----:R-:W-:-:S03]  /*28a20*/  IMAD.MOV.U32 R5, RZ, RZ, R16 ;  /* 0x000000ffff057224 */ /* 0x002fc600078e0010 */
[----:B------:R-:W4:Y:S01]  /*28a30*/  LDL.LU R16, [R1+0xd0] ;  /* 0x0000d00001107983 */ /* 0x000f220000300800 */
[----:B------:R-:W-:-:S03]  /*28a40*/  IMAD.MOV.U32 R4, RZ, RZ, R7 ;  /* 0x000000ffff047224 */ /* 0x000fc600078e0007 */
[----:B------:R-:W4:Y:S04]  /*28a50*/  LDL.LU R7, [R1+0xd4] ;  /* 0x0000d40001077983 */ /* 0x000f280000300800 */
[----:B------:R-:W4:Y:S01]  /*28a60*/  LDL.LU R3, [R1+0xd8] ;  /* 0x0000d80001037983 */ /* 0x000f220000300800 */
[----:B------:R-:W-:-:S03]  /*28a70*/  ISETP.GT.AND P1, PT, R2, 0x4, PT ;  /* 0x000000040200780c */ /* 0x000fc60003f24270 */
[----:B------:R1:W-:Y:S02]  /*28a80*/  LDGSTS.E [R0+0x3c00c], desc[UR8][R4.64], P2 ;  /* 0x3c00c00004007fae */ /* 0x0003e40009121848 */
[----:B-1----:R-:W-:-:S04]  /*28a90*/  SEL R0, RZ, 0x4, !P1 ;  /* 0x00000004ff007807 */ /* 0x002fc80004800000 */
[----:B------:R-:W-:-:S04]  /*28aa0*/  SEL R0, R0, RZ, !P0 ;  /* 0x000000ff00007207 */ /* 0x000fc80004000000 */
[----:B------:R-:W-:Y:S02]  /*28ab0*/  ISETP.NE.U32.AND P1, PT, R0, RZ, PT ;  /* 0x000000ff0000720c */ /* 0x000fe40003f25070 */
[----:B------:R-:W-:-:S04]  /*28ac0*/  LOP3.LUT R0, R6, 0x10, RZ, 0x3c, !PT ;  /* 0x0000001006007812 */ /* 0x000fc800078e3cff */
[----:B------:R-:W-:Y:S02]  /*28ad0*/  IADD3 R0, R0, UR16, RZ ;  /* 0x0000001000007c10 */ /* 0x000fe4000fffe0ff */
[----:B---3--:R-:W-:-:S04]  /*28ae0*/  IADD3 R18, P2, R18, UR4, RZ ;  /* 0x0000000412127c10 */ /* 0x008fc8000ff5e0ff */
[----:B--2---:R-:W-:Y:S01]  /*28af0*/  IADD3.X R19, R19, UR6, RZ, P2, !PT ;  /* 0x0000000613137c10 */ /* 0x004fe200097fe4ff */
[----:B------:R-:W-:-:S04]  /*28b00*/  IMAD.MOV.U32 R4, RZ, RZ, R18 ;  /* 0x000000ffff047224 */ /* 0x000fc800078e0012 */
[----:B------:R-:W-:Y:S01]  /*28b10*/  IMAD.MOV.U32 R5, RZ, RZ, R19 ;  /* 0x000000ffff057224 */ /* 0x000fe200078e0013 */
[----:B------:R-:W-:Y:S04]  /*28b20*/  STL [R1+0xc8], R18 ;  /* 0x0000c81201007387 */ /* 0x000fe80000100800 */
[----:B------:R1:W-:Y:S04]  /*28b30*/  LDGSTS.E [R0], desc[UR8][R4.64], P1 ;  /* 0x0000000004007fae */ /* 0x0003e80008921848 */
[----:B------:R2:W-:Y:S04]  /*28b40*/  STL [R1+0xc4], R19 ;  /* 0x0000c41301007387 */ /* 0x0005e80000100800 */
[----:B------:R-:W3:Y:S04]  /*28b50*/  LDL.LU R247, [R1+0xe0] ;  /* 0x0000e00001f77983 */ /* 0x000ee80000300800 */
[----:B------:R-:W3:Y:S04]  /*28b60*/  LDL.LU R246, [R1+0xe4] ;  /* 0x0000e40001f67983 */ /* 0x000ee80000300800 */
[----:B--2---:R-:W2:Y:S01]  /*28b70*/  LDL.LU R19, [R1+0xe8] ;  /* 0x0000e80001137983 */ /* 0x004ea20000300800 */
[----:B----4-:R-:W-:-:S04]  /*28b80*/  IADD3 R16, P2, R16, UR4, RZ ;  /* 0x0000000410107c10 */ /* 0x010fc8000ff5e0ff */
[----:B------:R-:W-:Y:S01]  /*28b90*/  IADD3.X R17, R17, UR6, RZ, P2, !PT ;  /* 0x0000000611117c10 */ /* 0x000fe200097fe4ff */
[----:B-1----:R-:W-:Y:S01]  /*28ba0*/  IMAD.MOV.U32 R4, RZ, RZ, R16 ;  /* 0x000000ffff047224 */ /* 0x002fe200078e0010 */
[----:B------:R-:W-:Y:S02]  /*28bb0*/  IADD3 R3, P3, R3, UR4, RZ ;  /* 0x0000000403037c10 */ /* 0x000fe4000ff7e0ff */
[----:B------:R-:W-:Y:S02]  /*28bc0*/  MOV R5, R17 ;  /* 0x0000001100057202 */ /* 0x000fe40000000f00 */
[----:B------:R-:W-:Y:S01]  /*28bd0*/  IADD3.X R7, R7, UR6, RZ, P3, !PT ;  /* 0x0000000607077c10 */ /* 0x000fe20009ffe4ff */
[----:B------:R-:W-:Y:S04]  /*28be0*/  STL [R1+0xd0], R16 ;  /* 0x0000d01001007387 */ /* 0x000fe80000100800 */
[----:B------:R1:W-:Y:S04]  /*28bf0*/  STL [R1+0xcc], R17 ;  /* 0x0000cc1101007387 */ /* 0x0003e80000100800 */
[----:B------:R4:W-:Y:S04]  /*28c00*/  LDGSTS.E [R0+0x4000], desc[UR8][R4.64], P1 ;  /* 0x0400000004007fae */ /* 0x0009e80008921848 */
[----:B------:R-:W-:Y:S04]  /*28c10*/  STL [R1+0xd8], R3 ;  /* 0x0000d80301007387 */ /* 0x000fe80000100800 */
[----:B------:R1:W-:Y:S01]  /*28c20*/  STL [R1+0xd4], R7 ;  /* 0x0000d40701007387 */ /* 0x0003e20000100800 */
[----:B----4-:R-:W-:-:S03]  /*28c30*/  IMAD.MOV.U32 R4, RZ, RZ, R3 ;  /* 0x000000ffff047224 */ /* 0x010fc600078e0003 */
[----:B------:R-:W4:Y:S01]  /*28c40*/  LDL.LU R18, [R1+0xec] ;  /* 0x0000ec0001127983 */ /* 0x000f220000300800 */
[----:B------:R-:W-:-:S03]  /*28c50*/  IMAD.MOV.U32 R5, RZ, RZ, R7 ;  /* 0x000000ffff057224 */ /* 0x000fc600078e0007 */
[----:B-1----:R-:W4:Y:S04]  /*28c60*/  LDL.LU R17, [R1+0xf0] ;  /* 0x0000f00001117983 */ /* 0x002f280000300800 */
[----:B------:R-:W4:Y:S04]  /*28c70*/  LDL.LU R16, [R1+0xf4] ;  /* 0x0000f40001107983 */ /* 0x000f280000300800 */
[----:B------:R-:W4:Y:S04]  /*28c80*/  LDL.LU R7, [R1+0xf8] ;  /* 0x0000f80001077983 */ /* 0x000f280000300800 */
[----:B------:R1:W-:Y:S04]  /*28c90*/  LDGSTS.E [R0+0x8000], desc[UR8][R4.64], P1 ;  /* 0x0800000004007fae */ /* 0x0003e80008921848 */
[----:B------:R-:W4:Y:S01]  /*28ca0*/  LDL.LU R5, [R1+0xdc] ;  /* 0x0000dc0001057983 */ /* 0x000f220000300800 */
[----:B------:R-:W-:-:S04]  /*28cb0*/  ISETP.GT.AND P2, PT, R2, 0x5, PT ;  /* 0x000000050200780c */ /* 0x000fc80003f44270 */
[----:B------:R-:W-:-:S04]  /*28cc0*/  SEL R3, RZ, 0x4, !P2 ;  /* 0x00000004ff037807 */ /* 0x000fc80005000000 */
[----:B------:R-:W-:-:S04]  /*28cd0*/  SEL R3, R3, RZ, !P0 ;  /* 0x000000ff03037207 */ /* 0x000fc80004000000 */
[----:B------:R-:W-:Y:S02]  /*28ce0*/  ISETP.NE.U32.AND P2, PT, R3, RZ, PT ;  /* 0x000000ff0300720c */ /* 0x000fe40003f45070 */
[----:B---3--:R-:W-:-:S05]  /*28cf0*/  IADD3 R247, P3, R247, UR4, RZ ;  /* 0x00000004f7f77c10 */ /* 0x008fca000ff7e0ff */
[----:B-1----:R-:W-:Y:S01]  /*28d00*/  IMAD.MOV.U32 R4, RZ, RZ, R247 ;  /* 0x000000ffff047224 */ /* 0x002fe200078e00f7 */
[----:B--2---:R-:W-:Y:S01]  /*28d10*/  IADD3 R19, P4, R19, UR4, RZ ;  /* 0x0000000413137c10 */ /* 0x004fe2000ff9e0ff */
[----:B------:R-:W-:Y:S03]  /*28d20*/  STL [R1+0xe0], R247 ;  /* 0x0000e0f701007387 */ /* 0x000fe60000100800 */
[----:B------:R-:W-:Y:S02]  /*28d30*/  IADD3.X R246, R246, UR6, RZ, P4, !PT ;  /* 0x00000006f6f67c10 */ /* 0x000fe4000a7fe4ff */
[----:B----4-:R-:W-:-:S05]  /*28d40*/  IADD3.X R5, R5, UR6, RZ, P3, !PT ;  /* 0x0000000605057c10 */ /* 0x010fca0009ffe4ff */
        /* <DEDUP_REMOVED lines=445> */
[----:B------:R1:W-:Y:S04]  /*2a920*/  STL [R1+0xcd0], R17 ;  /* 0x000cd01101007387 */ /* 0x0003e80000100800 */
[----:B------:R-:W-:Y:S04]  /*2a930*/  STL [R1+0xccc], R18 ;  /* 0x000ccc1201007387 */ /* 0x000fe80000100800 */
[----:B------:R1:W-:Y:S04]  /*2a940*/  LDGSTS.E [R0+0x34000], desc[UR8][R4.64], P1 ;  /* 0x3400000004007fae */ /* 0x0003e80008921848 */
[----:B------:R1:W-:Y:S04]  /*2a950*/  STL [R1+0xcd8], R7 ;  /* 0x000cd80701007387 */ /* 0x0003e80000100800 */
        /* <DEDUP_REMOVED lines=40> */
[----:B------:R-:W-:Y:S01]  /*2abe0*/  MOV R4, R16 ;  /* 0x0000001000047202 */ /* 0x000fe20000000f00 */
[----:B------:R-:W-:-:S02]  /*2abf0*/  IMAD.MOV.U32 R5, RZ, RZ, R18 ;  /* 0x000000ffff057224 */ /* 0x000fc400078e0012 */
        /* <DEDUP_REMOVED lines=26> */
[----:B------:R-:W-:Y:S04]  /*2ada0*/  STL [R1+0xd04], R246 ;  /* 0x000d04f601007387 */ /* 0x000fe80000100800 */
[----:B------:R-:W-:Y:S01]  /*2adb0*/  STL [R1+0xd10], R17 ;  /* 0x000d101101007387 */ /* 0x000fe20000100800 */
[----:B-1----:R-:W-:Y:S02]  /*2adc0*/  IMAD.MOV.U32 R4, RZ, RZ, R17 ;  /* 0x000000ffff047224 */ /* 0x002fe400078e0011 */
[----:B------:R-:W-:Y:S01]  /*2add0*/  IMAD.MOV.U32 R5, RZ, RZ, R18 ;  /* 0x000000ffff057224 */ /* 0x000fe200078e0012 */
[----:B------:R1:W-:Y:S04]  /*2ade0*/  STL [R1+0xd0c], R18 ;  /* 0x000d0c1201007387 */ /* 0x0003e80000100800 */
[----:B------:R-:W-:Y:S04]  /*2adf0*/  STL [R1+0xd18], R7 ;  /* 0x000d180701007387 */ /* 0x000fe80000100800 */
[----:B------:R-:W2:Y:S04]  /*2ae00*/  LDL.LU R247, [R1+0xd28] ;  /* 0x000d280001f77983 */ /* 0x000ea80000300800 */
[----:B------:R3:W-:Y:S04]  /*2ae10*/  STL [R1+0xd14], R16 ;  /* 0x000d141001007387 */ /* 0x0007e80000100800 */
[----:B------:R4:W-:Y:S04]  /*2ae20*/  LDGSTS.E [R0+0x34008], desc[UR8][R4.64], P1 ;  /* 0x3400800004007fae */ /* 0x0009e80008921848 */
[----:B-1----:R-:W2:Y:S04]  /*2ae30*/  LDL.LU R18, [R1+0xd30] ;  /* 0x000d300001127983 */ /* 0x002ea80000300800 */
[----:B------:R-:W2:Y:S01]  /*2ae40*/  LDL.LU R19, [R1+0xd2c] ;  /* 0x000d2c0001137983 */ /* 0x000ea20000300800 */
[----:B----4-:R-:W-:Y:S01]  /*2ae50*/  IMAD.MOV.U32 R4, RZ, RZ, R7 ;  /* 0x000000ffff047224 */ /* 0x010fe200078e0007 */
[----:B------:R-:W-:-:S02]  /*2ae60*/  MOV R5, R16 ;  /* 0x0000001000057202 */ /* 0x000fc40000000f00 */
[----:B------:R-:W4:Y:S04]  /*2ae70*/  LDL.LU R246, [R1+0xd34] ;  /* 0x000d340001f67983 */ /* 0x000f280000300800 */
        /* <DEDUP_REMOVED lines=21> */
[----:B------:R-:W-:Y:S01]  /*2afd0*/  IADD3.X R19, R19, UR6, RZ, P3, !PT ;  /* 0x0000000613137c10 */ /* 0x000fe20009ffe4ff */
[----:B-1----:R-:W-:Y:S01]  /*2afe0*/  IMAD.MOV.U32 R4, RZ, RZ, R247 ;  /* 0x000000ffff047224 */ /* 0x002fe200078e00f7 */
[----:B------:R-:W-:Y:S01]  /*2aff0*/  STL [R1+0xd28], R247 ;  /* 0x000d28f701007387 */ /* 0x000fe20000100800 */
[----:B----4-:R-:W-:-:S04]  /*2b000*/  IADD3 R7, P3, R7, UR4, RZ ;  /* 0x0000000407077c10 */ /* 0x010fc8000ff7e0ff */
[----:B---3--:R-:W-:Y:S02]  /*2b010*/  IADD3.X R16, R16, UR6, RZ, P3, !PT ;  /* 0x0000000610107c10 */ /* 0x008fe40009ffe4ff */
[----:B------:R-:W-:Y:S02]  /*2b020*/  IADD3.X R3, R3, UR6, RZ, P1, !PT ;  /* 0x0000000603037c10 */ /* 0x000fe40008ffe4ff */
[----:B------:R-:W-:-:S03]  /*2b030*/  IADD3 R17, P1, R17, UR4, RZ ;  /* 0x0000000411117c10 */ /* 0x000fc6000ff3e0ff */
[----:B------:R-:W-:Y:S01]  /*2b040*/  IMAD.MOV.U32 R5, RZ, RZ, R3 ;  /* 0x000000ffff057224 */ /* 0x000fe200078e0003 */
[----:B------:R-:W-:-:S04]  /*2b050*/  IADD3.X R246, R246, UR6, RZ, P1, !PT ;  /* 0x00000006f6f67c10 */ /* 0x000fc80008ffe4ff */
[----:B------:R1:W-:Y:S04]  /*2b060*/  LDGSTS.E [R0+0x3000c], desc[UR8][R4.64], P2 ;  /* 0x3000c00004007fae */ /* 0x0003e80009121848 */
[----:B------:R-:W-:Y:S04]  /*2b070*/  STL [R1+0xd24], R3 ;  /* 0x000d240301007387 */ /* 0x000fe80000100800 */
[----:B------:R-:W-:Y:S01]  /*2b080*/  STL [R1+0xd30], R18 ;  /* 0x000d301201007387 */ /* 0x000fe20000100800 */
[----:B-1----:R-:W-:Y:S01]  /*2b090*/  IMAD.MOV.U32 R4, RZ, RZ, R18 ;  /* 0x000000ffff047224 */ /* 0x002fe200078e0012 */
[----:B------:R-:W-:-:S02]  /*2b0a0*/  MOV R5, R19 ;  /* 0x0000001300057202 */ /* 0x000fc40000000f00 */
[----:B------:R1:W-:Y:S04]  /*2b0b0*/  STL [R1+0xd2c], R19 ;  /* 0x000d2c1301007387 */ /* 0x0003e80000100800 */
[----:B------:R2:W-:Y:S04]  /*2b0c0*/  LDGSTS.E [R0+0x3400c], desc[UR8][R4.64], P2 ;  /* 0x3400c00004007fae */ /* 0x0005e80009121848 */
[----:B-1----:R-:W3:Y:S04]  /*2b0d0*/  LDL.LU R19, [R1+0x144] ;  /* 0x0001440001137983 */ /* 0x002ee80000300800 */
[----:B------:R-:W4:Y:S01]  /*2b0e0*/  LDL.LU R18, [R1+0x148] ;  /* 0x0001480001127983 */ /* 0x000f220000300800 */
[----:B--2---:R-:W-:-:S02]  /*2b0f0*/  IMAD.MOV.U32 R4, RZ, RZ, R17 ;  /* 0x000000ffff047224 */ /* 0x004fc400078e0011 */
[----:B------:R-:W-:Y:S01]  /*2b100*/  IMAD.MOV.U32 R5, RZ, RZ, R246 ;  /* 0x000000ffff057224 */ /* 0x000fe200078e00f6 */
[----:B------:R1:W-:Y:S04]  /*2b110*/  STL [R1+0xd38], R17 ;  /* 0x000d381101007387 */ /* 0x0003e80000100800 */
[----:B------:R-:W-:Y:S04]  /*2b120*/  STL [R1+0xd34], R246 ;  /* 0x000d34f601007387 */ /* 0x000fe80000100800 */
[----:B------:R-:W-:Y:S04]  /*2b130*/  STL [R1+0xd40], R7 ;  /* 0x000d400701007387 */ /* 0x000fe80000100800 */
[----:B------:R2:W-:Y:S04]  /*2b140*/  LDGSTS.E [R0+0x3800c], desc[UR8][R4.64], P2 ;  /* 0x3800c00004007fae */ /* 0x0005e80009121848 */
[----:B------:R2:W-:Y:S04]  /*2b150*/  STL [R1+0xd3c], R16 ;  /* 0x000d3c1001007387 */ /* 0x0005e80000100800 */
[----:B-1----:R-:W3:Y:S01]  /*2b160*/  LDL.LU R17, [R1+0x14c] ;  /* 0x00014c0001117983 */ /* 0x002ee20000300800 */
[----:B--2---:R-:W-:-:S03]  /*2b170*/  MOV R5, R16 ;  /* 0x0000001000057202 */ /* 0x004fc60000000f00 */
[----:B------:R-:W2:Y:S01]  /*2b180*/  LDL.LU R16, [R1+0x150] ;  /* 0x0001500001107983 */ /* 0x000ea20000300800 */
[----:B------:R-:W-:-:S03]  /*2b190*/  IMAD.MOV.U32 R4, RZ, RZ, R7 ;  /* 0x000000ffff047224 */ /* 0x000fc600078e0007 */
[----:B------:R-:W2:Y:S04]  /*2b1a0*/  LDL.LU R7, [R1+0x154] ;  /* 0x0001540001077983 */ /* 0x000ea80000300800 */
[----:B------:R-:W2:Y:S01]  /*2b1b0*/  LDL.LU R3, [R1+0x158] ;  /* 0x0001580001037983 */ /* 0x000ea20000300800 */
[----:B------:R-:W-:-:S03]  /*2b1c0*/  ISETP.GT.AND P1, PT, R2, 0x8, PT ;  /* 0x000000080200780c */ /* 0x000fc60003f24270 */
[----:B------:R1:W-:Y:S02]  /*2b1d0*/  LDGSTS.E [R0+0x3c00c], desc[UR8][R4.64], P2 ;  /* 0x3c00c00004007fae */ /* 0x0003e40009121848 */
[----:B-1----:R-:W-:-:S04]  /*2b1e0*/  SEL R0, RZ, 0x4, !P1 ;  /* 0x00000004ff007807 */ /* 0x002fc80004800000 */
[----:B------:R-:W-:-:S04]  /*2b1f0*/  SEL R0, R0, RZ, !P0 ;  /* 0x000000ff00007207 */ /* 0x000fc80004000000 */
[----:B------:R-:W-:Y:S02]  /*2b200*/  ISETP.NE.U32.AND P1, PT, R0, RZ, PT ;  /* 0x000000ff0000720c */ /* 0x000fe40003f25070 */
[----:B------:R-:W-:-:S05]  /*2b210*/  LOP3.LUT R0, R6, 0x20, RZ, 0x3c, !PT ;  /* 0x0000002006007812 */ /* 0x000fca00078e3cff */
[----:B------:R-:W-:Y:S01]  /*2b220*/  VIADD R0, R0, UR16 ;  /* 0x0000001000007c36 */ /* 0x000fe20008000000 */
[----:B----4-:R-:W-:-:S04]  /*2b230*/  IADD3 R18, P2, R18, UR4, RZ ;  /* 0x0000000412127c10 */ /* 0x010fc8000ff5e0ff */
[----:B---3--:R-:W-:Y:S01]  /*2b240*/  IADD3.X R19, R19, UR6, RZ, P2, !PT ;  /* 0x0000000613137c10 */ /* 0x008fe200097fe4ff */
[----:B------:R-:W-:-:S04]  /*2b250*/  IMAD.MOV.U32 R4, RZ, RZ, R18 ;  /* 0x000000ffff047224 */ /* 0x000fc800078e0012 */
[----:B------:R-:W-:Y:S01]  /*2b260*/  IMAD.MOV.U32 R5, RZ, RZ, R19 ;  /* 0x000000ffff057224 */ /* 0x000fe200078e0013 */
[----:B------:R-:W-:Y:S04]  /*2b270*/  STL [R1+0x148], R18 ;  /* 0x0001481201007387 */ /* 0x000fe80000100800 */
[----:B------:R1:W-:Y:S04]  /*2b280*/  LDGSTS.E [R0], desc[UR8][R4.64], P1 ;  /* 0x0000000004007fae */ /* 0x0003e80008921848 */
[----:B------:R3:W-:Y:S04]  /*2b290*/  STL [R1+0x144], R19 ;  /* 0x0001441301007387 */ /* 0x0007e80000100800 */
[----:B------:R-:W4:Y:S04]  /*2b2a0*/  LDL.LU R247, [R1+0x160] ;  /* 0x0001600001f77983 */ /* 0x000f280000300800 */
[----:B------:R-:W4:Y:S04]  /*2b2b0*/  LDL.LU R246, [R1+0x164] ;  /* 0x0001640001f67983 */ /* 0x000f280000300800 */
[----:B---3--:R-:W3:Y:S01]  /*2b2c0*/  LDL.LU R19, [R1+0x168] ;  /* 0x0001680001137983 */ /* 0x008ee20000300800 */
[----:B--2---:R-:W-:-:S04]  /*2b2d0*/  IADD3 R16, P2, R16, UR4, RZ ;  /* 0x0000000410107c10 */ /* 0x004fc8000ff5e0ff */
[----:B------:R-:W-:Y:S02]  /*2b2e0*/  IADD3.X R17, R17, UR6, RZ, P2, !PT ;  /* 0x0000000611117c10 */ /* 0x000fe400097fe4ff */
[----:B------:R-:W-:-:S03]  /*2b2f0*/  IADD3 R3, P3, R3, UR4, RZ ;  /* 0x0000000403037c10 */ /* 0x000fc6000ff7e0ff */
[----:B-1----:R-:W-:Y:S01]  /*2b300*/  IMAD.MOV.U32 R5, RZ, RZ, R17 ;  /* 0x000000ffff057224 */ /* 0x002fe200078e0011 */
[----:B------:R-:W-:Y:S02]  /*2b310*/  MOV R4, R16 ;  /* 0x0000001000047202 */ /* 0x000fe40000000f00 */
[----:B------:R-:W-:Y:S01]  /*2b320*/  IADD3.X R7, R7, UR6, RZ, P3, !PT ;  /* 0x0000000607077c10 */ /* 0x000fe20009ffe4ff */
[----:B------:R-:W-:Y:S04]  /*2b330*/  STL [R1+0x150], R16 ;  /* 0x0001501001007387 */ /* 0x000fe80000100800 */
[----:B------:R1:W-:Y:S04]  /*2b340*/  STL [R1+0x14c], R17 ;  /* 0x00014c1101007387 */ /* 0x0003e80000100800 */
[----:B------:R2:W-:Y:S04]  /*2b350*/  LDGSTS.E [R0+0x4000], desc[UR8][R4.64], P1 ;  /* 0x0400000004007fae */ /* 0x0005e80008921848 */
[----:B------:R-:W-:Y:S04]  /*2b360*/  STL [R1+0x158], R3 ;  /* 0x0001580301007387 */ /* 0x000fe80000100800 */
[----:B------:R1:W-:Y:S01]  /*2b370*/  STL [R1+0x154], R7 ;  /* 0x0001540701007387 */ /* 0x0003e20000100800 */
[----:B--2---:R-:W-:-:S03]  /*2b380*/  IMAD.MOV.U32 R4, RZ, RZ, R3 ;  /* 0x000000ffff047224 */ /* 0x004fc600078e0003 */
[----:B------:R-:W2:Y:S01]  /*2b390*/  LDL.LU R18, [R1+0x16c] ;  /* 0x00016c0001127983 */ /* 0x000ea20000300800 */
[----:B------:R-:W-:-:S03]  /*2b3a0*/  IMAD.MOV.U32 R5, RZ, RZ, R7 ;  /* 0x000000ffff057224 */ /* 0x000fc600078e0007 */
[----:B-1----:R-:W2:Y:S04]  /*2b3b0*/  LDL.LU R17, [R1+0x170] ;  /* 0x0001700001117983 */ /* 0x002ea80000300800 */
        /* <DEDUP_REMOVED lines=8> */
[----:B----4-:R-:W-:-:S04]  /*2b440*/  IADD3 R247, P3, R247, UR4, RZ ;  /* 0x00000004f7f77c10 */ /* 0x010fc8000ff7e0ff */
[----:B-1----:R-:W-:Y:S02]  /*2b450*/  MOV R4, R247 ;  /* 0x000000f700047202 */ /* 0x002fe40000000f00 */
[----:B---3--:R-:W-:Y:S01]  /*2b460*/  IADD3 R19, P4, R19, UR4, RZ ;  /* 0x0000000413137c10 */ /* 0x008fe2000ff9e0ff */
[----:B------:R-:W-:Y:S03]  /*2b470*/  STL [R1+0x160], R247 ;  /* 0x000160f701007387 */ /* 0x000fe60000100800 */
[----:B------:R-:W-:Y:S02]  /*2b480*/  IADD3.X R246, R246, UR6, RZ, P4, !PT ;  /* 0x00000006f6f67c10 */ /* 0x000fe4000a7fe4ff */
[----:B--2---:R-:W-:-:S05]  /*2b490*/  IADD3.X R5, R5, UR6, RZ, P3, !PT ;  /* 0x0000000605057c10 */ /* 0x004fca0009ffe4ff */
        /* <DEDUP_REMOVED lines=488> */
[----:B-1----:R-:W2:Y:S01]  /*2d320*/  LDL.LU R17, [R1+0xd90] ;  /* 0x000d900001117983 */ /* 0x002ea20000300800 */
[----:B------:R-:W-:-:S02]  /*2d330*/  IMAD.MOV.U32 R4, RZ, RZ, R16 ;  /* 0x000000ffff047224 */ /* 0x000fc400078e0010 */
[----:B------:R-:W-:Y:S01]  /*2d340*/  IMAD.MOV.U32 R5, RZ, RZ, R18 ;  /* 0x000000ffff057224 */ /* 0x000fe200078e0012 */
        /* <DEDUP_REMOVED lines=37> */
[----:B----4-:R-:W-:Y:S01]  /*2d5a0*/  MOV R4, R7 ;  /* 0x0000000700047202 */ /* 0x010fe20000000f00 */
[----:B------:R-:W-:-:S02]  /*2d5b0*/  IMAD.MOV.U32 R5, RZ, RZ, R16 ;  /* 0x000000ffff057224 */ /* 0x000fc400078e0010 */
        /* <DEDUP_REMOVED lines=34> */
[----:B-1----:R-:W-:Y:S01]  /*2d7e0*/  MOV R4, R18 ;  /* 0x0000001200047202 */ /* 0x002fe20000000f00 */
[----:B------:R-:W-:-:S02]  /*2d7f0*/  IMAD.MOV.U32 R5, RZ, RZ, R19 ;  /* 0x000000ffff057224 */ /* 0x000fc400078e0013 */
        /* <DEDUP_REMOVED lines=12> */
[----:B--2---:R-:W-:-:S03]  /*2d8c0*/  IMAD.MOV.U32 R5, RZ, RZ, R16 ;  /* 0x000000ffff057224 */ /* 0x004fc600078e0010 */
[----:B------:R-:W2:Y:S01]  /*2d8d0*/  LDL.LU R16, [R1+0x1d0] ;  /* 0x0001d00001107983 */ /* 0x000ea20000300800 */
[----:B------:R-:W-:-:S03]  /*2d8e0*/  MOV R4, R7 ;  /* 0x0000000700047202 */ /* 0x000fc60000000f00 */
        /* <DEDUP_REMOVED lines=11> */
[----:B------:R-:W-:-:S03]  /*2d9a0*/  IMAD.MOV.U32 R4, RZ, RZ, R18 ;  /* 0x000000ffff047224 */ /* 0x000fc600078e0012 */
[----:B------:R-:W-:Y:S01]  /*2d9b0*/  MOV R5, R19 ;  /* 0x0000001300057202 */ /* 0x000fe20000000f00 */
[----:B------:R-:W-:Y:S04]  /*2d9c0*/  STL [R1+0x1c8], R18 ;  /* 0x0001c81201007387 */ /* 0x000fe80000100800 */
[----:B------:R1:W-:Y:S04]  /*2d9d0*/  LDGSTS.E [R0], desc[UR8][R4.64], P1 ;  /* 0x0000000004007fae */ /* 0x0003e80008921848 */
[----:B------:R3:W-:Y:S04]  /*2d9e0*/  STL [R1+0x1c4], R19 ;  /* 0x0001c41301007387 */ /* 0x0007e80000100800 */
[----:B------:R-:W4:Y:S04]  /*2d9f0*/  LDL.LU R247, [R1+0x1e0] ;  /* 0x0001e00001f77983 */ /* 0x000f280000300800 */
[----:B------:R-:W4:Y:S04]  /*2da00*/  LDL.LU R246, [R1+0x1e4] ;  /* 0x0001e40001f67983 */ /* 0x000f280000300800 */
[----:B---3--:R-:W3:Y:S01]  /*2da10*/  LDL.LU R19, [R1+0x1e8] ;  /* 0x0001e80001137983 */ /* 0x008ee20000300800 */
[----:B--2---:R-:W-:-:S04]  /*2da20*/  IADD3 R16, P2, R16, UR4, RZ ;  /* 0x0000000410107c10 */ /* 0x004fc8000ff5e0ff */
[----:B------:R-:W-:Y:S01]  /*2da30*/  IADD3.X R17, R17, UR6, RZ, P2, !PT ;  /* 0x0000000611117c10 */ /* 0x000fe200097fe4ff */
[----:B-1----:R-:W-:Y:S01]  /*2da40*/  IMAD.MOV.U32 R4, RZ, RZ, R16 ;  /* 0x000000ffff047224 */ /* 0x002fe200078e0010 */
[----:B------:R-:W-:-:S03]  /*2da50*/  IADD3 R3, P3, R3, UR4, RZ ;  /* 0x0000000403037c10 */ /* 0x000fc6000ff7e0ff */
[----:B------:R-:W-:Y:S01]  /*2da60*/  IMAD.MOV.U32 R5, RZ, RZ, R17 ;  /* 0x000000ffff057224 */ /* 0x000fe200078e0011 */
[----:B------:R-:W-:Y:S01]  /*2da70*/  STL [R1+0x1d0], R16 ;  /* 0x0001d01001007387 */ /* 0x000fe20000100800 */
[----:B------:R-:W-:-:S03]  /*2da80*/  IADD3.X R7, R7, UR6, RZ, P3, !PT ;  /* 0x0000000607077c10 */ /* 0x000fc60009ffe4ff */
[----:B------:R1:W-:Y:S04]  /*2da90*/  STL [R1+0x1cc], R17 ;  /* 0x0001cc1101007387 */ /* 0x0003e80000100800 */
[----:B------:R2:W-:Y:S04]  /*2daa0*/  LDGSTS.E [R0+0x4000], desc[UR8][R4.64], P1 ;  /* 0x0400000004007fae */ /* 0x0005e80008921848 */
[----:B------:R-:W-:Y:S04]  /*2dab0*/  STL [R1+0x1d8], R3 ;  /* 0x0001d80301007387 */ /* 0x000fe80000100800 */
[----:B------:R1:W-:Y:S01]  /*2dac0*/  STL [R1+0x1d4], R7 ;  /* 0x0001d40701007387 */ /* 0x0003e20000100800 */
[----:B--2---:R-:W-:Y:S01]  /*2dad0*/  IMAD.MOV.U32 R4, RZ, RZ, R3 ;  /* 0x000000ffff047224 */ /* 0x004fe200078e0003 */
[----:B------:R-:W-:-:S02]  /*2dae0*/  MOV R5, R7 ;  /* 0x0000000700057202 */ /* 0x000fc40000000f00 */
[----:B------:R-:W2:Y:S04]  /*2daf0*/  LDL.LU R18, [R1+0x1ec] ;  /* 0x0001ec0001127983 */ /* 0x000ea80000300800 */
        /* <DEDUP_REMOVED lines=9> */
[----:B----4-:R-:W-:-:S05]  /*2db90*/  IADD3 R247, P3, R247, UR4, RZ ;  /* 0x00000004f7f77c10 */ /* 0x010fca000ff7e0ff */
[----:B-1----:R-:W-:Y:S01]  /*2dba0*/  IMAD.MOV.U32 R4, RZ, RZ, R247 ;  /* 0x000000ffff047224 */ /* 0x002fe200078e00f7 */
        /* <DEDUP_REMOVED lines=505> */
[----:B---3--:R-:W-:-:S04]  /*2fb40*/  IADD3 R247, P3, R247, UR4, RZ ;  /* 0x00000004f7f77c10 */ /* 0x008fc8000ff7e0ff */
[----:B------:R-:W-:Y:S02]  /*2fb50*/  MOV R4, R247 ;  /* 0x000000f700047202 */ /* 0x000fe40000000f00 */
[----:B----4-:R-:W-:Y:S01]  /*2fb60*/  IADD3 R19, P4, R19, UR4, RZ ;  /* 0x0000000413137c10 */ /* 0x010fe2000ff9e0ff */
[----:B------:R-:W-:Y:S03]  /*2fb70*/  STL [R1+0xe00], R247 ;  /* 0x000e00f701007387 */ /* 0x000fe60000100800 */
[----:B--2---:R-:W-:Y:S02]  /*2fb80*/  IADD3.X R246, R246, UR6, RZ, P4, !PT ;  /* 0x00000006f6f67c10 */ /* 0x004fe4000a7fe4ff */
[----:B------:R-:W-:-:S05]  /*2fb90*/  IADD3.X R5, R5, UR6, RZ, P3, !PT ;  /* 0x0000000605057c10 */ /* 0x000fca0009ffe4ff */
[----:B------:R1:W-:Y:S01]  /*2fba0*/  LDGSTS.E [R0+0x3c004], desc[UR8][R4.64], P2 ;  /* 0x3c00400004007fae */ /* 0x0003e20009121848 */
[----:B------:R-:W-:-:S03]  /*2fbb0*/  IADD3 R17, P2, R17, UR4, RZ ;  /* 0x0000000411117c10 */ /* 0x000fc6000ff5e0ff */
[----:B------:R2:W-:Y:S01]  /*2fbc0*/  STL [R1+0xdfc], R5 ;  /* 0x000dfc0501007387 */ /* 0x0005e20000100800 */
[----:B------:R-:W-:Y:S02]  /*2fbd0*/  IADD3 R7, P3, R7, UR4, RZ ;  /* 0x0000000407077c10 */ /* 0x000fe4000ff7e0ff */
[----:B------:R-:W-:Y:S01]  /*2fbe0*/  IADD3.X R18, R18, UR6, RZ, P2, !PT ;  /* 0x0000000612127c10 */ /* 0x000fe200097fe4ff */
[----:B-1----:R-:W-:Y:S02]  /*2fbf0*/  IMAD.MOV.U32 R4, RZ, RZ, R19 ;  /* 0x000000ffff047224 */ /* 0x002fe400078e0013 */
[----:B--2---:R-:W-:Y:S01]  /*2fc00*/  IMAD.MOV.U32 R5, RZ, RZ, R246 ;  /* 0x000000ffff057224 */ /* 0x004fe200078e00f6 */
[----:B------:R-:W-:Y:S01]  /*2fc10*/  STL [R1+0xe08], R19 ;  /* 0x000e081301007387 */ /* 0x000fe20000100800 */
[----:B------:R-:W-:-:S03]  /*2fc20*/  IADD3.X R16, R16, UR6, RZ, P3, !PT ;  /* 0x0000000610107c10 */ /* 0x000fc60009ffe4ff */
[----:B------:R1:W-:Y:S04]  /*2fc30*/  LDGSTS.E [R0+0x30008], desc[UR8][R4.64], P1 ;  /* 0x3000800004007fae */ /* 0x0003e80008921848 */
[----:B------:R-:W-:Y:S04]  /*2fc40*/  STL [R1+0xe04], R246 ;  /* 0x000e04f601007387 */ /* 0x000fe80000100800 */
[----:B------:R-:W-:Y:S01]  /*2fc50*/  STL [R1+0xe10], R17 ;  /* 0x000e101101007387 */ /* 0x000fe20000100800 */
[----:B-1----:R-:W-:Y:S01]  /*2fc60*/  IMAD.MOV.U32 R4, RZ, RZ, R17 ;  /* 0x000000ffff047224 */ /* 0x002fe200078e0011 */
[----:B------:R-:W-:-:S02]  /*2fc70*/  MOV R5, R18 ;  /* 0x0000001200057202 */ /* 0x000fc40000000f00 */
        /* <DEDUP_REMOVED lines=36> */
[----:B------:R-:W-:-:S04]  /*2fec0*/  IADD3.X R3, R3, UR6, RZ, P1, !PT ;  /* 0x0000000603037c10 */ /* 0x000fc80008ffe4ff */
[----:B------:R-:W-:Y:S02]  /*2fed0*/  MOV R5, R3 ;  /* 0x0000000300057202 */ /* 0x000fe40000000f00 */
[----:B------:R-:W-:-:S03]  /*2fee0*/  IADD3 R17, P1, R17, UR4, RZ ;  /* 0x0000000411117c10 */ /* 0x000fc6000ff3e0ff */
[----:B------:R1:W-:Y:S01]  /*2fef0*/  LDGSTS.E [R0+0x3000c], desc[UR8][R4.64], P2 ;  /* 0x3000c00004007fae */ /* 0x0003e20009121848 */
[----:B------:R-:W-:-:S03]  /*2ff00*/  IADD3.X R246, R246, UR6, RZ, P1, !PT ;  /* 0x00000006f6f67c10 */ /* 0x000fc60008ffe4ff */
[----:B------:R-:W-:Y:S04]  /*2ff10*/  STL [R1+0xe24], R3 ;  /* 0x000e240301007387 */ /* 0x000fe80000100800 */
[----:B------:R-:W-:Y:S01]  /*2ff20*/  STL [R1+0xe30], R18 ;  /* 0x000e301201007387 */ /* 0x000fe20000100800 */
[----:B-1----:R-:W-:Y:S02]  /*2ff30*/  IMAD.MOV.U32 R4, RZ, RZ, R18 ;  /* 0x000000ffff047224 */ /* 0x002fe400078e0012 */
[----:B------:R-:W-:Y:S01]  /*2ff40*/  IMAD.MOV.U32 R5, RZ, RZ, R19 ;  /* 0x000000ffff057224 */ /* 0x000fe200078e0013 */
[----:B------:R1:W-:Y:S04]  /*2ff50*/  STL [R1+0xe2c], R19 ;  /* 0x000e2c1301007387 */ /* 0x0003e80000100800 */
[----:B------:R2:W-:Y:S04]  /*2ff60*/  LDGSTS.E [R0+0x3400c], desc[UR8][R4.64], P2 ;  /* 0x3400c00004007fae */ /* 0x0005e80009121848 */
[----:B-1----:R-:W3:Y:S04]  /*2ff70*/  LDL.LU R19, [R1+0x244] ;  /* 0x0002440001137983 */ /* 0x002ee80000300800 */
[----:B------:R-:W4:Y:S01]  /*2ff80*/  LDL.LU R18, [R1+0x248] ;  /* 0x0002480001127983 */ /* 0x000f220000300800 */
[----:B--2---:R-:W-:Y:S01]  /*2ff90*/  IMAD.MOV.U32 R4, RZ, RZ, R17 ;  /* 0x000000ffff047224 */ /* 0x004fe200078e0011 */
[----:B------:R-:W-:-:S02]  /*2ffa0*/  MOV R5, R246 ;  /* 0x000000f600057202 */ /* 0x000fc40000000f00 */
        /* <DEDUP_REMOVED lines=19> */
[----:B---3--:R-:W-:Y:S02]  /*300e0*/  IADD3.X R19, R19, UR6, RZ, P2, !PT ;  /* 0x0000000613137c10 */ /* 0x008fe400097fe4ff */
[----:B------:R-:W-:-:S03]  /*300f0*/  MOV R4, R18 ;  /* 0x0000001200047202 */ /* 0x000fc60000000f00 */
[----:B------:R-:W-:Y:S01]  /*30100*/  IMAD.MOV.U32 R5, RZ, RZ, R19 ;  /* 0x000000ffff057224 */ /* 0x000fe200078e0013 */
[----:B------:R-:W-:Y:S04]  /*30110*/  STL [R1+0x248], R18 ;  /* 0x0002481201007387 */ /* 0x000fe80000100800 */
[----:B------:R1:W-:Y:S04]  /*30120*/  LDGSTS.E [R0], desc[UR8][R4.64], P1 ;  /* 0x0000000004007fae */ /* 0x0003e80008921848 */
[----:B------:R3:W-:Y:S04]  /*30130*/  STL [R1+0x244], R19 ;  /* 0x0002441301007387 */ /* 0x0007e80000100800 */
[----:B------:R-:W4:Y:S04]  /*30140*/  LDL.LU R247, [R1+0x260] ;  /* 0x0002600001f77983 */ /* 0x000f280000300800 */
[----:B------:R-:W4:Y:S01]  /*30150*/  LDL.LU R246, [R1+0x264] ;  /* 0x0002640001f67983 */ /* 0x000f220000300800 */
[----:B--2---:R-:W-:-:S03]  /*30160*/  IADD3 R16, P2, R16, UR4, RZ ;  /* 0x0000000410107c10 */ /* 0x004fc6000ff5e0ff */
[----:B---3--:R-:W2:Y:S01]  /*30170*/  LDL.LU R19, [R1+0x268] ;  /* 0x0002680001137983 */ /* 0x008ea20000300800 */
[----:B------:R-:W-:Y:S01]  /*30180*/  IADD3.X R17, R17, UR6, RZ, P2, !PT ;  /* 0x0000000611117c10 */ /* 0x000fe200097fe4ff */
[----:B-1----:R-:W-:Y:S01]  /*30190*/  IMAD.MOV.U32 R4, RZ, RZ, R16 ;  /* 0x000000ffff047224 */ /* 0x002fe200078e0010 */
[----:B------:R-:W-:-:S03]  /*301a0*/  IADD3 R3, P3, R3, UR4, RZ ;  /* 0x0000000403037c10 */ /* 0x000fc6000ff7e0ff */
[----:B------:R-:W-:Y:S01]  /*301b0*/  IMAD.MOV.U32 R5, RZ, RZ, R17 ;  /* 0x000000ffff057224 */ /* 0x000fe200078e0011 */
[----:B------:R-:W-:Y:S01]  /*301c0*/  IADD3.X R7, R7, UR6, RZ, P3, !PT ;  /* 0x0000000607077c10 */ /* 0x000fe20009ffe4ff */
[----:B------:R-:W-:Y:S04]  /*301d0*/  STL [R1+0x250], R16 ;  /* 0x0002501001007387 */ /* 0x000fe80000100800 */
[----:B------:R1:W-:Y:S04]  /*301e0*/  STL [R1+0x24c], R17 ;  /* 0x00024c1101007387 */ /* 0x0003e80000100800 */
[----:B------:R3:W-:Y:S04]  /*301f0*/  LDGSTS.E [R0+0x4000], desc[UR8][R4.64], P1 ;  /* 0x0400000004007fae */ /* 0x0007e80008921848 */
[----:B------:R-:W-:Y:S04]  /*30200*/  STL [R1+0x258], R3 ;  /* 0x0002580301007387 */ /* 0x000fe80000100800 */
[----:B------:R1:W-:Y:S01]  /*30210*/  STL [R1+0x254], R7 ;  /* 0x0002540701007387 */ /* 0x0003e20000100800 */
[----:B---3--:R-:W-:Y:S01]  /*30220*/  MOV R4, R3 ;  /* 0x0000000300047202 */ /* 0x008fe20000000f00 */
[----:B------:R-:W-:-:S02]  /*30230*/  IMAD.MOV.U32 R5, RZ, RZ, R7 ;  /* 0x000000ffff057224 */ /* 0x000fc400078e0007 */
[----:B------:R-:W3:Y:S04]  /*30240*/  LDL.LU R18, [R1+0x26c] ;  /* 0x00026c0001127983 */ /* 0x000ee80000300800 */
[----:B-1----:R-:W3:Y:S04]  /*30250*/  LDL.LU R17, [R1+0x270] ;  /* 0x0002700001117983 */ /* 0x002ee80000300800 */
        /* <DEDUP_REMOVED lines=8> */
[----:B----4-:R-:W-:-:S05]  /*302e0*/  IADD3 R247, P3, R247, UR4, RZ ;  /* 0x00000004f7f77c10 */ /* 0x010fca000ff7e0ff */
[----:B-1----:R-:W-:Y:S01]  /*302f0*/  IMAD.MOV.U32 R4, RZ, RZ, R247 ;  /* 0x000000ffff047224 */ /* 0x002fe200078e00f7 */
[----:B--2---:R-:W-:Y:S01]  /*30300*/  IADD3 R19, P4, R19, UR4, RZ ;  /* 0x0000000413137c10 */ /* 0x004fe2000ff9e0ff */
[----:B------:R-:W-:Y:S03]  /*30310*/  STL [R1+0x260], R247 ;  /* 0x000260f701007387 */ /* 0x000fe60000100800 */
[----:B------:R-:W-:Y:S02]  /*30320*/  IADD3.X R246, R246, UR6, RZ, P4, !PT ;  /* 0x00000006f6f67c10 */ /* 0x000fe4000a7fe4ff */
[----:B---3--:R-:W-:-:S05]  /*30330*/  IADD3.X R5, R5, UR6, RZ, P3, !PT ;  /* 0x0000000605057c10 */ /* 0x008fca0009ffe4ff */
        /* <DEDUP_REMOVED lines=2333> */
[----:B------:R-:W-:Y:S04]  /*39510*/  STL [R1+0xfcc], R18 ;  /* 0x000fcc1201007387 */ /* 0x000fe80000100800 */
[----:B------:R1:W-:Y:S04]  /*39520*/  LDGSTS.E [R0+0x34000], desc[UR8][R4.64], P1 ;  /* 0x3400000004007fae */ /* 0x0003e80008921848 */
[----:B------:R-:W-:Y:S04]  /*39530*/  STL [R1+0xfd8], R7 ;  /* 0x000fd80701007387 */ /* 0x000fe80000100800 */
[----:B------:R1:W-:Y:S02]  /*39540*/  STL [R1+0xfd4], R16 ;  /* 0x000fd41001007387 */ /* 0x0003e40000100800 */
[----:B-1----:R-:W-:Y:S01]  /*39550*/  IMAD.MOV.U32 R4, RZ, RZ, R7 ;  /* 0x000000ffff047224 */ /* 0x002fe200078e0007 */
[----:B------:R-:W-:-:S02]  /*39560*/  MOV R5, R16 ;  /* 0x0000001000057202 */ /* 0x000fc40000000f00 */
        /* <DEDUP_REMOVED lines=66> */
[----:B------:R2:W-:Y:S01]  /*39990*/  STL [R1+0x1010], R16 ;  /* 0x0010101001007387 */ /* 0x0005e20000100800 */
[----:B-1----:R-:W-:Y:S01]  /*399a0*/  IMAD.MOV.U32 R4, RZ, RZ, R16 ;  /* 0x000000ffff047224 */ /* 0x002fe200078e0010 */
[----:B------:R-:W-:-:S02]  /*399b0*/  MOV R5, R18 ;  /* 0x0000001200057202 */ /* 0x000fc40000000f00 */
[----:B------:R1:W-:Y:S04]  /*399c0*/  STL [R1+0x100c], R18 ;  /* 0x00100c1201007387 */ /* 0x0003e80000100800 */
[----:B------:R-:W-:Y:S04]  /*399d0*/  STL [R1+0x1018], R7 ;  /* 0x0010180701007387 */ /* 0x000fe80000100800 */
[----:B------:R-:W3:Y:S04]  /*399e0*/  LDL.LU R247, [R1+0x1028] ;  /* 0x0010280001f77983 */ /* 0x000ee80000300800 */
[----:B------:R4:W-:Y:S04]  /*399f0*/  STL [R1+0x1014], R17 ;  /* 0x0010141101007387 */ /* 0x0009e80000100800 */
[----:B------:R1:W-:Y:S04]  /*39a00*/  LDGSTS.E [R0+0x34008], desc[UR8][R4.64], P1 ;  /* 0x3400800004007fae */ /* 0x0003e80008921848 */
[----:B--2---:R-:W2:Y:S04]  /*39a10*/  LDL.LU R16, [R1+0x1030] ;  /* 0x0010300001107983 */ /* 0x004ea80000300800 */
[----:B------:R-:W2:Y:S01]  /*39a20*/  LDL.LU R246, [R1+0x102c] ;  /* 0x00102c0001f67983 */ /* 0x000ea20000300800 */
[----:B-1----:R-:W-:-:S03]  /*39a30*/  IMAD.MOV.U32 R4, RZ, RZ, R7 ;  /* 0x000000ffff047224 */ /* 0x002fc600078e0007 */
[----:B------:R-:W2:Y:S01]  /*39a40*/  LDL.LU R19, [R1+0x1034] ;  /* 0x0010340001137983 */ /* 0x000ea20000300800 */
[----:B------:R-:W-:-:S03]  /*39a50*/  IMAD.MOV.U32 R5, RZ, RZ, R17 ;  /* 0x000000ffff057224 */ /* 0x000fc600078e0011 */
[----:B------:R-:W2:Y:S04]  /*39a60*/  LDL.LU R18, [R1+0x1038] ;  /* 0x0010380001127983 */ /* 0x000ea80000300800 */
[----:B----4-:R-:W4:Y:S04]  /*39a70*/  LDL.LU R17, [R1+0x103c] ;  /* 0x00103c0001117983 */ /* 0x010f280000300800 */
[----:B------:R-:W4:Y:S04]  /*39a80*/  LDL.LU R7, [R1+0x1040] ;  /* 0x0010400001077983 */ /* 0x000f280000300800 */
[----:B------:R1:W-:Y:S04]  /*39a90*/  LDGSTS.E [R0+0x38008], desc[UR8][R4.64], P1 ;  /* 0x3800800004007fae */ /* 0x0003e80008921848 */
[----:B------:R-:W3:Y:S04]  /*39aa0*/  LDL.LU R4, [R1+0x101c] ;  /* 0x00101c0001047983 */ /* 0x000ee80000300800 */
[----:B------:R-:W1:Y:S01]  /*39ab0*/  LDL.LU R5, [R1+0x1020] ;  /* 0x0010200001057983 */ /* 0x000e620000300800 */
[----:B------:R-:W-:-:S04]  /*39ac0*/  ISETP.GT.AND P2, PT, R2, 0x7f, PT ;  /* 0x0000007f0200780c */ /* 0x000fc80003f44270 */
[----:B------:R-:W-:-:S04]  /*39ad0*/  SEL R3, RZ, 0x4, !P2 ;  /* 0x00000004ff037807 */ /* 0x000fc80005000000 */
[----:B------:R-:W-:-:S04]  /*39ae0*/  SEL R3, R3, RZ, !P0 ;  /* 0x000000ff03037207 */ /* 0x000fc80004000000 */
[----:B------:R-:W-:Y:S02]  /*39af0*/  ISETP.NE.U32.AND P2, PT, R3, RZ, PT ;  /* 0x000000ff0300720c */ /* 0x000fe40003f45070 */
[----:B-1----:R-:W-:-:S04]  /*39b00*/  IADD3 R5, P3, R5, UR4, RZ ;  /* 0x0000000405057c10 */ /* 0x002fc8000ff7e0ff */
[----:B---3--:R-:W-:Y:S01]  /*39b10*/  IADD3.X R4, R4, UR6, RZ, P3, !PT ;  /* 0x0000000604047c10 */ /* 0x008fe20009ffe4ff */
[----:B------:R1:W-:Y:S04]  /*39b20*/  STL [R1+0x1020], R5 ;  /* 0x0010200501007387 */ /* 0x0003e80000100800 */
[----:B------:R3:W-:Y:S04]  /*39b30*/  STL [R1+0x101c], R4 ;  /* 0x00101c0401007387 */ /* 0x0007e80000100800 */
[----:B------:R-:W4:Y:S01]  /*39b40*/  LDL.LU R3, [R1+0x1024] ;  /* 0x0010240001037983 */ /* 0x000f220000300800 */
[----:B-1----:R-:W-:-:S04]  /*39b50*/  LOP3.LUT R5, R5, R4, RZ, 0x3c, !PT ;  /* 0x0000000405057212 */ /* 0x002fc800078e3cff */
[----:B---3--:R-:W-:-:S04]  /*39b60*/  LOP3.LUT R4, R5, R4, RZ, 0x3c, !PT ;  /* 0x0000000405047212 */ /* 0x008fc800078e3cff */
[----:B------:R-:W-:-:S05]  /*39b70*/  LOP3.LUT R5, R5, R4, RZ, 0x3c, !PT ;  /* 0x0000000405057212 */ /* 0x000fca00078e3cff */
[----:B------:R1:W-:Y:S01]  /*39b80*/  LDGSTS.E [R0+0x3c008], desc[UR8][R4.64], P1 ;  /* 0x3c00800004007fae */ /* 0x0003e20008921848 */
[----:B------:R-:W-:-:S05]  /*39b90*/  IADD3 R247, P1, R247, UR4, RZ ;  /* 0x00000004f7f77c10 */ /* 0x000fca000ff3e0ff */
[----:B------:R-:W-:Y:S01]  /*39ba0*/  STL [R1+0x1028], R247 ;  /* 0x001028f701007387 */ /* 0x000fe20000100800 */
[----:B--2---:R-:W-:-:S04]  /*39bb0*/  IADD3 R16, P3, R16, UR4, RZ ;  /* 0x0000000410107c10 */ /* 0x004fc8000ff7e0ff */
[----:B------:R-:W-:Y:S01]  /*39bc0*/  IADD3.X R246, R246, UR6, RZ, P3, !PT ;  /* 0x00000006f6f67c10 */ /* 0x000fe20009ffe4ff */
[----:B-1----:R-:W-:Y:S01]  /*39bd0*/  IMAD.MOV.U32 R4, RZ, RZ, R247 ;  /* 0x000000ffff047224 */ /* 0x002fe200078e00f7 */
[----:B----4-:R-:W-:-:S04]  /*39be0*/  IADD3 R7, P3, R7, UR4, RZ ;  /* 0x0000000407077c10 */ /* 0x010fc8000ff7e0ff */
[----:B------:R-:W-:Y:S02]  /*39bf0*/  IADD3.X R17, R17, UR6, RZ, P3, !PT ;  /* 0x0000000611117c10 */ /* 0x000fe40009ffe4ff */
[----:B------:R-:W-:-:S04]  /*39c00*/  IADD3.X R3, R3, UR6, RZ, P1, !PT ;  /* 0x0000000603037c10 */ /* 0x000fc80008ffe4ff */
[----:B------:R-:W-:Y:S01]  /*39c10*/  MOV R5, R3 ;  /* 0x0000000300057202 */ /* 0x000fe20000000f00 */
[----:B------:R1:W-:Y:S01]  /*39c20*/  STL [R1+0x1024], R3 ;  /* 0x0010240301007387 */ /* 0x0003e20000100800 */
[----:B------:R-:W-:-:S03]  /*39c30*/  IADD3 R18, P1, R18, UR4, RZ ;  /* 0x0000000412127c10 */ /* 0x000fc6000ff3e0ff */
[----:B------:R2:W-:Y:S01]  /*39c40*/  LDGSTS.E [R0+0x3000c], desc[UR8][R4.64], P2 ;  /* 0x3000c00004007fae */ /* 0x0005e20009121848 */
[----:B-1----:R-:W1:Y:S01]  /*39c50*/  S2R R3, SR_TID.X ;  /* 0x0000000000037919 */ /* 0x002e620000002100 */
[----:B------:R-:W-:Y:S02]  /*39c60*/  IADD3.X R19, R19, UR6, RZ, P1, !PT ;  /* 0x0000000613137c10 */ /* 0x000fe40008ffe4ff */
[----:B------:R3:W-:Y:S01]  /*39c70*/  STL [R1+0x1030], R16 ;  /* 0x0010301001007387 */ /* 0x0007e20000100800 */
[----:B--2---:R-:W-:Y:S02]  /*39c80*/  IMAD.MOV.U32 R4, RZ, RZ, R16 ;  /* 0x000000ffff047224 */ /* 0x004fe400078e0010 */
[----:B------:R-:W-:Y:S01]  /*39c90*/  IMAD.MOV.U32 R5, RZ, RZ, R246 ;  /* 0x000000ffff057224 */ /* 0x000fe200078e00f6 */
[----:B------:R2:W-:Y:S04]  /*39ca0*/  STL [R1+0x102c], R246 ;  /* 0x00102cf601007387 */ /* 0x0005e80000100800 */
[----:B------:R4:W-:Y:S04]  /*39cb0*/  LDGSTS.E [R0+0x3400c], desc[UR8][R4.64], P2 ;  /* 0x3400c00004007fae */ /* 0x0009e80009121848 */
[----:B---3--:R-:W3:Y:S04]  /*39cc0*/  LDL.LU R16, [R1+0x1048] ;  /* 0x0010480001107983 */ /* 0x008ee80000300800 */
[----:B--2---:R-:W2:Y:S04]  /*39cd0*/  LDL.LU R246, [R1+0x1088] ;  /* 0x0010880001f67983 */ /* 0x004ea80000300800 */
[----:B------:R-:W-:Y:S01]  /*39ce0*/  STL [R1+0x1038], R18 ;  /* 0x0010381201007387 */ /* 0x000fe20000100800 */
[----:B----4-:R-:W-:Y:S01]  /*39cf0*/  MOV R5, R19 ;  /* 0x0000001300057202 */ /* 0x010fe20000000f00 */
[----:B------:R-:W-:-:S02]  /*39d00*/  IMAD.MOV.U32 R4, RZ, RZ, R18 ;  /* 0x000000ffff047224 */ /* 0x000fc400078e0012 */
[----:B------:R4:W-:Y:S04]  /*39d10*/  STL [R1+0x1034], R19 ;  /* 0x0010341301007387 */ /* 0x0009e80000100800 */
[----:B------:R-:W-:Y:S01]  /*39d20*/  STL [R1+0x1040], R7 ;  /* 0x0010400701007387 */ /* 0x000fe20000100800 */
[----:B-1----:R-:W-:-:S03]  /*39d30*/  LOP3.LUT R3, R3, 0x7f, RZ, 0xc0, !PT ;  /* 0x0000007f03037812 */ /* 0x002fc600078ec0ff */
[----:B------:R1:W-:Y:S04]  /*39d40*/  LDGSTS.E [R0+0x3800c], desc[UR8][R4.64], P2 ;  /* 0x3800c00004007fae */ /* 0x0003e80009121848 */
[----:B----4-:R-:W4:Y:S04]  /*39d50*/  LDL.LU R19, [R1+0x1044] ;  /* 0x0010440001137983 */ /* 0x010f280000300800 */
[----:B------:R1:W-:Y:S04]  /*39d60*/  STL [R1+0x103c], R17 ;  /* 0x00103c1101007387 */ /* 0x0003e80000100800 */
[----:B------:R-:W4:Y:S01]  /*39d70*/  LDL.LU R247, [R1+0x1084] ;  /* 0x0010840001f77983 */ /* 0x000f220000300800 */
[----:B-1----:R-:W-:Y:S01]  /*39d80*/  IMAD.MOV.U32 R5, RZ, RZ, R17 ;  /* 0x000000ffff057224 */ /* 0x002fe200078e0011 */
[----:B------:R-:W-:-:S02]  /*39d90*/  ISETP.GE.AND P1, PT, R3, R2, PT ;  /* 0x000000020300720c */ /* 0x000fc40003f26270 */
[----:B------:R-:W4:Y:S04]  /*39da0*/  LDL.LU R17, [R1+0x10c4] ;  /* 0x0010c40001117983 */ /* 0x000f280000300800 */
[----:B------:R-:W4:Y:S01]  /*39db0*/  LDL.LU R3, [R1+0x10c8] ;  /* 0x0010c80001037983 */ /* 0x000f220000300800 */
[----:B------:R-:W-:-:S03]  /*39dc0*/  IMAD.MOV.U32 R4, RZ, RZ, R7 ;  /* 0x000000ffff047224 */ /* 0x000fc600078e0007 */
[----:B------:R-:W4:Y:S04]  /*39dd0*/  LDL.LU R18, [R1+0x1104] ;  /* 0x0011040001127983 */ /* 0x000f280000300800 */
[----:B------:R-:W4:Y:S04]  /*39de0*/  LDL.LU R7, [R1+0x1108] ;  /* 0x0011080001077983 */ /* 0x000f280000300800 */
[----:B------:R1:W-:Y:S01]  /*39df0*/  LDGSTS.E [R0+0x3c00c], desc[UR8][R4.64], P2 ;  /* 0x3c00c00004007fae */ /* 0x0003e20009121848 */
[----:B------:R-:W-:-:S03]  /*39e00*/  ULEA UR12, UR60, UR10, 0xf ;  /* 0x0000000a3c0c7291 */ /* 0x000fc6000f8e783f */
[----:B------:R-:W0:Y:S01]  /*39e10*/  LDGDEPBAR ;  /* 0x00000000000079af */ /* 0x000e220000000000 */
[----:B-1----:R-:W-:-:S04]  /*39e20*/  SEL R0, RZ, 0x4, P1 ;  /* 0x00000004ff007807 */ /* 0x002fc80000800000 */
[----:B------:R-:W-:Y:S01]  /*39e30*/  SEL R0, R0, RZ, !P0 ;  /* 0x000000ff00007207 */ /* 0x000fe20004000000 */
[----:B------:R-:W-:-:S03]  /*39e40*/  IMAD.U32 R2, RZ, RZ, UR12 ;  /* 0x0000000cff027e24 */ /* 0x000fc6000f8e00ff */
[----:B------:R-:W-:Y:S02]  /*39e50*/  ISETP.NE.U32.AND P0, PT, R0, RZ, PT ;  /* 0x000000ff0000720c */ /* 0x000fe40003f05070 */
[----:B------:R-:W-:Y:S02]  /*39e60*/  IADD3 R0, R8, 0x100000, R2 ;  /* 0x0010000008007810 */ /* 0x000fe40007ffe002 */
[----:B---3--:R-:W-:Y:S02]  /*39e70*/  IADD3 R16, P1, R16, UR5, RZ ;  /* 0x0000000510107c10 */ /* 0x008fe4000ff3e0ff */
[----:B--2---:R-:W-:-:S03]  /*39e80*/  IADD3 R246, P2, R246, UR5, RZ ;  /* 0x00000005f6f67c10 */ /* 0x004fc6000ff5e0ff */
[----:B------:R1:W-:Y:S01]  /*39e90*/  STL [R1+0x1048], R16 ;  /* 0x0010481001007387 */ /* 0x0003e20000100800 */
[----:B------:R-:W-:-:S03]  /*39ea0*/  MOV R4, R16 ;  /* 0x0000001000047202 */ /* 0x000fc60000000f00 */
[----:B------:R-:W-:Y:S01]  /*39eb0*/  STL [R1+0x1088], R246 ;  /* 0x001088f601007387 */ /* 0x000fe20000100800 */
[----:B----4-:R-:W-:-:S05]  /*39ec0*/  IADD3.X R19, R19, UR7, RZ, P1, !PT ;  /* 0x0000000713137c10 */ /* 0x010fca0008ffe4ff */
[----:B------:R-:W-:Y:S01]  /*39ed0*/  IMAD.MOV.U32 R5, RZ, RZ, R19 ;  /* 0x000000ffff057224 */ /* 0x000fe200078e0013 */
[----:B------:R-:W-:Y:S01]  /*39ee0*/  IADD3.X R247, R247, UR7, RZ, P2, !PT ;  /* 0x00000007f7f77c10 */ /* 0x000fe200097fe4ff */
[----:B------:R2:W-:Y:S04]  /*39ef0*/  STL [R1+0x1044], R19 ;  /* 0x0010441301007387 */ /* 0x0005e80000100800 */
[----:B------:R3:W-:Y:S04]  /*39f00*/  STL [R1+0x1084], R247 ;  /* 0x001084f701007387 */ /* 0x0007e80000100800 */
[----:B-1----:R-:W4:Y:S01]  /*39f10*/  LDL.LU R16, [R1+0x1148] ;  /* 0x0011480001107983 */ /* 0x002f220000300800 */
[----:B------:R-:W-:-:S03]  /*39f20*/  IADD3 R3, P1, R3, UR5, RZ ;  /* 0x0000000503037c10 */ /* 0x000fc6000ff3e0ff */
[----:B------:R1:W-:Y:S01]  /*39f30*/  LDGSTS.E [R0+-0x40000], desc[UR8][R4.64], P0 ;  /* 0xc000000004007fae */ /* 0x0003e20008121848 */
[----:B------:R-:W-:-:S03]  /*39f40*/  IADD3.X R17, R17, UR7, RZ, P1, !PT ;  /* 0x0000000711117c10 */ /* 0x000fc60008ffe4ff */
[----:B--2---:R-:W2:Y:S01]  /*39f50*/  LDL.LU R19, [R1+0x1188] ;  /* 0x0011880001137983 */ /* 0x004ea20000300800 */
[----:B------:R-:W-:Y:S01]  /*39f60*/  IADD3 R7, P2, R7, UR5, RZ ;  /* 0x0000000507077c10 */ /* 0x000fe2000ff5e0ff */
[----:B-1----:R-:W-:Y:S02]  /*39f70*/  IMAD.MOV.U32 R4, RZ, RZ, R246 ;  /* 0x000000ffff047224 */ /* 0x002fe400078e00f6 */
[----:B------:R-:W-:Y:S01]  /*39f80*/  IMAD.MOV.U32 R5, RZ, RZ, R247 ;  /* 0x000000ffff057224 */ /* 0x000fe200078e00f7 */
[----:B------:R-:W2:Y:S01]  /*39f90*/  LDL.LU R246, [R1+0x1144] ;  /* 0x0011440001f67983 */ /* 0x000ea20000300800 */
[----:B------:R-:W-:-:S03]  /*39fa0*/  IADD3.X R18, R18, UR7, RZ, P2, !PT ;  /* 0x0000000712127c10 */ /* 0x000fc600097fe4ff */
[----:B---3--:R-:W3:Y:S04]  /*39fb0*/  LDL.LU R247, [R1+0x1184] ;  /* 0x0011840001f77983 */ /* 0x008ee80000300800 */
[----:B------:R1:W-:Y:S04]  /*39fc0*/  LDGSTS.E [R0+-0x3fc00], desc[UR8][R4.64], P0 ;  /* 0xc040000004007fae */ /* 0x0003e80008121848 */
[----:B------:R-:W-:Y:S04]  /*39fd0*/  STL [R1+0x10c8], R3 ;  /* 0x0010c80301007387 */ /* 0x000fe80000100800 */
[----:B------:R1:W-:Y:S02]  /*39fe0*/  STL [R1+0x10c4], R17 ;  /* 0x0010c41101007387 */ /* 0x0003e40000100800 */
[----:B-1----:R-:W-:Y:S01]  /*39ff0*/  MOV R4, R3 ;  /* 0x0000000300047202 */ /* 0x002fe20000000f00 */
[----:B------:R-:W-:Y:S01]  /*3a000*/  IMAD.MOV.U32 R5, RZ, RZ, R17 ;  /* 0x000000ffff057224 */ /* 0x000fe200078e0011 */
[----:B------:R-:W-:Y:S04]  /*3a010*/  STL [R1+0x1108], R7 ;  /* 0x0011080701007387 */ /* 0x000fe80000100800 */
[----:B------:R-:W3:Y:S04]  /*3a020*/  LDL.LU R17, [R1+0x11c8] ;  /* 0x0011c80001117983 */ /* 0x000ee80000300800 */
[----:B------:R1:W-:Y:S04]  /*3a030*/  STL [R1+0x1104], R18 ;  /* 0x0011041201007387 */ /* 0x0003e80000100800 */
[----:B------:R1:W-:Y:S04]  /*3a040*/  LDGSTS.E [R0+-0x3f800], desc[UR8][R4.64], P0 ;  /* 0xc080000004007fae */ /* 0x0003e80008121848 */
[----:B------:R-:W3:Y:S01]  /*3a050*/  LDL.LU R3, [R1+0x1208] ;  /* 0x0012080001037983 */ /* 0x000ee20000300800 */
[----:B-1----:R-:W-:-:S03]  /*3a060*/  IMAD.MOV.U32 R5, RZ, RZ, R18 ;  /* 0x000000ffff057224 */ /* 0x002fc600078e0012 */
[----:B------:R-:W3:Y:S01]  /*3a070*/  LDL.LU R18, [R1+0x11c4] ;  /* 0x0011c40001127983 */ /* 0x000ee20000300800 */
[----:B------:R-:W-:-:S03]  /*3a080*/  IMAD.MOV.U32 R4, RZ, RZ, R7 ;  /* 0x000000ffff047224 */ /* 0x000fc600078e0007 */
[----:B------:R-:W3:Y:S04]  /*3a090*/  LDL.LU R7, [R1+0x1204] ;  /* 0x0012040001077983 */ /* 0x000ee80000300800 */
[----:B------:R1:W-:Y:S01]  /*3a0a0*/  LDGSTS.E [R0+-0x3f400], desc[UR8][R4.64], P0 ;  /* 0xc0c0000004007fae */ /* 0x0003e20008121848 */
[----:B----4-:R-:W-:-:S04]  /*3a0b0*/  IADD3 R16, P1, R16, UR5, RZ ;  /* 0x0000000510107c10 */ /* 0x010fc8000ff3e0ff */
[----:B-1----:R-:W-:Y:S02]  /*3a0c0*/  MOV R4, R16 ;  /* 0x0000001000047202 */ /* 0x002fe40000000f00 */
[----:B--2---:R-:W-:Y:S01]  /*3a0d0*/  IADD3 R19, P2, R19, UR5, RZ ;  /* 0x0000000513137c10 */ /* 0x004fe2000ff5e0ff */
[----:B------:R1:W-:Y:S01]  /*3a0e0*/  STL [R1+0x1148], R16 ;  /* 0x0011481001007387 */ /* 0x0003e20000100800 */
[----:B------:R-:W-:Y:S02]  /*3a0f0*/  IADD3.X R246, R246, UR7, RZ, P1, !PT ;  /* 0x00000007f6f67c10 */ /* 0x000fe40008ffe4ff */
[----:B---3--:R-:W-:-:S03]  /*3a100*/  IADD3.X R247, R247, UR7, RZ, P2, !PT ;  /* 0x00000007f7f77c10 */ /* 0x008fc600097fe4ff */
[----:B------:R-:W-:Y:S01]  /*3a110*/  IMAD.MOV.U32 R5, RZ, RZ, R246 ;  /* 0x000000ffff057224 */ /* 0x000fe200078e00f6 */
[----:B------:R2:W-:Y:S04]  /*3a120*/  STL [R1+0x1144], R246 ;  /* 0x001144f601007387 */ /* 0x0005e80000100800 */
[----:B------:R3:W-:Y:S04]  /*3a130*/  LDGSTS.E [R0+-0x3f000], desc[UR8][R4.64], P0 ;  /* 0xc100000004007fae */ /* 0x0007e80008121848 */
[----:B------:R4:W-:Y:S04]  /*3a140*/  STL [R1+0x1188], R19 ;  /* 0x0011881301007387 */ /* 0x0009e80000100800 */
[----:B-1----:R-:W4:Y:S01]  /*3a150*/  LDL.LU R16, [R1+0x1050] ;  /* 0x0010500001107983 */ /* 0x002f220000300800 */
[----:B---3--:R-:W-:Y:S01]  /*3a160*/  IMAD.MOV.U32 R4, RZ, RZ, R19 ;  /* 0x000000ffff047224 */ /* 0x008fe200078e0013 */
[----:B------:R-:W-:Y:S01]  /*3a170*/  IADD3 R17, P1, R17, UR5, RZ ;  /* 0x0000000511117c10 */ /* 0x000fe2000ff3e0ff */
[----:B------:R-:W-:Y:S01]  /*3a180*/  IMAD.MOV.U32 R5, RZ, RZ, R247 ;  /* 0x000000ffff057224 */ /* 0x000fe200078e00f7 */
[----:B------:R1:W-:Y:S04]  /*3a190*/  STL [R1+0x1184], R247 ;  /* 0x001184f701007387 */ /* 0x0003e80000100800 */
[----:B--2---:R-:W2:Y:S04]  /*3a1a0*/  LDL.LU R246, [R1+0x1090] ;  /* 0x0010900001f67983 */ /* 0x004ea80000300800 */
[----:B----4-:R-:W3:Y:S01]  /*3a1b0*/  LDL.LU R19, [R1+0x104c] ;  /* 0x00104c0001137983 */ /* 0x010ee20000300800 */
[----:B------:R-:W-:-:S03]  /*3a1c0*/  IADD3 R3, P2, R3, UR5, RZ ;  /* 0x0000000503037c10 */ /* 0x000fc6000ff5e0ff */
[----:B------:R4:W-:Y:S04]  /*3a1d0*/  LDGSTS.E [R0+-0x3ec00], desc[UR8][R4.64], P0 ;  /* 0xc140000004007fae */ /* 0x0009e80008121848 */
[----:B-1----:R-:W3:Y:S01]  /*3a1e0*/  LDL.LU R247, [R1+0x108c] ;  /* 0x00108c0001f77983 */ /* 0x002ee20000300800 */
[----:B------:R-:W-:-:S03]  /*3a1f0*/  IADD3.X R18, R18, UR7, RZ, P1, !PT ;  /* 0x0000000712127c10 */ /* 0x000fc60008ffe4ff */
[----:B------:R1:W-:Y:S01]  /*3a200*/  STL [R1+0x11c8], R17 ;  /* 0x0011c81101007387 */ /* 0x0003e20000100800 */
[----:B------:R-:W-:Y:S01]  /*3a210*/  IADD3.X R7, R7, UR7, RZ, P2, !PT ;  /* 0x0000000707077c10 */ /* 0x000fe200097fe4ff */
[----:B----4-:R-:W-:Y:S01]  /*3a220*/  IMAD.MOV.U32 R5, RZ, RZ, R18 ;  /* 0x000000ffff057224 */ /* 0x010fe200078e0012 */
[----:B------:R-:W-:Y:S01]  /*3a230*/  MOV R4, R17 ;  /* 0x0000001100047202 */ /* 0x000fe20000000f00 */
[----:B------:R-:W-:Y:S04]  /*3a240*/  STL [R1+0x11c4], R18 ;  /* 0x0011c41201007387 */ /* 0x000fe80000100800 */
[----:B------:R4:W-:Y:S04]  /*3a250*/  STL [R1+0x1208], R3 ;  /* 0x0012080301007387 */ /* 0x0009e80000100800 */
[----:B------:R4:W-:Y:S04]  /*3a260*/  LDGSTS.E [R0+-0x3e800], desc[UR8][R4.64], P0 ;  /* 0xc180000004007fae */ /* 0x0009e80008121848 */
[----:B------:R4:W-:Y:S04]  /*3a270*/  STL [R1+0x1204], R7 ;  /* 0x0012040701007387 */ /* 0x0009e80000100800 */
[----:B-1----:R-:W3:Y:S01]  /*3a280*/  LDL.LU R17, [R1+0x10cc] ;  /* 0x0010cc0001117983 */ /* 0x002ee20000300800 */
[----:B----4-:R-:W-:-:S03]  /*3a290*/  IMAD.MOV.U32 R4, RZ, RZ, R3 ;  /* 0x000000ffff047224 */ /* 0x010fc600078e0003 */
[----:B------:R-:W4:Y:S01]  /*3a2a0*/  LDL.LU R3, [R1+0x10d0] ;  /* 0x0010d00001037983 */ /* 0x000f220000300800 */
[----:B------:R-:W-:-:S03]  /*3a2b0*/  IMAD.MOV.U32 R5, RZ, RZ, R7 ;  /* 0x000000ffff057224 */ /* 0x000fc600078e0007 */
[----:B------:R-:W4:Y:S04]  /*3a2c0*/  LDL.LU R18, [R1+0x110c] ;  /* 0x00110c0001127983 */ /* 0x000f280000300800 */
[----:B------:R-:W4:Y:S04]  /*3a2d0*/  LDL.LU R7, [R1+0x1110] ;  /* 0x0011100001077983 */ /* 0x000f280000300800 */
[----:B------:R1:W-:Y:S02]  /*3a2e0*/  LDGSTS.E [R0+-0x3e400], desc[UR8][R4.64], P0 ;  /* 0xc1c0000004007fae */ /* 0x0003e40008121848 */
[----:B-1----:R-:W-:-:S04]  /*3a2f0*/  LOP3.LUT R0, R8, 0x10, RZ, 0x3c, !PT ;  /* 0x0000001008007812 */ /* 0x002fc800078e3cff */
[----:B------:R-:W-:Y:S02]  /*3a300*/  IADD3 R0, R0, 0x100000, R2 ;  /* 0x0010000000007810 */ /* 0x000fe40007ffe002 */
[----:B------:R-:W-:-:S04]  /*3a310*/  IADD3 R16, P1, R16, UR5, RZ ;  /* 0x0000000510107c10 */ /* 0x000fc8000ff3e0ff */
[----:B------:R-:W-:Y:S01]  /*3a320*/  MOV R4, R16 ;  /* 0x0000001000047202 */ /* 0x000fe20000000f00 */
[----:B------:R1:W-:Y:S01]  /*3a330*/  STL [R1+0x1050], R16 ;  /* 0x0010501001007387 */ /* 0x0003e20000100800 */
[----:B--2---:R-:W-:Y:S02]  /*3a340*/  IADD3 R246, P2, R246, UR5, RZ ;  /* 0x00000005f6f67c10 */ /* 0x004fe4000ff5e0ff */
[----:B---3--:R-:W-:-:S03]  /*3a350*/  IADD3.X R19, R19, UR7, RZ, P1, !PT ;  /* 0x0000000713137c10 */ /* 0x008fc60008ffe4ff */
[----:B------:R-:W-:Y:S02]  /*3a360*/  STL [R1+0x1090], R246 ;  /* 0x001090f601007387 */ /* 0x000fe40000100800 */
[----:B------:R-:W-:Y:S02]  /*3a370*/  IMAD.MOV.U32 R5, RZ, RZ, R19 ;  /* 0x000000ffff057224 */ /* 0x000fe400078e0013 */
[----:B------:R2:W-:Y:S01]  /*3a380*/  STL [R1+0x104c], R19 ;  /* 0x00104c1301007387 */ /* 0x0005e20000100800 */
[----:B------:R-:W-:-:S03]  /*3a390*/  IADD3.X R247, R247, UR7, RZ, P2, !PT ;  /* 0x00000007f7f77c10 */ /* 0x000fc600097fe4ff */
[----:B-1----:R-:W3:Y:S04]  /*3a3a0*/  LDL.LU R16, [R1+0x1150] ;  /* 0x0011500001107983 */ /* 0x002ee80000300800 */
[----:B------:R1:W-:Y:S04]  /*3a3b0*/  LDGSTS.E [R0+-0x3ff80], desc[UR8][R4.64], P0 ;  /* 0xc008000004007fae */ /* 0x0003e80008121848 */
[----:B--2---:R-:W2:Y:S04]  /*3a3c0*/  LDL.LU R19, [R1+0x1190] ;  /* 0x0011900001137983 */ /* 0x004ea80000300800 */
[----:B------:R1:W-:Y:S02]  /*3a3d0*/  STL [R1+0x108c], R247 ;  /* 0x00108cf701007387 */ /* 0x0003e40000100800 */
[----:B-1----:R-:W-:-:S02]  /*3a3e0*/  IMAD.MOV.U32 R4, RZ, RZ, R246 ;  /* 0x000000ffff047224 */ /* 0x002fc400078e00f6 */
[----:B------:R-:W-:Y:S01]  /*3a3f0*/  IMAD.MOV.U32 R5, RZ, RZ, R247 ;  /* 0x000000ffff057224 */ /* 0x000fe200078e00f7 */
[----:B------:R-:W2:Y:S04]  /*3a400*/  LDL.LU R246, [R1+0x114c] ;  /* 0x00114c0001f67983 */ /* 0x000ea80000300800 */
[----:B------:R-:W2:Y:S04]  /*3a410*/  LDL.LU R247, [R1+0x118c] ;  /* 0x00118c0001f77983 */ /* 0x000ea80000300800 */
[----:B------:R1:W-:Y:S01]  /*3a420*/  LDGSTS.E [R0+-0x3fb80], desc[UR8][R4.64], P0 ;  /* 0xc048000004007fae */ /* 0x0003e20008121848 */
[----:B----4-:R-:W-:-:S04]  /*3a430*/  IADD3 R3, P1, R3, UR5, RZ ;  /* 0x0000000503037c10 */ /* 0x010fc8000ff3e0ff */
[----:B------:R-:W-:Y:S02]  /*3a440*/  IADD3.X R17, R17, UR7, RZ, P1, !PT ;  /* 0x0000000711117c10 */ /* 0x000fe40008ffe4ff */
[----:B------:R-:W-:Y:S01]  /*3a450*/  IADD3 R7, P2, R7, UR5, RZ ;  /* 0x0000000507077c10 */ /* 0x000fe2000ff5e0ff */
[----:B------:R-:W-:Y:S01]  /*3a460*/  STL [R1+0x10d0], R3 ;  /* 0x0010d00301007387 */ /* 0x000fe20000100800 */
[----:B-1----:R-:W-:Y:S01]  /*3a470*/  MOV R4, R3 ;  /* 0x0000000300047202 */ /* 0x002fe20000000f00 */
[----:B------:R-:W-:Y:S01]  /*3a480*/  IMAD.MOV.U32 R5, RZ, RZ, R17 ;  /* 0x000000ffff057224 */ /* 0x000fe200078e0011 */
[----:B------:R-:W-:Y:S01]  /*3a490*/  IADD3.X R18, R18, UR7, RZ, P2, !PT ;  /* 0x0000000712127c10 */ /* 0x000fe200097fe4ff */
[----:B------:R1:W-:Y:S04]  /*3a4a0*/  STL [R1+0x10cc], R17 ;  /* 0x0010cc1101007387 */ /* 0x0003e80000100800 */
[----:B------:R-:W-:Y:S04]  /*3a4b0*/  STL [R1+0x1110], R7 ;  /* 0x0011100701007387 */ /* 0x000fe80000100800 */
[----:B------:R4:W-:Y:S04]  /*3a4c0*/  LDGSTS.E [R0+-0x3f780], desc[UR8][R4.64], P0 ;  /* 0xc088000004007fae */ /* 0x0009e80008121848 */
[----:B-1----:R-:W2:Y:S04]  /*3a4d0*/  LDL.LU R17, [R1+0x11d0] ;  /* 0x0011d00001117983 */ /* 0x002ea80000300800 */
[----:B------:R1:W-:Y:S04]  /*3a4e0*/  STL [R1+0x110c], R18 ;  /* 0x00110c1201007387 */ /* 0x0003e80000100800 */
[----:B------:R-:W2:Y:S01]  /*3a4f0*/  LDL.LU R3, [R1+0x1210] ;  /* 0x0012100001037983 */ /* 0x000ea20000300800 */
[----:B----4-:R-:W-:-:S03]  /*3a500*/  IMAD.MOV.U32 R5, RZ, RZ, R18 ;  /* 0x000000ffff057224 */ /* 0x010fc600078e0012 */
[----:B-1----:R-:W4:Y:S01]  /*3a510*/  LDL.LU R18, [R1+0x11cc] ;  /* 0x0011cc0001127983 */ /* 0x002f220000300800 */
[----:B------:R-:W-:-:S03]  /*3a520*/  IMAD.MOV.U32 R4, RZ, RZ, R7 ;  /* 0x000000ffff047224 */ /* 0x000fc600078e0007 */
[----:B------:R-:W4:Y:S04]  /*3a530*/  LDL.LU R7, [R1+0x120c] ;  /* 0x00120c0001077983 */ /* 0x000f280000300800 */
[----:B------:R1:W-:Y:S01]  /*3a540*/  LDGSTS.E [R0+-0x3f380], desc[UR8][R4.64], P0 ;  /* 0xc0c8000004007fae */ /* 0x0003e20008121848 */
[----:B---3--:R-:W-:-:S04]  /*3a550*/  IADD3 R16, P1, R16, UR5, RZ ;  /* 0x0000000510107c10 */ /* 0x008fc8000ff3e0ff */
[----:B-1----:R-:W-:Y:S02]  /*3a560*/  MOV R4, R16 ;  /* 0x0000001000047202 */ /* 0x002fe40000000f00 */
[----:B--2---:R-:W-:Y:S01]  /*3a570*/  IADD3 R19, P2, R19, UR5, RZ ;  /* 0x0000000513137c10 */ /* 0x004fe2000ff5e0ff */
[----:B------:R1:W-:Y:S01]  /*3a580*/  STL [R1+0x1150], R16 ;  /* 0x0011501001007387 */ /* 0x0003e20000100800 */
[----:B------:R-:W-:Y:S02]  /*3a590*/  IADD3.X R246, R246, UR7, RZ, P1, !PT ;  /* 0x00000007f6f67c10 */ /* 0x000fe40008ffe4ff */
[----:B------:R-:W-:-:S03]  /*3a5a0*/  IADD3.X R247, R247, UR7, RZ, P2, !PT ;  /* 0x00000007f7f77c10 */ /* 0x000fc600097fe4ff */
[----:B------:R-:W-:Y:S01]  /*3a5b0*/  IMAD.MOV.U32 R5, RZ, RZ, R246 ;  /* 0x000000ffff057224 */ /* 0x000fe200078e00f6 */
[----:B------:R2:W-:Y:S04]  /*3a5c0*/  STL [R1+0x114c], R246 ;  /* 0x00114cf601007387 */ /* 0x0005e80000100800 */
[----:B------:R3:W-:Y:S04]  /*3a5d0*/  LDGSTS.E [R0+-0x3ef80], desc[UR8][R4.64], P0 ;  /* 0xc108000004007fae */ /* 0x0007e80008121848 */
[----:B------:R2:W-:Y:S04]  /*3a5e0*/  STL [R1+0x1190], R19 ;  /* 0x0011901301007387 */ /* 0x0005e80000100800 */
[----:B-1----:R-:W4:Y:S01]  /*3a5f0*/  LDL.LU R16, [R1+0x1058] ;  /* 0x0010580001107983 */ /* 0x002f220000300800 */
[----:B---3--:R-:W-:-:S02]  /*3a600*/  IMAD.MOV.U32 R4, RZ, RZ, R19 ;  /* 0x000000ffff047224 */ /* 0x008fc400078e0013 */
[----:B------:R-:W-:Y:S01]  /*3a610*/  IMAD.MOV.U32 R5, RZ, RZ, R247 ;  /* 0x000000ffff057224 */ /* 0x000fe200078e00f7 */
[----:B------:R1:W-:Y:S04]  /*3a620*/  STL [R1+0x118c], R247 ;  /* 0x00118cf701007387 */ /* 0x0003e80000100800 */
[----:B--2---:R-:W2:Y:S04]  /*3a630*/  LDL.LU R246, [R1+0x1098] ;  /* 0x0010980001f67983 */ /* 0x004ea80000300800 */
[----:B------:R-:W3:Y:S01]  /*3a640*/  LDL.LU R19, [R1+0x1054] ;  /* 0x0010540001137983 */ /* 0x000ee20000300800 */
[----:B------:R-:W-:-:S03]  /*3a650*/  IADD3 R17, P1, R17, UR5, RZ ;  /* 0x0000000511117c10 */ /* 0x000fc6000ff3e0ff */
[----:B------:R4:W-:Y:S04]  /*3a660*/  LDGSTS.E [R0+-0x3eb80], desc[UR8][R4.64], P0 ;  /* 0xc148000004007fae */ /* 0x0009e80008121848 */
[----:B-1----:R-:W3:Y:S01]  /*3a670*/  LDL.LU R247, [R1+0x1094] ;  /* 0x0010940001f77983 */ /* 0x002ee20000300800 */
[----:B------:R-:W-:Y:S02]  /*3a680*/  IADD3 R3, P2, R3, UR5, RZ ;  /* 0x0000000503037c10 */ /* 0x000fe4000ff5e0ff */
[----:B----4-:R-:W-:Y:S02]  /*3a690*/  IADD3.X R18, R18, UR7, RZ, P1, !PT ;  /* 0x0000000712127c10 */ /* 0x010fe40008ffe4ff */
[----:B------:R-:W-:Y:S02]  /*3a6a0*/  MOV R4, R17 ;  /* 0x0000001100047202 */ /* 0x000fe40000000f00 */
[----:B------:R-:W-:Y:S01]  /*3a6b0*/  IADD3.X R7, R7, UR7, RZ, P2, !PT ;  /* 0x0000000707077c10 */ /* 0x000fe200097fe4ff */
[----:B------:R-:W-:Y:S01]  /*3a6c0*/  IMAD.MOV.U32 R5, RZ, RZ, R18 ;  /* 0x000000ffff057224 */ /* 0x000fe200078e0012 */
[----:B------:R1:W-:Y:S04]  /*3a6d0*/  STL [R1+0x11d0], R17 ;  /* 0x0011d01101007387 */ /* 0x0003e80000100800 */
        /* <DEDUP_REMOVED lines=64> */
[----:B------:R-:W3:Y:S04]  /*3aae0*/  LDL.LU R19, [R1+0x105c] ;  /* 0x00105c0001137983 */ /* 0x000ee80000300800 */
[----:B------:R4:W-:Y:S04]  /*3aaf0*/  LDGSTS.E [R0+-0x3eb00], desc[UR8][R4.64], P0 ;  /* 0xc150000004007fae */ /* 0x0009e80008121848 */
[----:B-1----:R-:W3:Y:S01]  /*3ab00*/  LDL.LU R247, [R1+0x109c] ;  /* 0x00109c0001f77983 */ /* 0x002ee20000300800 */
[----:B------:R-:W-:-:S04]  /*3ab10*/  IADD3 R17, P1, R17, UR5, RZ ;  /* 0x0000000511117c10 */ /* 0x000fc8000ff3e0ff */
[----:B----4-:R-:W-:Y:S02]  /*3ab20*/  MOV R4, R17 ;  /* 0x0000001100047202 */ /* 0x010fe40000000f00 */
[----:B------:R-:W-:Y:S02]  /*3ab30*/  IADD3 R3, P2, R3, UR5, RZ ;  /* 0x0000000503037c10 */ /* 0x000fe4000ff5e0ff */
[----:B------:R-:W-:Y:S01]  /*3ab40*/  IADD3.X R18, R18, UR7, RZ, P1, !PT ;  /* 0x0000000712127c10 */ /* 0x000fe20008ffe4ff */
[----:B------:R1:W-:Y:S01]  /*3ab50*/  STL [R1+0x11d8], R17 ;  /* 0x0011d81101007387 */ /* 0x0003e20000100800 */
[----:B------:R-:W-:-:S03]  /*3ab60*/  IADD3.X R7, R7, UR7, RZ, P2, !PT ;  /* 0x0000000707077c10 */ /* 0x000fc600097fe4ff */
[----:B------:R-:W-:Y:S01]  /*3ab70*/  IMAD.MOV.U32 R5, RZ, RZ, R18 ;  /* 0x000000ffff057224 */ /* 0x000fe200078e0012 */
        /* <DEDUP_REMOVED lines=68> */
[----:B------:R-:W-:Y:S02]  /*3afc0*/  MOV R4, R17 ;  /* 0x0000001100047202 */ /* 0x000fe40000000f00 */
[----:B------:R-:W-:Y:S02]  /*3afd0*/  IADD3 R3, P2, R3, UR5, RZ ;  /* 0x0000000503037c10 */ /* 0x000fe4000ff5e0ff */
[----:B----4-:R-:W-:Y:S01]  /*3afe0*/  IADD3.X R18, R18, UR7, RZ, P1, !PT ;  /* 0x0000000712127c10 */ /* 0x010fe20008ffe4ff */
        /* <DEDUP_REMOVED lines=67> */
[----:B------:R3:W-:Y:S04]  /*3b420*/  LDGSTS.E [R0+-0x3ea00], desc[UR8][R4.64], P0 ;  /* 0xc160000004007fae */ /* 0x0007e80008121848 */
[----:B------:R-:W2:Y:S04]  /*3b430*/  LDL.LU R19, [R1+0x106c] ;  /* 0x00106c0001137983 */ /* 0x000ea80000300800 */
[----:B-1----:R-:W2:Y:S01]  /*3b440*/  LDL.LU R247, [R1+0x10ac] ;  /* 0x0010ac0001f77983 */ /* 0x002ea20000300800 */
[----:B------:R-:W-:-:S04]  /*3b450*/  IADD3 R17, P1, R17, UR5, RZ ;  /* 0x0000000511117c10 */ /* 0x000fc8000ff3e0ff */
[----:B---3--:R-:W-:Y:S02]  /*3b460*/  MOV R4, R17 ;  /* 0x0000001100047202 */ /* 0x008fe40000000f00 */
[----:B------:R-:W-:Y:S02]  /*3b470*/  IADD3 R3, P2, R3, UR5, RZ ;  /* 0x0000000503037c10 */ /* 0x000fe4000ff5e0ff */
[----:B----4-:R-:W-:Y:S01]  /*3b480*/  IADD3.X R18, R18, UR7, RZ, P1, !PT ;  /* 0x0000000712127c10 */ /* 0x010fe20008ffe4ff */
[----:B------:R-:W-:Y:S01]  /*3b490*/  STL [R1+0x11e8], R17 ;  /* 0x0011e81101007387 */ /* 0x000fe20000100800 */
[----:B------:R-:W-:-:S03]  /*3b4a0*/  IADD3.X R7, R7, UR7, RZ, P2, !PT ;  /* 0x0000000707077c10 */ /* 0x000fc600097fe4ff */
[----:B------:R-:W-:Y:S01]  /*3b4b0*/  IMAD.MOV.U32 R5, RZ, RZ, R18 ;  /* 0x000000ffff057224 */ /* 0x000fe200078e0012 */
[----:B------:R-:W-:Y:S04]  /*3b4c0*/  STL [R1+0x11e4], R18 ;  /* 0x0011e41201007387 */ /* 0x000fe80000100800 */
[----:B------:R-:W-:Y:S04]  /*3b4d0*/  STL [R1+0x1228], R3 ;  /* 0x0012280301007387 */ /* 0x000fe80000100800 */
[----:B------:R1:W-:Y:S04]  /*3b4e0*/  LDGSTS.E [R0+-0x3e600], desc[UR8][R4.64], P0 ;  /* 0xc1a0000004007fae */ /* 0x0003e80008121848 */
[----:B------:R3:W-:Y:S01]  /*3b4f0*/  STL [R1+0x1224], R7 ;  /* 0x0012240701007387 */ /* 0x0007e20000100800 */
[----:B-1----:R-:W-:-:S02]  /*3b500*/  IMAD.MOV.U32 R5, RZ, RZ, R7 ;  /* 0x000000ffff057224 */ /* 0x002fc400078e0007 */
[----:B------:R-:W-:Y:S01]  /*3b510*/  IMAD.MOV.U32 R4, RZ, RZ, R3 ;  /* 0x000000ffff047224 */ /* 0x000fe200078e0003 */
[----:B---3--:R-:W3:Y:S04]  /*3b520*/  LDL.LU R7, [R1+0x10ec] ;  /* 0x0010ec0001077983 */ /* 0x008ee80000300800 */
[----:B------:R-:W4:Y:S04]  /*3b530*/  LDL.LU R3, [R1+0x10f0] ;  /* 0x0010f00001037983 */ /* 0x000f280000300800 */
[----:B------:R-:W3:Y:S04]  /*3b540*/  LDL.LU R18, [R1+0x112c] ;  /* 0x00112c0001127983 */ /* 0x000ee80000300800 */
[----:B------:R-:W3:Y:S04]  /*3b550*/  LDL.LU R17, [R1+0x1130] ;  /* 0x0011300001117983 */ /* 0x000ee80000300800 */
[----:B------:R1:W-:Y:S02]  /*3b560*/  LDGSTS.E [R0+-0x3e200], desc[UR8][R4.64], P0 ;  /* 0xc1e0000004007fae */ /* 0x0003e40008121848 */
[----:B-1----:R-:W-:-:S04]  /*3b570*/  LOP3.LUT R5, R8, 0x50, RZ, 0x3c, !PT ;  /* 0x0000005008057812 */ /* 0x002fc800078e3cff */
[----:B------:R-:W-:Y:S02]  /*3b580*/  IADD3 R0, R5, 0x100000, R2 ;  /* 0x0010000005007810 */ /* 0x000fe40007ffe002 */
[----:B------:R-:W-:-:S04]  /*3b590*/  IADD3 R16, P1, R16, UR5, RZ ;  /* 0x0000000510107c10 */ /* 0x000fc8000ff3e0ff */
[----:B------:R-:W-:Y:S01]  /*3b5a0*/  MOV R4, R16 ;  /* 0x0000001000047202 */ /* 0x000fe20000000f00 */
[----:B------:R1:W-:Y:S01]  /*3b5b0*/  STL [R1+0x1070], R16 ;  /* 0x0010701001007387 */ /* 0x0003e20000100800 */
[----:B--2---:R-:W-:Y:S02]  /*3b5c0*/  IADD3 R246, P2, R246, UR5, RZ ;  /* 0x00000005f6f67c10 */ /* 0x004fe4000ff5e0ff */
[----:B------:R-:W-:Y:S02]  /*3b5d0*/  IADD3.X R19, R19, UR7, RZ, P1, !PT ;  /* 0x0000000713137c10 */ /* 0x000fe40008ffe4ff */
[----:B------:R-:W-:-:S03]  /*3b5e0*/  IADD3.X R247, R247, UR7, RZ, P2, !PT ;  /* 0x00000007f7f77c10 */ /* 0x000fc600097fe4ff */
[----:B------:R2:W-:Y:S01]  /*3b5f0*/  STL [R1+0x106c], R19 ;  /* 0x00106c1301007387 */ /* 0x0005e20000100800 */
[----:B------:R-:W-:-:S03]  /*3b600*/  IMAD.MOV.U32 R5, RZ, RZ, R19 ;  /* 0x000000ffff057224 */ /* 0x000fc600078e0013 */
[----:B------:R-:W-:Y:S04]  /*3b610*/  STL [R1+0x10b0], R246 ;  /* 0x0010b0f601007387 */ /* 0x000fe80000100800 */
[----:B------:R2:W-:Y:S04]  /*3b620*/  STL [R1+0x10ac], R247 ;  /* 0x0010acf701007387 */ /* 0x0005e80000100800 */
[----:B-1----:R-:W3:Y:S04]  /*3b630*/  LDL.LU R16, [R1+0x1170] ;  /* 0x0011700001107983 */ /* 0x002ee80000300800 */
[----:B------:R1:W-:Y:S04]  /*3b640*/  LDGSTS.E [R0+-0x3fd80], desc[UR8][R4.64], P0 ;  /* 0xc028000004007fae */ /* 0x0003e80008121848 */
[----:B--2---:R-:W2:Y:S01]  /*3b650*/  LDL.LU R19, [R1+0x11b0] ;  /* 0x0011b00001137983 */ /* 0x004ea20000300800 */
[----:B-1----:R-:W-:-:S02]  /*3b660*/  IMAD.MOV.U32 R4, RZ, RZ, R246 ;  /* 0x000000ffff047224 */ /* 0x002fc400078e00f6 */
[----:B------:R-:W-:Y:S02]  /*3b670*/  IMAD.MOV.U32 R5, RZ, RZ, R247 ;  /* 0x000000ffff057224 */ /* 0x000fe400078e00f7 */
[----:B------:R-:W2:Y:S04]  /*3b680*/  LDL.LU R247, [R1+0x116c] ;  /* 0x00116c0001f77983 */ /* 0x000ea80000300800 */
[----:B------:R-:W2:Y:S04]  /*3b690*/  LDL.LU R246, [R1+0x11ac] ;  /* 0x0011ac0001f67983 */ /* 0x000ea80000300800 */
[----:B------:R1:W-:Y:S01]  /*3b6a0*/  LDGSTS.E [R0+-0x3f980], desc[UR8][R4.64], P0 ;  /* 0xc068000004007fae */ /* 0x0003e20008121848 */
[----:B----4-:R-:W-:-:S04]  /*3b6b0*/  IADD3 R3, P1, R3, UR5, RZ ;  /* 0x0000000503037c10 */ /* 0x010fc8000ff3e0ff */
[----:B---3--:R-:W-:Y:S02]  /*3b6c0*/  IADD3.X R7, R7, UR7, RZ, P1, !PT ;  /* 0x0000000707077c10 */ /* 0x008fe40008ffe4ff */
[----:B------:R-:W-:Y:S01]  /*3b6d0*/  IADD3 R17, P2, R17, UR5, RZ ;  /* 0x0000000511117c10 */ /* 0x000fe2000ff5e0ff */
[----:B------:R3:W-:Y:S01]  /*3b6e0*/  STL [R1+0x10f0], R3 ;  /* 0x0010f00301007387 */ /* 0x0007e20000100800 */
[----:B-1----:R-:W-:Y:S01]  /*3b6f0*/  MOV R4, R3 ;  /* 0x0000000300047202 */ /* 0x002fe20000000f00 */
[----:B------:R-:W-:Y:S01]  /*3b700*/  IMAD.MOV.U32 R5, RZ, RZ, R7 ;  /* 0x000000ffff057224 */ /* 0x000fe200078e0007 */
[----:B------:R-:W-:Y:S01]  /*3b710*/  IADD3.X R18, R18, UR7, RZ, P2, !PT ;  /* 0x0000000712127c10 */ /* 0x000fe200097fe4ff */
[----:B------:R1:W-:Y:S04]  /*3b720*/  STL [R1+0x10ec], R7 ;  /* 0x0010ec0701007387 */ /* 0x0003e80000100800 */
[----:B------:R4:W-:Y:S04]  /*3b730*/  STL [R1+0x1130], R17 ;  /* 0x0011301101007387 */ /* 0x0009e80000100800 */
[----:B---3--:R-:W3:Y:S04]  /*3b740*/  LDL.LU R3, [R1+0x11f0] ;  /* 0x0011f00001037983 */ /* 0x008ee80000300800 */
[----:B------:R4:W-:Y:S04]  /*3b750*/  STL [R1+0x112c], R18 ;  /* 0x00112c1201007387 */ /* 0x0009e80000100800 */
[----:B------:R4:W-:Y:S04]  /*3b760*/  LDGSTS.E [R0+-0x3f580], desc[UR8][R4.64], P0 ;  /* 0xc0a8000004007fae */ /* 0x0009e80008121848 */
[----:B-1----:R-:W3:Y:S01]  /*3b770*/  LDL.LU R7, [R1+0x1230] ;  /* 0x0012300001077983 */ /* 0x002ee20000300800 */
[----:B----4-:R-:W-:-:S03]  /*3b780*/  IMAD.MOV.U32 R4, RZ, RZ, R17 ;  /* 0x000000ffff047224 */ /* 0x010fc600078e0011 */
[----:B------:R-:W4:Y:S01]  /*3b790*/  LDL.LU R17, [R1+0x11ec] ;  /* 0x0011ec0001117983 */ /* 0x000f220000300800 */
[----:B------:R-:W-:-:S03]  /*3b7a0*/  IMAD.MOV.U32 R5, RZ, RZ, R18 ;  /* 0x000000ffff057224 */ /* 0x000fc600078e0012 */
[----:B------:R-:W4:Y:S04]  /*3b7b0*/  LDL.LU R18, [R1+0x122c] ;  /* 0x00122c0001127983 */ /* 0x000f280000300800 */
[----:B------:R1:W-:Y:S01]  /*3b7c0*/  LDGSTS.E [R0+-0x3f180], desc[UR8][R4.64], P0 ;  /* 0xc0e8000004007fae */ /* 0x0003e20008121848 */
[----:B------:R-:W-:-:S04]  /*3b7d0*/  IADD3 R16, P1, R16, UR5, RZ ;  /* 0x0000000510107c10 */ /* 0x000fc8000ff3e0ff */
[----:B-1----:R-:W-:Y:S02]  /*3b7e0*/  MOV R4, R16 ;  /* 0x0000001000047202 */ /* 0x002fe40000000f00 */
[----:B--2---:R-:W-:Y:S01]  /*3b7f0*/  IADD3 R19, P2, R19, UR5, RZ ;  /* 0x0000000513137c10 */ /* 0x004fe2000ff5e0ff */
[----:B------:R1:W-:Y:S01]  /*3b800*/  STL [R1+0x1170], R16 ;  /* 0x0011701001007387 */ /* 0x0003e20000100800 */
[----:B------:R-:W-:Y:S02]  /*3b810*/  IADD3.X R247, R247, UR7, RZ, P1, !PT ;  /* 0x00000007f7f77c10 */ /* 0x000fe40008ffe4ff */
[----:B------:R-:W-:-:S03]  /*3b820*/  IADD3.X R246, R246, UR7, RZ, P2, !PT ;  /* 0x00000007f6f67c10 */ /* 0x000fc600097fe4ff */
[----:B------:R-:W-:Y:S01]  /*3b830*/  IMAD.MOV.U32 R5, RZ, RZ, R247 ;  /* 0x000000ffff057224 */ /* 0x000fe200078e00f7 */
[----:B------:R2:W-:Y:S04]  /*3b840*/  STL [R1+0x116c], R247 ;  /* 0x00116cf701007387 */ /* 0x0005e80000100800 */
[----:B------:R2:W-:Y:S04]  /*3b850*/  STL [R1+0x11b0], R19 ;  /* 0x0011b01301007387 */ /* 0x0005e80000100800 */
[----:B-1----:R-:W4:Y:S04]  /*3b860*/  LDL.LU R16, [R1+0x1078] ;  /* 0x0010780001107983 */ /* 0x002f280000300800 */
[----:B------:R1:W-:Y:S04]  /*3b870*/  STL [R1+0x11ac], R246 ;  /* 0x0011acf601007387 */ /* 0x0003e80000100800 */
[----:B------:R1:W-:Y:S04]  /*3b880*/  LDGSTS.E [R0+-0x3ed80], desc[UR8][R4.64], P0 ;  /* 0xc128000004007fae */ /* 0x0003e80008121848 */
[----:B--2---:R-:W2:Y:S01]  /*3b890*/  LDL.LU R247, [R1+0x10b8] ;  /* 0x0010b80001f77983 */ /* 0x004ea20000300800 */
[----:B-1----:R-:W-:-:S02]  /*3b8a0*/  IMAD.MOV.U32 R4, RZ, RZ, R19 ;  /* 0x000000ffff047224 */ /* 0x002fc400078e0013 */
[----:B------:R-:W-:Y:S01]  /*3b8b0*/  IMAD.MOV.U32 R5, RZ, RZ, R246 ;  /* 0x000000ffff057224 */ /* 0x000fe200078e00f6 */
[----:B------:R-:W2:Y:S04]  /*3b8c0*/  LDL.LU R19, [R1+0x1074] ;  /* 0x0010740001137983 */ /* 0x000ea80000300800 */
[----:B------:R-:W2:Y:S04]  /*3b8d0*/  LDL.LU R246, [R1+0x10b4] ;  /* 0x0010b40001f67983 */ /* 0x000ea80000300800 */
[----:B------:R1:W-:Y:S01]  /*3b8e0*/  LDGSTS.E [R0+-0x3e980], desc[UR8][R4.64], P0 ;  /* 0xc168000004007fae */ /* 0x0003e20008121848 */
[----:B---3--:R-:W-:-:S05]  /*3b8f0*/  IADD3 R3, P1, R3, UR5, RZ ;  /* 0x0000000503037c10 */ /* 0x008fca000ff3e0ff */
[----:B------:R-:W-:Y:S01]  /*3b900*/  STL [R1+0x11f0], R3 ;  /* 0x0011f00301007387 */ /* 0x000fe20000100800 */
[----:B-1----:R-:W-:Y:S02]  /*3b910*/  MOV R4, R3 ;  /* 0x0000000300047202 */ /* 0x002fe40000000f00 */
[----:B------:R-:W-:Y:S02]  /*3b920*/  IADD3 R7, P2, R7, UR5, RZ ;  /* 0x0000000507077c10 */ /* 0x000fe4000ff5e0ff */
[----:B----4-:R-:W-:Y:S02]  /*3b930*/  IADD3.X R17, R17, UR7, RZ, P1, !PT ;  /* 0x0000000711117c10 */ /* 0x010fe40008ffe4ff */
[----:B------:R-:W-:-:S03]  /*3b940*/  IADD3.X R18, R18, UR7, RZ, P2, !PT ;  /* 0x0000000712127c10 */ /* 0x000fc600097fe4ff */
[----:B------:R-:W-:Y:S01]  /*3b950*/  IMAD.MOV.U32 R5, RZ, RZ, R17 ;  /* 0x000000ffff057224 */ /* 0x000fe200078e0011 */
[----:B------:R1:W-:Y:S04]  /*3b960*/  STL [R1+0x11ec], R17 ;  /* 0x0011ec1101007387 */ /* 0x0003e80000100800 */
[----:B------:R-:W-:Y:S04]  /*3b970*/  STL [R1+0x1230], R7 ;  /* 0x0012300701007387 */ /* 0x000fe80000100800 */
[----:B------:R3:W-:Y:S04]  /*3b980*/  LDGSTS.E [R0+-0x3e580], desc[UR8][R4.64], P0 ;  /* 0xc1a8000004007fae */ /* 0x0007e80008121848 */
[----:B-1----:R-:W4:Y:S04]  /*3b990*/  LDL.LU R17, [R1+0x10f8] ;  /* 0x0010f80001117983 */ /* 0x002f280000300800 */
[----:B------:R1:W-:Y:S04]  /*3b9a0*/  STL [R1+0x122c], R18 ;  /* 0x00122c1201007387 */ /* 0x0003e80000100800 */
[----:B------:R-:W4:Y:S01]  /*3b9b0*/  LDL.LU R3, [R1+0x1138] ;  /* 0x0011380001037983 */ /* 0x000f220000300800 */
[----:B---3--:R-:W-:-:S03]  /*3b9c0*/  IMAD.MOV.U32 R5, RZ, RZ, R18 ;  /* 0x000000ffff057224 */ /* 0x008fc600078e0012 */
[----:B-1----:R-:W3:Y:S01]  /*3b9d0*/  LDL.LU R18, [R1+0x10f4] ;  /* 0x0010f40001127983 */ /* 0x002ee20000300800 */
[----:B------:R-:W-:-:S03]  /*3b9e0*/  IMAD.MOV.U32 R4, RZ, RZ, R7 ;  /* 0x000000ffff047224 */ /* 0x000fc600078e0007 */
[----:B------:R-:W3:Y:S04]  /*3b9f0*/  LDL.LU R7, [R1+0x1134] ;  /* 0x0011340001077983 */ /* 0x000ee80000300800 */
[----:B------:R1:W-:Y:S02]  /*3ba00*/  LDGSTS.E [R0+-0x3e180], desc[UR8][R4.64], P0 ;  /* 0xc1e8000004007fae */ /* 0x0003e40008121848 */
[----:B-1----:R-:W-:-:S04]  /*3ba10*/  LOP3.LUT R5, R8, 0x60, RZ, 0x3c, !PT ;  /* 0x0000006008057812 */ /* 0x002fc800078e3cff */
[----:B------:R-:W-:Y:S02]  /*3ba20*/  IADD3 R0, R5, 0x100000, R2 ;  /* 0x0010000005007810 */ /* 0x000fe40007ffe002 */
[----:B------:R-:W-:-:S04]  /*3ba30*/  IADD3 R16, P1, R16, UR5, RZ ;  /* 0x0000000510107c10 */ /* 0x000fc8000ff3e0ff */
[----:B------:R-:W-:Y:S02]  /*3ba40*/  MOV R4, R16 ;  /* 0x0000001000047202 */ /* 0x000fe40000000f00 */
[----:B--2---:R-:W-:Y:S02]  /*3ba50*/  IADD3 R247, P2, R247, UR5, RZ ;  /* 0x00000005f7f77c10 */ /* 0x004fe4000ff5e0ff */
[----:B------:R-:W-:Y:S02]  /*3ba60*/  IADD3.X R19, R19, UR7, RZ, P1, !PT ;  /* 0x0000000713137c10 */ /* 0x000fe40008ffe4ff */
[----:B------:R-:W-:-:S03]  /*3ba70*/  IADD3.X R246, R246, UR7, RZ, P2, !PT ;  /* 0x00000007f6f67c10 */ /* 0x000fc600097fe4ff */
[----:B------:R-:W-:Y:S01]  /*3ba80*/  IMAD.MOV.U32 R5, RZ, RZ, R19 ;  /* 0x000000ffff057224 */ /* 0x000fe200078e0013 */
[----:B------:R1:W-:Y:S04]  /*3ba90*/  STL [R1+0x1078], R16 ;  /* 0x0010781001007387 */ /* 0x0003e80000100800 */
[----:B------:R2:W-:Y:S04]  /*3baa0*/  LDGSTS.E [R0+-0x3fd00], desc[UR8][R4.64], P0 ;  /* 0xc030000004007fae */ /* 0x0005e80008121848 */
[----:B------:R1:W-:Y:S04]  /*3bab0*/  STL [R1+0x1074], R19 ;  /* 0x0010741301007387 */ /* 0x0003e80000100800 */
[----:B------:R-:W-:Y:S01]  /*3bac0*/  STL [R1+0x10b8], R247 ;  /* 0x0010b8f701007387 */ /* 0x000fe20000100800 */
[----:B--2---:R-:W-:-:S02]  /*3bad0*/  IMAD.MOV.U32 R4, RZ, RZ, R247 ;  /* 0x000000ffff047224 */ /* 0x004fc400078e00f7 */
[----:B------:R-:W-:Y:S01]  /*3bae0*/  IMAD.MOV.U32 R5, RZ, RZ, R246 ;  /* 0x000000ffff057224 */ /* 0x000fe200078e00f6 */
[----:B------:R2:W-:Y:S04]  /*3baf0*/  STL [R1+0x10b4], R246 ;  /* 0x0010b4f601007387 */ /* 0x0005e80000100800 */
[----:B------:R4:W-:Y:S04]  /*3bb00*/  LDGSTS.E [R0+-0x3f900], desc[UR8][R4.64], P0 ;  /* 0xc070000004007fae */ /* 0x0009e80008121848 */
[----:B-1----:R-:W3:Y:S04]  /*3bb10*/  LDL.LU R16, [R1+0x1178] ;  /* 0x0011780001107983 */ /* 0x002ee80000300800 */
[----:B------:R-:W3:Y:S04]  /*3bb20*/  LDL.LU R19, [R1+0x11b8] ;  /* 0x0011b80001137983 */ /* 0x000ee80000300800 */
[----:B--2---:R-:W5:Y:S04]  /*3bb30*/  LDL.LU R246, [R1+0x1770] ;  /* 0x0017700001f67983 */ /* 0x004f680000300800 */
[----:B------:R-:W2:Y:S01]  /*3bb40*/  LDL.LU R247, [R1+0x11b4] ;  /* 0x0011b40001f77983 */ /* 0x000ea20000300800 */
[----:B----4-:R-:W-:-:S04]  /*3bb50*/  IADD3 R17, P1, R17, UR5, RZ ;  /* 0x0000000511117c10 */ /* 0x010fc8000ff3e0ff */
[----:B------:R-:W-:Y:S02]  /*3bb60*/  MOV R4, R17 ;  /* 0x0000001100047202 */ /* 0x000fe40000000f00 */
[----:B------:R-:W-:Y:S02]  /*3bb70*/  IADD3 R3, P2, R3, UR5, RZ ;  /* 0x0000000503037c10 */ /* 0x000fe4000ff5e0ff */
[----:B---3--:R-:W-:Y:S01]  /*3bb80*/  IADD3.X R18, R18, UR7, RZ, P1, !PT ;  /* 0x0000000712127c10 */ /* 0x008fe20008ffe4ff */
[----:B------:R1:W-:Y:S01]  /*3bb90*/  STL [R1+0x10f8], R17 ;  /* 0x0010f81101007387 */ /* 0x0003e20000100800 */
[----:B------:R-:W-:-:S03]  /*3bba0*/  IADD3.X R7, R7, UR7, RZ, P2, !PT ;  /* 0x0000000707077c10 */ /* 0x000fc600097fe4ff */
[----:B------:R-:W-:Y:S01]  /*3bbb0*/  IMAD.MOV.U32 R5, RZ, RZ, R18 ;  /* 0x000000ffff057224 */ /* 0x000fe200078e0012 */
[----:B------:R3:W-:Y:S04]  /*3bbc0*/  STL [R1+0x10f4], R18 ;  /* 0x0010f41201007387 */ /* 0x0007e80000100800 */
[----:B------:R4:W-:Y:S04]  /*3bbd0*/  LDGSTS.E [R0+-0x3f500], desc[UR8][R4.64], P0 ;  /* 0xc0b0000004007fae */ /* 0x0009e80008121848 */
[----:B------:R3:W-:Y:S04]  /*3bbe0*/  STL [R1+0x1138], R3 ;  /* 0x0011380301007387 */ /* 0x0007e80000100800 */
[----:B-1----:R-:W2:Y:S01]  /*3bbf0*/  LDL.LU R17, [R1+0x1238] ;  /* 0x0012380001117983 */ /* 0x002ea20000300800 */
[----:B----4-:R-:W-:-:S02]  /*3bc00*/  IMAD.MOV.U32 R4, RZ, RZ, R3 ;  /* 0x000000ffff047224 */ /* 0x010fc400078e0003 */
[----:B------:R-:W-:Y:S01]  /*3bc10*/  IMAD.MOV.U32 R5, RZ, RZ, R7 ;  /* 0x000000ffff057224 */ /* 0x000fe200078e0007 */
[----:B------:R1:W-:Y:S04]  /*3bc20*/  STL [R1+0x1134], R7 ;  /* 0x0011340701007387 */ /* 0x0003e80000100800 */
[----:B---3--:R-:W3:Y:S04]  /*3bc30*/  LDL.LU R18, [R1+0x1234] ;  /* 0x0012340001127983 */ /* 0x008ee80000300800 */
[----:B------:R-:W4:Y:S04]  /*3bc40*/  LDL.LU R3, [R1+0x1080] ;  /* 0x0010800001037983 */ /* 0x000f280000300800 */
[----:B-1----:R-:W4:Y:S04]  /*3bc50*/  LDL.LU R7, [R1+0x10c0] ;  /* 0x0010c00001077983 */ /* 0x002f280000300800 */
[----:B------:R1:W-:Y:S04]  /*3bc60*/  LDGSTS.E [R0+-0x3f100], desc[UR8][R4.64], P0 ;  /* 0xc0f0000004007fae */ /* 0x0003e80008121848 */
[----:B------:R-:W3:Y:S01]  /*3bc70*/  LDL.LU R5, [R1+0x1174] ;  /* 0x0011740001057983 */ /* 0x000ee20000300800 */
[----:B------:R-:W-:-:S02]  /*3bc80*/  IADD3 R16, P1, R16, UR5, RZ ;  /* 0x0000000510107c10 */ /* 0x000fc4000ff3e0ff */
[----:B------:R-:W-:Y:S02]  /*3bc90*/  IADD3 R19, P2, R19, UR5, RZ ;  /* 0x0000000513137c10 */ /* 0x000fe4000ff5e0ff */
[----:B-1----:R-:W-:Y:S01]  /*3bca0*/  MOV R4, R16 ;  /* 0x0000001000047202 */ /* 0x002fe20000000f00 */
[----:B------:R1:W-:Y:S01]  /*3bcb0*/  STL [R1+0x1178], R16 ;  /* 0x0011781001007387 */ /* 0x0003e20000100800 */
[----:B--2---:R-:W-:Y:S02]  /*3bcc0*/  IADD3.X R247, R247, UR7, RZ, P2, !PT ;  /* 0x00000007f7f77c10 */ /* 0x004fe400097fe4ff */
[----:B---3--:R-:W-:-:S05]  /*3bcd0*/  IADD3.X R5, R5, UR7, RZ, P1, !PT ;  /* 0x0000000705057c10 */ /* 0x008fca0008ffe4ff */
[----:B------:R2:W-:Y:S04]  /*3bce0*/  STL [R1+0x1174], R5 ;  /* 0x0011740501007387 */ /* 0x0005e80000100800 */
[----:B------:R3:W-:Y:S04]  /*3bcf0*/  LDGSTS.E [R0+-0x3ed00], desc[UR8][R4.64], P0 ;  /* 0xc130000004007fae */ /* 0x0007e80008121848 */
[----:B------:R-:W-:Y:S04]  /*3bd00*/  STL [R1+0x11b8], R19 ;  /* 0x0011b81301007387 */ /* 0x000fe80000100800 */
[----:B-1----:R-:W4:Y:S01]  /*3bd10*/  LDL.LU R16, [R1+0x107c] ;  /* 0x00107c0001107983 */ /* 0x002f220000300800 */
[----:B---3--:R-:W-:-:S02]  /*3bd20*/  IMAD.MOV.U32 R4, RZ, RZ, R19 ;  /* 0x000000ffff047224 */ /* 0x008fc400078e0013 */
[----:B--2---:R-:W-:Y:S01]  /*3bd30*/  IMAD.MOV.U32 R5, RZ, RZ, R247 ;  /* 0x000000ffff057224 */ /* 0x004fe200078e00f7 */
[----:B------:R1:W-:Y:S04]  /*3bd40*/  STL [R1+0x11b4], R247 ;  /* 0x0011b4f701007387 */ /* 0x0003e80000100800 */
[----:B------:R2:W-:Y:S04]  /*3bd50*/  LDGSTS.E [R0+-0x3e900], desc[UR8][R4.64], P0 ;  /* 0xc170000004007fae */ /* 0x0005e80008121848 */
[----:B-1----:R-:W5:Y:S04]  /*3bd60*/  LDL.LU R247, [R1+0x176c] ;  /* 0x00176c0001f77983 */ /* 0x002f680000300800 */
[----:B------:R-:W5:Y:S04]  /*3bd70*/  LDL.LU R19, [R1+0x1768] ;  /* 0x0017680001137983 */ /* 0x000f680000300800 */
[----:B------:R-:W3:Y:S04]  /*3bd80*/  LDL.LU R4, [R1+0x11f4] ;  /* 0x0011f40001047983 */ /* 0x000ee80000300800 */
[----:B------:R-:W2:Y:S01]  /*3bd90*/  LDL.LU R5, [R1+0x11f8] ;  /* 0x0011f80001057983 */ /* 0x000ea20000300800 */
[----:B------:R-:W-:-:S04]  /*3bda0*/  IADD3 R17, P2, R17, UR5, RZ ;  /* 0x0000000511117c10 */ /* 0x000fc8000ff5e0ff */
[----:B------:R-:W-:Y:S02]  /*3bdb0*/  IADD3.X R18, R18, UR7, RZ, P2, !PT ;  /* 0x0000000712127c10 */ /* 0x000fe400097fe4ff */
[----:B--2---:R-:W-:-:S04]  /*3bdc0*/  IADD3 R5, P1, R5, UR5, RZ ;  /* 0x0000000505057c10 */ /* 0x004fc8000ff3e0ff */
[----:B---3--:R-:W-:Y:S01]  /*3bdd0*/  IADD3.X R4, R4, UR7, RZ, P1, !PT ;  /* 0x0000000704047c10 */ /* 0x008fe20008ffe4ff */
[----:B------:R1:W-:Y:S04]  /*3bde0*/  STL [R1+0x11f8], R5 ;  /* 0x0011f80501007387 */ /* 0x0003e80000100800 */
[----:B------:R2:W-:Y:S01]  /*3bdf0*/  STL [R1+0x11f4], R4 ;  /* 0x0011f40401007387 */ /* 0x0005e20000100800 */
[----:B-1----:R-:W-:-:S04]  /*3be00*/  LOP3.LUT R5, R5, R4, RZ, 0x3c, !PT ;  /* 0x0000000405057212 */ /* 0x002fc800078e3cff */
[----:B--2---:R-:W-:-:S04]  /*3be10*/  LOP3.LUT R4, R5, R4, RZ, 0x3c, !PT ;  /* 0x0000000405047212 */ /* 0x004fc800078e3cff */
[----:B------:R-:W-:Y:S01]  /*3be20*/  LOP3.LUT R5, R5, R4, RZ, 0x3c, !PT ;  /* 0x0000000405057212 */ /* 0x000fe200078e3cff */
[----:B------:R-:W-:Y:S04]  /*3be30*/  STL [R1+0x1238], R17 ;  /* 0x0012381101007387 */ /* 0x000fe80000100800 */
[----:B------:R1:W-:Y:S04]  /*3be40*/  LDGSTS.E [R0+-0x3e500], desc[UR8][R4.64], P0 ;  /* 0xc1b0000004007fae */ /* 0x0003e80008121848 */
[----:B------:R2:W-:Y:S01]  /*3be50*/  STL [R1+0x1234], R18 ;  /* 0x0012341201007387 */ /* 0x0005e20000100800 */
[----:B-1----:R-:W-:Y:S01]  /*3be60*/  IMAD.MOV.U32 R4, RZ, RZ, R17 ;  /* 0x000000ffff047224 */ /* 0x002fe200078e0011 */
[----:B------:R-:W-:-:S02]  /*3be70*/  MOV R5, R18 ;  /* 0x0000001200057202 */ /* 0x000fc40000000f00 */
[----:B--2---:R-:W2:Y:S04]  /*3be80*/  LDL.LU R18, [R1+0x113c] ;  /* 0x00113c0001127983 */ /* 0x004ea80000300800 */
[----:B------:R-:W3:Y:S04]  /*3be90*/  LDL.LU R17, [R1+0x1140] ;  /* 0x0011400001117983 */ /* 0x000ee80000300800 */
[----:B------:R1:W-:Y:S04]  /*3bea0*/  LDGSTS.E [R0+-0x3e100], desc[UR8][R4.64], P0 ;  /* 0xc1f0000004007fae */ /* 0x0003e80008121848 */
[----:B------:R-:W2:Y:S01]  /*3beb0*/  LDL.LU R4, [R1+0x10bc] ;  /* 0x0010bc0001047983 */ /* 0x000ea20000300800 */
[----:B----4-:R-:W-:-:S02]  /*3bec0*/  IADD3 R3, P1, R3, UR5, RZ ;  /* 0x0000000503037c10 */ /* 0x010fc4000ff3e0ff */
[----:B-1----:R-:W-:Y:S02]  /*3bed0*/  LOP3.LUT R5, R8, 0x70, RZ, 0x3c, !PT ;  /* 0x0000007008057812 */ /* 0x002fe400078e3cff */
[----:B------:R-:W-:Y:S01]  /*3bee0*/  IADD3.X R16, R16, UR7, RZ, P1, !PT ;  /* 0x0000000710107c10 */ /* 0x000fe20008ffe4ff */
[----:B------:R1:W-:Y:S01]  /*3bef0*/  STL [R1+0x1080], R3 ;  /* 0x0010800301007387 */ /* 0x0003e20000100800 */
[----:B------:R-:W-:Y:S02]  /*3bf00*/  IADD3 R7, P2, R7, UR5, RZ ;  /* 0x0000000507077c10 */ /* 0x000fe4000ff5e0ff */
[----:B------:R-:W-:Y:S01]  /*3bf10*/  IADD3 R0, R5, 0x100000, R2 ;  /* 0x0010000005007810 */ /* 0x000fe20007ffe002 */
[----:B------:R-:W-:Y:S01]  /*3bf20*/  IMAD.MOV.U32 R2, RZ, RZ, R3 ;  /* 0x000000ffff027224 */ /* 0x000fe200078e0003 */
[----:B------:R-:W4:Y:S01]  /*3bf30*/  LDL.LU R5, [R1+0x11c0] ;  /* 0x0011c00001057983 */ /* 0x000f220000300800 */
[----:B-1----:R-:W-:-:S03]  /*3bf40*/  IMAD.MOV.U32 R3, RZ, RZ, R16 ;  /* 0x000000ffff037224 */ /* 0x002fc600078e0010 */
[----:B------:R1:W-:Y:S04]  /*3bf50*/  STL [R1+0x107c], R16 ;  /* 0x00107c1001007387 */ /* 0x0003e80000100800 */
[----:B------:R1:W-:Y:S04]  /*3bf60*/  LDGSTS.E [R0+-0x3fc80], desc[UR8][R2.64], P0 ;  /* 0xc038000002007fae */ /* 0x0003e80008121848 */
[----:B------:R2:W-:Y:S04]  /*3bf70*/  STL [R1+0x10c0], R7 ;  /* 0x0010c00701007387 */ /* 0x0005e80000100800 */
[----:B-1----:R-:W4:Y:S01]  /*3bf80*/  LDL.LU R16, [R1+0x11bc] ;  /* 0x0011bc0001107983 */ /* 0x002f220000300800 */
[----:B------:R-:W-:Y:S01]  /*3bf90*/  IMAD.MOV.U32 R2, RZ, RZ, R7 ;  /* 0x000000ffff027224 */ /* 0x000fe200078e0007 */
[----:B--2---:R-:W-:-:S04]  /*3bfa0*/  IADD3.X R4, R4, UR7, RZ, P2, !PT ;  /* 0x0000000704047c10 */ /* 0x004fc800097fe4ff */
[----:B------:R-:W-:Y:S01]  /*3bfb0*/  MOV R3, R4 ;  /* 0x0000000400037202 */ /* 0x000fe20000000f00 */
[----:B------:R1:W-:Y:S04]  /*3bfc0*/  STL [R1+0x10bc], R4 ;  /* 0x0010bc0401007387 */ /* 0x0003e80000100800 */
[----:B------:R-:W2:Y:S04]  /*3bfd0*/  LDL.LU R7, [R1+0x123c] ;  /* 0x00123c0001077983 */ /* 0x000ea80000300800 */
[----:B------:R4:W-:Y:S04]  /*3bfe0*/  LDGSTS.E [R0+-0x3f880], desc[UR8][R2.64], P0 ;  /* 0xc078000002007fae */ /* 0x0009e80008121848 */
[----:B-1----:R-:W2:Y:S04]  /*3bff0*/  LDL.LU R4, [R1+0x1240] ;  /* 0x0012400001047983 */ /* 0x002ea80000300800 */
[----:B------:R-:W2:Y:S04]  /*3c000*/  LDL.LU R2, [R1+0x10fc] ;  /* 0x0010fc0001027983 */ /* 0x000ea80000300800 */
[----:B------:R-:W4:Y:S01]  /*3c010*/  LDL.LU R3, [R1+0x1100] ;  /* 0x0011000001037983 */ /* 0x000f220000300800 */
[----:B---3--:R-:W-:-:S04]  /*3c020*/  IADD3 R17, P2, R17, UR5, RZ ;  /* 0x0000000511117c10 */ /* 0x008fc8000ff5e0ff */
[----:B------:R-:W-:Y:S02]  /*3c030*/  IADD3.X R18, R18, UR7, RZ, P2, !PT ;  /* 0x0000000712127c10 */ /* 0x000fe400097fe4ff */
[----:B----4-:R-:W-:-:S04]  /*3c040*/  IADD3 R3, P1, R3, UR5, RZ ;  /* 0x0000000503037c10 */ /* 0x010fc8000ff3e0ff */
[----:B--2---:R-:W-:Y:S01]  /*3c050*/  IADD3.X R2, R2, UR7, RZ, P1, !PT ;  /* 0x0000000702027c10 */ /* 0x004fe20008ffe4ff */
        /* <DEDUP_REMOVED lines=8> */
[----:B-1----:R-:W-:-:S02]  /*3c0e0*/  IMAD.MOV.U32 R2, RZ, RZ, R17 ;  /* 0x000000ffff027224 */ /* 0x002fc400078e0011 */
[----:B------:R-:W-:Y:S02]  /*3c0f0*/  IMAD.MOV.U32 R3, RZ, RZ, R18 ;  /* 0x000000ffff037224 */ /* 0x000fe400078e0012 */
[----:B--2---:R-:W5:Y:S04]  /*3c100*/  LDL.LU R18, [R1+0x1764] ;  /* 0x0017640001127983 */ /* 0x004f680000300800 */
[----:B------:R-:W5:Y:S04]  /*3c110*/  LDL.LU R17, [R1+0x1760] ;  /* 0x0017600001117983 */ /* 0x000f680000300800 */
[----:B------:R1:W-:Y:S04]  /*3c120*/  LDGSTS.E [R0+-0x3f080], desc[UR8][R2.64], P0 ;  /* 0xc0f8000002007fae */ /* 0x0003e80008121848 */
[----:B------:R-:W2:Y:S04]  /*3c130*/  LDL.LU R2, [R1+0x117c] ;  /* 0x00117c0001027983 */ /* 0x000ea80000300800 */
[----:B------:R-:W1:Y:S01]  /*3c140*/  LDL.LU R3, [R1+0x1180] ;  /* 0x0011800001037983 */ /* 0x000e620000300800 */
[----:B------:R-:W-:-:S04]  /*3c150*/  IADD3 R5, P2, R5, UR5, RZ ;  /* 0x0000000505057c10 */ /* 0x000fc8000ff5e0ff */
[----:B------:R-:W-:Y:S02]  /*3c160*/  IADD3.X R16, R16, UR7, RZ, P2, !PT ;  /* 0x0000000710107c10 */ /* 0x000fe400097fe4ff */
[----:B-1----:R-:W-:-:S04]  /*3c170*/  IADD3 R3, P1, R3, UR5, RZ ;  /* 0x0000000503037c10 */ /* 0x002fc8000ff3e0ff */
[----:B--2---:R-:W-:Y:S01]  /*3c180*/  IADD3.X R2, R2, UR7, RZ, P1, !PT ;  /* 0x0000000702027c10 */ /* 0x004fe20008ffe4ff */
[----:B------:R1:W-:Y:S04]  /*3c190*/  STL [R1+0x1180], R3 ;  /* 0x0011800301007387 */ /* 0x0003e80000100800 */
[----:B------:R2:W-:Y:S01]  /*3c1a0*/  STL [R1+0x117c], R2 ;  /* 0x00117c0201007387 */ /* 0x0005e20000100800 */
[----:B-1----:R-:W-:-:S04]  /*3c1b0*/  LOP3.LUT R3, R3, R2, RZ, 0x3c, !PT ;  /* 0x0000000203037212 */ /* 0x002fc800078e3cff */
[----:B--2---:R-:W-:-:S04]  /*3c1c0*/  LOP3.LUT R2, R3, R2, RZ, 0x3c, !PT ;  /* 0x0000000203027212 */ /* 0x004fc800078e3cff */
[----:B------:R-:W-:Y:S01]  /*3c1d0*/  LOP3.LUT R3, R3, R2, RZ, 0x3c, !PT ;  /* 0x0000000203037212 */ /* 0x000fe200078e3cff */
[----:B------:R1:W-:Y:S04]  /*3c1e0*/  STL [R1+0x11c0], R5 ;  /* 0x0011c00501007387 */ /* 0x0003e80000100800 */
[----:B------:R2:W-:Y:S04]  /*3c1f0*/  LDGSTS.E [R0+-0x3ec80], desc[UR8][R2.64], P0 ;  /* 0xc138000002007fae */ /* 0x0005e80008121848 */
[----:B------:R3:W-:Y:S01]  /*3c200*/  STL [R1+0x11bc], R16 ;  /* 0x0011bc1001007387 */ /* 0x0007e20000100800 */
[----:B--2---:R-:W-:Y:S01]  /*3c210*/  IMAD.MOV.U32 R2, RZ, RZ, R5 ;  /* 0x000000ffff027224 */ /* 0x004fe200078e0005 */
[----:B------:R-:W-:Y:S01]  /*3c220*/  MOV R3, R16 ;  /* 0x0000001000037202 */ /* 0x000fe20000000f00 */
[----:B-1----:R-:W1:Y:S01]  /*3c230*/  LDC R5, c[0x0][0x230] ;  /* 0x00008c00ff057b82 */ /* 0x002e620000000800 */
[----:B---3--:R-:W5:Y:S04]  /*3c240*/  LDL.LU R16, [R1+0x175c] ;  /* 0x00175c0001107983 */ /* 0x008f680000300800 */
[----:B------:R2:W-:Y:S04]  /*3c250*/  LDGSTS.E [R0+-0x3e880], desc[UR8][R2.64], P0 ;  /* 0xc178000002007fae */ /* 0x0005e80008121848 */
[----:B------:R-:W3:Y:S04]  /*3c260*/  LDL.LU R2, [R1+0x11fc] ;  /* 0x0011fc0001027983 */ /* 0x000ee80000300800 */
[----:B------:R-:W2:Y:S01]  /*3c270*/  LDL.LU R3, [R1+0x1200] ;  /* 0x0012000001037983 */ /* 0x000ea20000300800 */
[----:B------:R-:W-:-:S04]  /*3c280*/  IADD3 R4, P2, R4, UR5, RZ ;  /* 0x0000000504047c10 */ /* 0x000fc8000ff5e0ff */
[----:B------:R-:W-:Y:S01]  /*3c290*/  IADD3.X R7, R7, UR7, RZ, P2, !PT ;  /* 0x0000000707077c10 */ /* 0x000fe200097fe4ff */
[----:B-1----:R-:W-:Y:S01]  /*3c2a0*/  VIADD R5, R5, 0x7f ;  /* 0x0000007f05057836 */ /* 0x002fe20000000000 */
        /* <DEDUP_REMOVED lines=10> */
[----:B-1----:R-:W-:-:S03]  /*3c350*/  IMAD.MOV.U32 R3, RZ, RZ, R7 ;  /* 0x000000ffff037224 */ /* 0x002fc600078e0007 */
[----:B--2---:R1:W5:Y:S01]  /*3c360*/  LDL.LU R7, [R1+0x1758] ;  /* 0x0017580001077983 */ /* 0x0043620000300800 */
[----:B------:R-:W-:Y:S01]  /*3c370*/  IMAD.MOV.U32 R2, RZ, RZ, R4 ;  /* 0x000000ffff027224 */ /* 0x000fe200078e0004 */
[----:B------:R-:W-:-:S04]  /*3c380*/  SHF.R.S32.HI R4, RZ, 0x1f, R5 ;  /* 0x0000001fff047819 */ /* 0x000fc80000011405 */
[----:B------:R-:W-:Y:S01]  /*3c390*/  LEA.HI R4, R4, R5, RZ, 0x7 ;  /* 0x0000000504047211 */ /* 0x000fe200078f38ff */
[----:B------:R1:W-:Y:S01]  /*3c3a0*/  LDGSTS.E [R0+-0x3e080], desc[UR8][R2.64], P0 ;  /* 0xc1f8000002007fae */ /* 0x0003e20008121848 */
[----:B------:R-:W-:Y:S02]  /*3c3b0*/  IADD3 R9, R9, 0x1, RZ ;  /* 0x0000000109097810 */ /* 0x000fe40007ffe0ff */
[----:B------:R-:W-:Y:S01]  /*3c3c0*/  SHF.R.S32.HI R4, RZ, 0x7, R4 ;  /* 0x00000007ff047819 */ /* 0x000fe20000011404 */
[----:B------:R-:W0:Y:S03]  /*3c3d0*/  LDGDEPBAR ;  /* 0x00000000000079af */ /* 0x000e260000000000 */
[----:B------:R-:W-:-:S13]  /*3c3e0*/  ISETP.NE.U32.AND P0, PT, R9, R4, PT ;  /* 0x000000040900720c */ /* 0x000fda0003f05070 */
[----:B-1----:R-:W-:Y:S05]  /*3c3f0*/  @P0 BRA `(.L_x_1) ;  /* 0xfffffe7000000947 */ /* 0x002fea000383ffff */
.L_x_0:
[----:B------:R-:W2:Y:S01]  /*3c400*/  LDL R9, [R1+0x124c] ;  /* 0x00124c0001097983 */ /* 0x000ea20000100800 */
[----:B------:R-:W-:-:S04]  /*3c410*/  DEPBAR.LE SB0, 0x0 ;  /* 0x000080000000791a */ /* 0x000fc80000000000 */
[----:B------:R-:W3:Y:S01]  /*3c420*/  LDL.LU R252, [R1+0x1248] ;  /* 0x0012480001fc7983 */ /* 0x000ee20000300800 */
[C---:B-----5:R-:W-:Y:S01]  /*3c430*/  VIADD R0, R7.reuse, 0x1 ;  /* 0x0000000107007836 */ /* 0x060fe20000000000 */
[----:B------:R-:W-:Y:S01]  /*3c440*/  IADD3 R2, R7, 0x2, RZ ;  /* 0x0000000207027810 */ /* 0x000fe20007ffe0ff */
[----:B------:R-:W1:Y:S01]  /*3c450*/  S2R R5, SR_TID.X ;  /* 0x0000000000057919 */ /* 0x000e620000002100 */
[----:B------:R-:W-:Y:S02]  /*3c460*/  IMAD.MOV.U32 R14, RZ, RZ, R216 ;  /* 0x000000ffff0e7224 */ /* 0x000fe400078e00d8 */
[----:B------:R-:W-:Y:S01]  /*3c470*/  IMAD.MOV.U32 R15, RZ, RZ, R218 ;  /* 0x000000ffff0f7224 */ /* 0x000fe200078e00da */
[----:B------:R-:W-:Y:S01]  /*3c480*/  STL [R1+0x175c], R18 ;  /* 0x00175c1201007387 */ /* 0x000fe20000100800 */
[----:B------:R-:W-:Y:S01]  /*3c490*/  MOV R8, R184 ;  /* 0x000000b800087202 */ /* 0x000fe20000000f00 */
[----:B------:R-:W-:Y:S01]  /*3c4a0*/  IMAD.MOV.U32 R10, RZ, RZ, R152 ;  /* 0x000000ffff0a7224 */ /* 0x000fe200078e0098 */
[----:B------:R-:W-:Y:S01]  /*3c4b0*/  ULDC.64 UR6, c[0x0][0x220] ;  /* 0x0000880000067ab9 */ /* 0x000fe20000000a00 */
[----:B------:R-:W-:Y:S01]  /*3c4c0*/  STL [R1+0x1758], R17 ;  /* 0x0017581101007387 */ /* 0x000fe20000100800 */
[----:B------:R-:W-:Y:S01]  /*3c4d0*/  IMAD.MOV.U32 R11, RZ, RZ, R154 ;  /* 0x000000ffff0b7224 */ /* 0x000fe200078e009a */
[----:B------:R-:W-:Y:S01]  /*3c4e0*/  ULDC.64 UR30, c[0x0][0x228] ;  /* 0x00008a00001e7ab9 */ /* 0x000fe20000000a00 */
[----:B------:R-:W-:Y:S01]  /*3c4f0*/  ULDC.64 UR4, c[0x0][0x228] ;  /* 0x00008a0000047ab9 */ /* 0x000fe20000000a00 */
[----:B------:R-:W4:Y:S01]  /*3c500*/  LDL.LU R12, [R1] ;  /* 0x00000000010c7983 */ /* 0x000f220000300800 */
[----:B------:R-:W-:Y:S01]  /*3c510*/  ULDC UR28, c[0x0][0x248] ;  /* 0x00009200001c7ab9 */ /* 0x000fe20000000800 */
[----:B------:R-:W-:Y:S01]  /*3c520*/  ULDC.64 UR26, c[0x0][0x228] ;  /* 0x00008a00001a7ab9 */ /* 0x000fe20000000a00 */
[----:B------:R-:W-:Y:S01]  /*3c530*/  ULDC.64 UR24, c[0x0][0x228] ;  /* 0x00008a0000187ab9 */ /* 0x000fe20000000a00 */
[----:B------:R-:W4:Y:S01]  /*3c540*/  LDL.LU R13, [R1+0x8] ;  /* 0x00000800010d7983 */ /* 0x000f220000300800 */
[----:B------:R-:W-:Y:S01]  /*3c550*/  ULDC.64 UR22, c[0x0][0x228] ;  /* 0x00008a0000167ab9 */ /* 0x000fe20000000a00 */
[----:B------:R-:W-:Y:S01]  /*3c560*/  ULDC.64 UR20, c[0x0][0x228] ;  /* 0x00008a0000147ab9 */ /* 0x000fe20000000a00 */
[----:B------:R-:W-:Y:S01]  /*3c570*/  ULDC.64 UR18, c[0x0][0x228] ;  /* 0x00008a0000127ab9 */ /* 0x000fe20000000a00 */
[----:B------:R-:W-:Y:S01]  /*3c580*/  ULDC.64 UR16, c[0x0][0x228] ;  /* 0x00008a0000107ab9 */ /* 0x000fe20000000a00 */
[----:B------:R-:W-:Y:S01]  /*3c590*/  ULDC.64 UR12, c[0x0][0x228] ;  /* 0x00008a00000c7ab9 */ /* 0x000fe20000000a00 */
[----:B------:R-:W-:Y:S01]  /*3c5a0*/  ULDC.64 UR14, c[0x0][0x228] ;  /* 0x00008a00000e7ab9 */ /* 0x000fe20000000a00 */
[----:B-1----:R-:W-:-:S02]  /*3c5b0*/  IMAD.SHL.U32 R4, R5, 0x10, RZ ;  /* 0x0000001005047824 */ /* 0x002fc400078e00ff */
[C---:B------:R-:W-:Y:S01]  /*3c5c0*/  IMAD.SHL.U32 R3, R5.reuse, 0x40, RZ ;  /* 0x0000004005037824 */ /* 0x040fe200078e00ff */
[----:B------:R-:W-:Y:S02]  /*3c5d0*/  LOP3.LUT R5, R5, 0x60, RZ, 0xc0, !PT ;  /* 0x0000006005057812 */ /* 0x000fe400078ec0ff */
[----:B------:R-:W-:Y:S02]  /*3c5e0*/  LOP3.LUT R4, R4, 0xf0, RZ, 0xc0, !PT ;  /* 0x000000f004047812 */ /* 0x000fe400078ec0ff */
[----:B------:R-:W-:-:S04]  /*3c5f0*/  LOP3.LUT R3, R3, 0x400, RZ, 0xc0, !PT ;  /* 0x0000040003037812 */ /* 0x000fc800078ec0ff */
[----:B------:R-:W-:Y:S01]  /*3c600*/  IADD3 R3, R3, UR10, R4 ;  /* 0x0000000a03037c10 */ /* 0x000fe2000fffe004 */
[----:B------:R-:W-:Y:S01]  /*3c610*/  BAR.SYNC.DEFER_BLOCKING 0x0 ;  /* 0x0000000000007b1d */ /* 0x000fe20000010000 */
[----:B--2---:R-:W-:-:S03]  /*3c620*/  ISETP.GE.AND P2, PT, R0, R9, PT ;  /* 0x000000090000720c */ /* 0x004fc60003f46270 */
[----:B------:R-:W-:Y:S01]  /*3c630*/  IMAD R0, R5, 0x8, R3 ;  /* 0x0000000805007824 */ /* 0x000fe200078e0203 */
[----:B------:R-:W-:Y:S02]  /*3c640*/  ISETP.GE.AND P1, PT, R2, R9, PT ;  /* 0x000000090200720c */ /* 0x000fe40003f26270 */
[----:B------:R-:W1:Y:S01]  /*3c650*/  S2R R9, SR_TID.X ;  /* 0x0000000000097919 */ /* 0x000e620000002100 */
[----:B---3--:R-:W-:Y:S01]  /*3c660*/  ISETP.GE.AND P0, PT, R16, R252, PT ;  /* 0x000000fc1000720c */ /* 0x008fe20003f06270 */
[----:B----4-:R2:W-:Y:S01]  /*3c670*/  STSM.16.M88.4 [R0], R12 ;  /* 0x0000000c00007844 */ /* 0x0105e20000000200 */
[----:B-1----:R-:W-:-:S04]  /*3c680*/  LOP3.LUT R9, R9, 0x7f, RZ, 0xc0, !PT ;  /* 0x0000007f09097812 */ /* 0x002fc800078ec0ff */
[----:B------:R-:W-:Y:S01]  /*3c690*/  LEA R252, R9, UR10, 0x4 ;  /* 0x0000000a09fc7c11 */ /* 0x000fe2000f8e20ff */
[----:B------:R-:W-:Y:S01]  /*3c6a0*/  BAR.SYNC.DEFER_BLOCKING 0x0 ;  /* 0x0000000000007b1d */ /* 0x000fe20000010000 */
[----:B------:R-:W-:Y:S01]  /*3c6b0*/  IMAD.MOV.U32 R9, RZ, RZ, R186 ;  /* 0x000000ffff097224 */ /* 0x000fe200078e00ba */
[----:B--2---:R-:W-:Y:S01]  /*3c6c0*/  MOV R15, R90 ;  /* 0x0000005a000f7202 */ /* 0x004fe20000000f00 */
[----:B------:R-:W-:Y:S02]  /*3c6d0*/  IMAD.MOV.U32 R12, RZ, RZ, R120 ;  /* 0x000000ffff0c7224 */ /* 0x000fe400078e0078 */
[----:B------:R-:W-:Y:S01]  /*3c6e0*/  IMAD.MOV.U32 R13, RZ, RZ, R122 ;  /* 0x000000ffff0d7224 */ /* 0x000fe200078e007a */
[----:B------:R-:W-:Y:S01]  /*3c6f0*/  MOV R152, R68 ;  /* 0x0000004400987202 */ /* 0x000fe20000000f00 */
[----:B------:R-:W-:Y:S02]  /*3c700*/  IMAD.MOV.U32 R14, RZ, RZ, R88 ;  /* 0x000000ffff0e7224 */ /* 0x000fe400078e0058 */
[----:B------:R-:W-:Y:S01]  /*3c710*/  IMAD.MOV.U32 R154, RZ, RZ, R36 ;  /* 0x000000ffff9a7224 */ /* 0x000fe200078e0024 */
[----:B------:R-:W-:Y:S01]  /*3c720*/  MOV R184, R72 ;  /* 0x0000004800b87202 */ /* 0x000fe20000000f00 */
[----:B------:R-:W-:Y:S01]  /*3c730*/  IMAD.MOV.U32 R218, RZ, RZ, R112 ;  /* 0x000000ffffda7224 */ /* 0x000fe200078e0070 */
[----:B------:R-:W-:Y:S01]  /*3c740*/  MOV R216, R144 ;  /* 0x0000009000d87202 */ /* 0x000fe20000000f00 */
[----:B------:R-:W-:Y:S01]  /*3c750*/  ULDC.64 UR10, c[0x0][0x228] ;  /* 0x00008a00000a7ab9 */ /* 0x000fe20000000a00 */
[----:B------:R-:W1:Y:S01]  /*3c760*/  LDS.128 R20, [R252] ;  /* 0x00000000fc147984 */ /* 0x000e620000000c00 */
[----:B------:R-:W-:Y:S06]  /*3c770*/  BAR.SYNC.DEFER_BLOCKING 0x0 ;  /* 0x0000000000007b1d */ /* 0x000fec0000010000 */
[----:B------:R-:W-:Y:S04]  /*3c780*/  STSM.16.M88.4 [R0], R8 ;  /* 0x0000000800007844 */ /* 0x000fe80000000200 */
[----:B-1----:R-:W-:Y:S01]  /*3c790*/  STL [R1+0x114], R21 ;  /* 0x0001141501007387 */ /* 0x002fe20000100800 */
[----:B------:R-:W-:-:S03]  /*3c7a0*/  MOV R18, R20 ;  /* 0x0000001400127202 */ /* 0x000fc60000000f00 */
[----:B------:R-:W-:Y:S01]  /*3c7b0*/  STL.64 [R1+0x118], R22 ;  /* 0x0001181601007387 */ /* 0x000fe20000100a00 */
[----:B------:R-:W-:Y:S06]  /*3c7c0*/  BAR.SYNC.DEFER_BLOCKING 0x0 ;  /* 0x0000000000007b1d */ /* 0x000fec0000010000 */
[----:B------:R-:W1:Y:S02]  /*3c7d0*/  LDS.128 R20, [R252] ;  /* 0x00000000fc147984 */ /* 0x000e640000000c00 */
[----:B------:R-:W-:Y:S06]  /*3c7e0*/  BAR.SYNC.DEFER_BLOCKING 0x0 ;  /* 0x0000000000007b1d */ /* 0x000fec0000010000 */
[----:B------:R-:W-:Y:S02]  /*3c7f0*/  STSM.16.M88.4 [R0], R12 ;  /* 0x0000000c00007844 */ /* 0x000fe40000000200 */
[----:B------:R-:W-:Y:S06]  /*3c800*/  BAR.SYNC.DEFER_BLOCKING 0x0 ;  /* 0x0000000000007b1d */ /* 0x000fec0000010000 */
[----:B------:R-:W2:Y:S04]  /*3c810*/  LDS.128 R12, [R252] ;  /* 0x00000000fc0c7984 */ /* 0x000ea80000000c00 */
[----:B-1----:R-:W-:Y:S04]  /*3c820*/  STL [R1+0x104], R21 ;  /* 0x0001041501007387 */ /* 0x002fe80000100800 */
[----:B------:R-:W-:Y:S04]  /*3c830*/  STL.64 [R1+0x108], R22 ;  /* 0x0001081601007387 */ /* 0x000fe80000100a00 */
[----:B--2---:R1:W-:Y:S04]  /*3c840*/  STL.64 [R1+0xf0], R12 ;  /* 0x0000f00c01007387 */ /* 0x0043e80000100a00 */
[----:B------:R2:W-:Y:S04]  /*3c850*/  STL.64 [R1+0xf8], R14 ;  /* 0x0000f80e01007387 */ /* 0x0005e80000100a00 */
[----:B-1----:R-:W3:Y:S04]  /*3c860*/  LDL.LU R12, [R1+0x4] ;  /* 0x00000400010c7983 */ /* 0x002ee80000300800 */
[----:B------:R-:W3:Y:S01]  /*3c870*/  LDL.LU R13, [R1+0xc] ;  /* 0x00000c00010d7983 */ /* 0x000ee20000300800 */
[----:B------:R-:W-:Y:S01]  /*3c880*/  IMAD.MOV.U32 R8, RZ, RZ, R56 ;  /* 0x000000ffff087224 */ /* 0x000fe200078e0038 */
[----:B------:R-:W-:Y:S01]  /*3c890*/  MOV R11, R26 ;  /* 0x0000001a000b7202 */ /* 0x000fe20000000f00 */
[----:B------:R-:W-:-:S02]  /*3c8a0*/  IMAD.MOV.U32 R9, RZ, RZ, R58 ;  /* 0x000000ffff097224 */ /* 0x000fc400078e003a */
[----:B------:R-:W-:Y:S01]  /*3c8b0*/  IMAD.MOV.U32 R10, RZ, RZ, R24 ;  /* 0x000000ffff0a7224 */ /* 0x000fe200078e0018 */
[----:B------:R-:W-:Y:S06]  /*3c8c0*/  BAR.SYNC.DEFER_BLOCKING 0x0 ;  /* 0x0000000000007b1d */ /* 0x000fec0000010000 */
[----:B------:R1:W-:Y:S01]  /*3c8d0*/  STSM.16.M88.4 [R0], R8 ;  /* 0x0000000800007844 */ /* 0x0003e20000000200 */
[----:B------:R-:W-:Y:S01]  /*3c8e0*/  IMAD.MOV.U32 R17, RZ, RZ, R20 ;  /* 0x000000ffff117224 */ /* 0x000fe200078e0014 */
[----:B------:R-:W-:Y:S01]  /*3c8f0*/  BAR.SYNC.DEFER_BLOCKING 0x0 ;  /* 0x0000000000007b1d */ /* 0x000fe20000010000 */
[----:B--2---:R-:W-:-:S02]  /*3c900*/  IMAD.MOV.U32 R14, RZ, RZ, R217 ;  /* 0x000000ffff0e7224 */ /* 0x004fc400078e00d9 */
[----:B------:R-:W-:-:S03]  /*3c910*/  IMAD.MOV.U32 R15, RZ, RZ, R219 ;  /* 0x000000ffff0f7224 */ /* 0x000fc600078e00db */
[----:B------:R-:W2:Y:S02]  /*3c920*/  LDS.128 R20, [R252] ;  /* 0x00000000fc147984 */ /* 0x000ea40000000c00 */
[----:B------:R-:W-:Y:S01]  /*3c930*/  BAR.SYNC.DEFER_BLOCKING 0x0 ;  /* 0x0000000000007b1d */ /* 0x000fe20000010000 */
[----:B-1----:R-:W-:Y:S01]  /*3c940*/  MOV R8, R185 ;  /* 0x000000b900087202 */ /* 0x002fe20000000f00 */
[----:B------:R-:W-:Y:S02]  /*3c950*/  IMAD.MOV.U32 R9, RZ, RZ, R187 ;  /* 0x000000ffff097224 */ /* 0x000fe400078e00bb */
[----:B------:R-:W-:Y:S02]  /*3c960*/  IMAD.MOV.U32 R10, RZ, RZ, R153 ;  /* 0x000000ffff0a7224 */ /* 0x000fe400078e0099 */
[----:B------:R-:W-:Y:S01]  /*3c970*/  IMAD.MOV.U32 R11, RZ, RZ, R155 ;  /* 0x000000ffff0b7224 */ /* 0x000fe200078e009b */
[----:B--2---:R-:W-:Y:S04]  /*3c980*/  STL.64 [R1+0xe0], R20 ;  /* 0x0000e01401007387 */ /* 0x004fe80000100a00 */
[----:B------:R-:W-:Y:S04]  /*3c990*/  STL.64 [R1+0xe8], R22 ;  /* 0x0000e81601007387 */ /* 0x000fe80000100a00 */
[----:B---3--:R-:W-:Y:S01]  /*3c9a0*/  STSM.16.M88.4 [R0], R12 ;  /* 0x0000000c00007844 */ /* 0x008fe20000000200 */
[----:B------:R-:W-:Y:S06]  /*3c9b0*/  BAR.SYNC.DEFER_BLOCKING 0x0 ;  /* 0x0000000000007b1d */ /* 0x000fec0000010000 */
[----:B------:R-:W1:Y:S02]  /*3c9c0*/  LDS.128 R12, [R252] ;  /* 0x00000000fc0c7984 */ /* 0x000e640000000c00 */
[----:B------:R-:W-:Y:S06]  /*3c9d0*/  BAR.SYNC.DEFER_BLOCKING 0x0 ;  /* 0x0000000000007b1d */ /* 0x000fec0000010000 */
[----:B------:R2:W-:Y:S02]  /*3c9e0*/  STSM.16.M88.4 [R0], R8 ;  /* 0x0000000800007844 */ /* 0x0005e40000000200 */
[----:B------:R-:W-:Y:S06]  /*3c9f0*/  BAR.SYNC.DEFER_BLOCKING 0x0 ;  /* 0x0000000000007b1d */ /* 0x000fec0000010000 */
[----:B------:R-:W3:Y:S01]  /*3ca00*/  LDS.128 R20, [R252] ;  /* 0x00000000fc147984 */ /* 0x000ee20000000c00 */
[----:B--2---:R-:W-:Y:S01]  /*3ca10*/  MOV R8, R121 ;  /* 0x0000007900087202 */ /* 0x004fe20000000f00 */
[----:B------:R-:W-:-:S02]  /*3ca20*/  IMAD.MOV.U32 R9, RZ, RZ, R123 ;  /* 0x000000ffff097224 */ /* 0x000fc400078e007b */
[----:B------:R-:W-:Y:S02]  /*3ca30*/  IMAD.MOV.U32 R10, RZ, RZ, R89 ;  /* 0x000000ffff0a7224 */ /* 0x000fe400078e0059 */
[----:B------:R-:W-:Y:S01]  /*3ca40*/  IMAD.MOV.U32 R11, RZ, RZ, R91 ;  /* 0x000000ffff0b7224 */ /* 0x000fe200078e005b */
[----:B------:R-:W-:Y:S06]  /*3ca50*/  BAR.SYNC.DEFER_BLOCKING 0x0 ;  /* 0x0000000000007b1d */ /* 0x000fec0000010000 */
[----:B------:R-:W-:Y:S04]  /*3ca60*/  STSM.16.M88.4 [R0], R8 ;  /* 0x0000000800007844 */ /* 0x000fe80000000200 */
[----:B-1----:R-:W-:Y:S04]  /*3ca70*/  STL.64 [R1+0xd0], R12 ;  /* 0x0000d00c01007387 */ /* 0x002fe80000100a00 */
[----:B------:R-:W-:Y:S04]  /*3ca80*/  STL.64 [R1+0xd8], R14 ;  /* 0x0000d80e01007387 */ /* 0x000fe80000100a00 */
[----:B---3--:R-:W-:Y:S04]  /*3ca90*/  STL.64 [R1+0xc0], R20 ;  /* 0x0000c01401007387 */ /* 0x008fe80000100a00 */
[----:B------:R-:W-:Y:S01]  /*3caa0*/  STL.64 [R1+0xc8], R22 ;  /* 0x0000c81601007387 */ /* 0x000fe20000100a00 */
[----:B------:R-:W-:Y:S06]  /*3cab0*/  BAR.SYNC.DEFER_BLOCKING 0x0 ;  /* 0x0000000000007b1d */ /* 0x000fec0000010000 */
[----:B------:R-:W1:Y:S04]  /*3cac0*/  LDS.128 R20, [R252] ;  /* 0x00000000fc147984 */ /* 0x000e680000000c00 */
[----:B-1----:R-:W-:Y:S04]  /*3cad0*/  STL [R1+0xb4], R21 ;  /* 0x0000b41501007387 */ /* 0x002fe80000100800 */
[----:B------:R-:W-:Y:S04]  /*3cae0*/  STL.64 [R1+0xb8], R22 ;  /* 0x0000b81601007387 */ /* 0x000fe80000100a00 */
[----:B------:R-:W2:Y:S04]  /*3caf0*/  LDL.LU R8, [R1+0x10] ;  /* 0x0000100001087983 */ /* 0x000ea80000300800 */
[----:B------:R-:W2:Y:S01]  /*3cb00*/  LDL.LU R9, [R1+0x18] ;  /* 0x0000180001097983 */ /* 0x000ea20000300800 */
[----:B------:R-:W-:Y:S01]  /*3cb10*/  MOV R12, R57 ;  /* 0x00000039000c7202 */ /* 0x000fe20000000f00 */
[----:B------:R-:W-:Y:S01]  /*3cb20*/  IMAD.MOV.U32 R13, RZ, RZ, R59 ;  /* 0x000000ffff0d7224 */ /* 0x000fe200078e003b */
[----:B------:R-:W-:Y:S01]  /*3cb30*/  BAR.SYNC.DEFER_BLOCKING 0x0 ;  /* 0x0000000000007b1d */ /* 0x000fe20000010000 */
[----:B------:R-:W-:-:S02]  /*3cb40*/  IMAD.MOV.U32 R14, RZ, RZ, R25 ;  /* 0x000000ffff0e7224 */ /* 0x000fc400078e0019 */
[----:B------:R-:W-:-:S05]  /*3cb50*/  IMAD.MOV.U32 R15, RZ, RZ, R27 ;  /* 0x000000ffff0f7224 */ /* 0x000fca00078e001b */
[----:B------:R1:W-:Y:S01]  /*3cb60*/  STSM.16.M88.4 [R0], R12 ;  /* 0x0000000c00007844 */ /* 0x0003e20000000200 */
[----:B------:R-:W-:Y:S01]  /*3cb70*/  MOV R3, R20 ;  /* 0x0000001400037202 */ /* 0x000fe20000000f00 */
[----:B------:R-:W-:Y:S01]  /*3cb80*/  BAR.SYNC.DEFER_BLOCKING 0x0 ;  /* 0x0000000000007b1d */ /* 0x000fe20000010000 */
[----:B------:R-:W-:Y:S02]  /*3cb90*/  IMAD.MOV.U32 R10, RZ, RZ, R220 ;  /* 0x000000ffff0a7224 */ /* 0x000fe400078e00dc */
[----:B------:R-:W-:-:S03]  /*3cba0*/  IMAD.MOV.U32 R11, RZ, RZ, R222 ;  /* 0x000000ffff0b7224 */ /* 0x000fc600078e00de */
[----:B------:R-:W3:Y:S02]  /*3cbb0*/  LDS.128 R20, [R252] ;  /* 0x00000000fc147984 */ /* 0x000ee40000000c00 */
[----:B------:R-:W-:Y:S01]  /*3cbc0*/  BAR.SYNC.DEFER_BLOCKING 0x0 ;  /* 0x0000000000007b1d */ /* 0x000fe20000010000 */
[----:B-1----:R-:W-:Y:S01]  /*3cbd0*/  IMAD.MOV.U32 R12, RZ, RZ, R188 ;  /* 0x000000ffff0c7224 */ /* 0x002fe200078e00bc */
[----:B------:R-:W-:Y:S01]  /*3cbe0*/  MOV R13, R190 ;  /* 0x000000be000d7202 */ /* 0x000fe20000000f00 */
[----:B------:R-:W-:Y:S02]  /*3cbf0*/  IMAD.MOV.U32 R14, RZ, RZ, R156 ;  /* 0x000000ffff0e7224 */ /* 0x000fe400078e009c */
[----:B------:R-:W-:Y:S01]  /*3cc00*/  IMAD.MOV.U32 R15, RZ, RZ, R158 ;  /* 0x000000ffff0f7224 */ /* 0x000fe200078e009e */
[----:B---3--:R-:W-:Y:S01]  /*3cc10*/  STL [R1+0xa4], R21 ;  /* 0x0000a41501007387 */ /* 0x008fe20000100800 */
[----:B------:R-:W-:-:S03]  /*3cc20*/  IMAD.MOV.U32 R2, RZ, RZ, R20 ;  /* 0x000000ffff027224 */ /* 0x000fc600078e0014 */
[----:B------:R-:W-:Y:S04]  /*3cc30*/  STL.64 [R1+0xa8], R22 ;  /* 0x0000a81601007387 */ /* 0x000fe80000100a00 */
[----:B--2---:R-:W-:Y:S01]  /*3cc40*/  STSM.16.M88.4 [R0], R8 ;  /* 0x0000000800007844 */ /* 0x004fe20000000200 */
[----:B------:R-:W-:Y:S06]  /*3cc50*/  BAR.SYNC.DEFER_BLOCKING 0x0 ;  /* 0x0000000000007b1d */ /* 0x000fec0000010000 */
[----:B------:R-:W1:Y:S02]  /*3cc60*/  LDS.128 R8, [R252] ;  /* 0x00000000fc087984 */ /* 0x000e640000000c00 */
[----:B------:R-:W-:Y:S06]  /*3cc70*/  BAR.SYNC.DEFER_BLOCKING 0x0 ;  /* 0x0000000000007b1d */ /* 0x000fec0000010000 */
[----:B------:R-:W-:Y:S02]  /*3cc80*/  STSM.16.M88.4 [R0], R12 ;  /* 0x0000000c00007844 */ /* 0x000fe40000000200 */
[----:B------:R-:W-:Y:S06]  /*3cc90*/  BAR.SYNC.DEFER_BLOCKING 0x0 ;  /* 0x0000000000007b1d */ /* 0x000fec0000010000 */
[----:B------:R-:W2:Y:S04]  /*3cca0*/  LDS.128 R20, [R252] ;  /* 0x00000000fc147984 */ /* 0x000ea80000000c00 */
[----:B-1----:R1:W-:Y:S04]  /*3ccb0*/  STL.64 [R1+0x90], R8 ;  /* 0x0000900801007387 */ /* 0x0023e80000100a00 */
[----:B------:R3:W-:Y:S01]  /*3ccc0*/  STL.64 [R1+0x98], R10 ;  /* 0x0000980a01007387 */ /* 0x0007e20000100a00 */
[----:B-1----:R-:W-:Y:S01]  /*3ccd0*/  MOV R8, R124 ;  /* 0x0000007c00087202 */ /* 0x002fe20000000f00 */
[----:B------:R-:W-:-:S02]  /*3cce0*/  IMAD.MOV.U32 R9, RZ, RZ, R126 ;  /* 0x000000ffff097224 */ /* 0x000fc400078e007e */
[----:B---3--:R-:W-:Y:S02]  /*3ccf0*/  IMAD.MOV.U32 R10, RZ, RZ, R92 ;  /* 0x000000ffff0a7224 */ /* 0x008fe400078e005c */
[----:B------:R-:W-:Y:S01]  /*3cd00*/  IMAD.MOV.U32 R11, RZ, RZ, R94 ;  /* 0x000000ffff0b7224 */ /* 0x000fe200078e005e */
[----:B------:R-:W-:Y:S06]  /*3cd10*/  BAR.SYNC.DEFER_BLOCKING 0x0 ;  /* 0x0000000000007b1d */ /* 0x000fec0000010000 */
[----:B------:R-:W-:Y:S02]  /*3cd20*/  STSM.16.M88.4 [R0], R8 ;  /* 0x0000000800007844 */ /* 0x000fe40000000200 */
[----:B------:R-:W-:Y:S06]  /*3cd30*/  BAR.SYNC.DEFER_BLOCKING 0x0 ;  /* 0x0000000000007b1d */ /* 0x000fec0000010000 */
[----:B------:R-:W1:Y:S04]  /*3cd40*/  LDS.128 R8, [R252] ;  /* 0x00000000fc087984 */ /* 0x000e680000000c00 */
[----:B--2---:R-:W-:Y:S04]  /*3cd50*/  STL.64 [R1+0x80], R20 ;  /* 0x0000801401007387 */ /* 0x004fe80000100a00 */
[----:B------:R-:W-:Y:S04]  /*3cd60*/  STL.64 [R1+0x88], R22 ;  /* 0x0000881601007387 */ /* 0x000fe80000100a00 */
[----:B-1----:R1:W-:Y:S04]  /*3cd70*/  STL.64 [R1], R8 ;  /* 0x0000000801007387 */ /* 0x0023e80000100a00 */
[----:B------:R2:W-:Y:S04]  /*3cd80*/  STL.64 [R1+0x8], R10 ;  /* 0x0000080a01007387 */ /* 0x0005e80000100a00 */
[----:B-1----:R-:W3:Y:S04]  /*3cd90*/  LDL.LU R8, [R1+0x14] ;  /* 0x0000140001087983 */ /* 0x002ee80000300800 */
[----:B------:R-:W3:Y:S04]  /*3cda0*/  LDL.LU R9, [R1+0x1c] ;  /* 0x00001c0001097983 */ /* 0x000ee80000300800 */
[----:B------:R-:W4:Y:S04]  /*3cdb0*/  LDL.LU R120, [R1+0x20] ;  /* 0x0000200001787983 */ /* 0x000f280000300800 */
[----:B------:R-:W4:Y:S01]  /*3cdc0*/  LDL.LU R121, [R1+0x28] ;  /* 0x0000280001797983 */ /* 0x000f220000300800 */
[----:B------:R-:W-:Y:S01]  /*3cdd0*/  MOV R12, R60 ;  /* 0x0000003c000c7202 */ /* 0x000fe20000000f00 */
[----:B------:R-:W-:-:S02]  /*3cde0*/  IMAD.MOV.U32 R13, RZ, RZ, R62 ;  /* 0x000000ffff0d7224 */ /* 0x000fc400078e003e */
[----:B------:R-:W-:Y:S02]  /*3cdf0*/  IMAD.MOV.U32 R14, RZ, RZ, R28 ;  /* 0x000000ffff0e7224 */ /* 0x000fe400078e001c */
[----:B------:R-:W-:Y:S01]  /*3ce00*/  IMAD.MOV.U32 R15, RZ, RZ, R30 ;  /* 0x000000ffff0f7224 */ /* 0x000fe200078e001e */
[----:B------:R-:W-:Y:S06]  /*3ce10*/  BAR.SYNC.DEFER_BLOCKING 0x0 ;  /* 0x0000000000007b1d */ /* 0x000fec0000010000 */
[----:B------:R1:W-:Y:S02]  /*3ce20*/  STSM.16.M88.4 [R0], R12 ;  /* 0x0000000c00007844 */ /* 0x0003e40000000200 */
[----:B------:R-:W-:Y:S01]  /*3ce30*/  BAR.SYNC.DEFER_BLOCKING 0x0 ;  /* 0x0000000000007b1d */ /* 0x000fe20000010000 */
[----:B--2---:R-:W-:Y:S01]  /*3ce40*/  MOV R10, R221 ;  /* 0x000000dd000a7202 */ /* 0x004fe20000000f00 */
[----:B------:R-:W-:-:S04]  /*3ce50*/  IMAD.MOV.U32 R11, RZ, RZ, R223 ;  /* 0x000000ffff0b7224 */ /* 0x000fc800078e00df */
[----:B------:R-:W2:Y:S02]  /*3ce60*/  LDS.128 R248, [R252] ;  /* 0x00000000fcf87984 */ /* 0x000ea40000000c00 */
[----:B------:R-:W-:Y:S01]  /*3ce70*/  BAR.SYNC.DEFER_BLOCKING 0x0 ;  /* 0x0000000000007b1d */ /* 0x000fe20000010000 */
[----:B-1----:R-:W-:Y:S01]  /*3ce80*/  IMAD.MOV.U32 R12, RZ, RZ, R189 ;  /* 0x000000ffff0c7224 */ /* 0x002fe200078e00bd */
[----:B------:R-:W-:Y:S01]  /*3ce90*/  MOV R14, R157 ;  /* 0x0000009d000e7202 */ /* 0x000fe20000000f00 */
[----:B------:R-:W-:Y:S02]  /*3cea0*/  IMAD.MOV.U32 R13, RZ, RZ, R191 ;  /* 0x000000ffff0d7224 */ /* 0x000fe400078e00bf */
[----:B------:R-:W-:Y:S02]  /*3ceb0*/  IMAD.MOV.U32 R15, RZ, RZ, R159 ;  /* 0x000000ffff0f7224 */ /* 0x000fe400078e009f */
[----:B------:R-:W-:Y:S02]  /*3cec0*/  IMAD.MOV.U32 R20, RZ, RZ, R61 ;  /* 0x000000ffff147224 */ /* 0x000fe400078e003d */
[----:B------:R-:W-:Y:S01]  /*3ced0*/  IMAD.MOV.U32 R21, RZ, RZ, R63 ;  /* 0x000000ffff157224 */ /* 0x000fe200078e003f */
[----:B------:R-:W-:Y:S01]  /*3cee0*/  MOV R22, R29 ;  /* 0x0000001d00167202 */ /* 0x000fe20000000f00 */
[----:B------:R-:W-:-:S02]  /*3cef0*/  IMAD.MOV.U32 R23, RZ, RZ, R31 ;  /* 0x000000ffff177224 */ /* 0x000fc400078e001f */
[----:B------:R-:W-:Y:S02]  /*3cf00*/  IMAD.MOV.U32 R122, RZ, RZ, R224 ;  /* 0x000000ffff7a7224 */ /* 0x000fe400078e00e0 */
[----:B------:R-:W-:Y:S01]  /*3cf10*/  IMAD.MOV.U32 R123, RZ, RZ, R226 ;  /* 0x000000ffff7b7224 */ /* 0x000fe200078e00e2 */
[----:B---3--:R-:W-:Y:S01]  /*3cf20*/  STSM.16.M88.4 [R0], R8 ;  /* 0x0000000800007844 */ /* 0x008fe20000000200 */
[----:B------:R-:W-:Y:S06]  /*3cf30*/  BAR.SYNC.DEFER_BLOCKING 0x0 ;  /* 0x0000000000007b1d */ /* 0x000fec0000010000 */
[----:B------:R-:W1:Y:S02]  /*3cf40*/  LDS.128 R8, [R252] ;  /* 0x00000000fc087984 */ /* 0x000e640000000c00 */
[----:B------:R-:W-:Y:S06]  /*3cf50*/  BAR.SYNC.DEFER_BLOCKING 0x0 ;  /* 0x0000000000007b1d */ /* 0x000fec0000010000 */
[----:B------:R3:W-:Y:S02]  /*3cf60*/  STSM.16.M88.4 [R0], R12 ;  /* 0x0000000c00007844 */ /* 0x0007e40000000200 */
[----:B------:R-:W-:Y:S06]  /*3cf70*/  BAR.SYNC.DEFER_BLOCKING 0x0 ;  /* 0x0000000000007b1d */ /* 0x000fec0000010000 */
[----:B------:R-:W1:Y:S01]  /*3cf80*/  LDS.128 R60, [R252] ;  /* 0x00000000fc3c7984 */ /* 0x000e620000000c00 */
[----:B---3--:R-:W-:Y:S01]  /*3cf90*/  IMAD.MOV.U32 R12, RZ, RZ, R125 ;  /* 0x000000ffff0c7224 */ /* 0x008fe200078e007d */
[----:B------:R-:W-:Y:S01]  /*3cfa0*/  MOV R14, R93 ;  /* 0x0000005d000e7202 */ /* 0x000fe20000000f00 */
[----:B------:R-:W-:-:S02]  /*3cfb0*/  IMAD.MOV.U32 R13, RZ, RZ, R127 ;  /* 0x000000ffff0d7224 */ /* 0x000fc400078e007f */
[----:B------:R-:W-:Y:S01]  /*3cfc0*/  IMAD.MOV.U32 R15, RZ, RZ, R95 ;  /* 0x000000ffff0f7224 */ /* 0x000fe200078e005f */
[----:B------:R-:W-:Y:S06]  /*3cfd0*/  BAR.SYNC.DEFER_BLOCKING 0x0 ;  /* 0x0000000000007b1d */ /* 0x000fec0000010000 */
[----:B------:R-:W-:Y:S02]  /*3cfe0*/  STSM.16.M88.4 [R0], R12 ;  /* 0x0000000c00007844 */ /* 0x000fe40000000200 */
[----:B------:R-:W-:Y:S06]  /*3cff0*/  BAR.SYNC.DEFER_BLOCKING 0x0 ;  /* 0x0000000000007b1d */ /* 0x000fec0000010000 */
[----:B------:R-:W3:Y:S02]  /*3d000*/  LDS.128 R56, [R252] ;  /* 0x00000000fc387984 */ /* 0x000ee40000000c00 */
[----:B------:R-:W-:Y:S06]  /*3d010*/  BAR.SYNC.DEFER_BLOCKING 0x0 ;  /* 0x0000000000007b1d */ /* 0x000fec0000010000 */
[----:B------:R2:W-:Y:S02]  /*3d020*/  STSM.16.M88.4 [R0], R20 ;  /* 0x0000001400007844 */ /* 0x0005e40000000200 */
[----:B------:R-:W-:Y:S06]  /*3d030*/  BAR.SYNC.DEFER_BLOCKING 0x0 ;  /* 0x0000000000007b1d */ /* 0x000fec0000010000 */
[----:B------:R-:W3:Y:S02]  /*3d040*/  LDS.128 R28, [R252] ;  /* 0x00000000fc1c7984 */ /* 0x000ee40000000c00 */
[----:B------:R-:W-:Y:S06]  /*3d050*/  BAR.SYNC.DEFER_BLOCKING 0x0 ;  /* 0x0000000000007b1d */ /* 0x000fec0000010000 */
[----:B----4-:R-:W-:Y:S02]  /*3d060*/  STSM.16.M88.4 [R0], R120 ;  /* 0x0000007800007844 */ /* 0x010fe40000000200 */
[----:B------:R-:W-:Y:S01]  /*3d070*/  BAR.SYNC.DEFER_BLOCKING 0x0 ;  /* 0x0000000000007b1d */ /* 0x000fe20000010000 */
[----:B------:R-:W-:Y:S01]  /*3d080*/  MOV R92, R192 ;  /* 0x000000c0005c7202 */ /* 0x000fe20000000f00 */
[----:B------:R-:W-:-:S02]  /*3d090*/  IMAD.MOV.U32 R93, RZ, RZ, R194 ;  /* 0x000000ffff5d7224 */ /* 0x000fc400078e00c2 */
[----:B------:R-:W-:Y:S02]  /*3d0a0*/  IMAD.MOV.U32 R94, RZ, RZ, R160 ;  /* 0x000000ffff5e7224 */ /* 0x000fe400078e00a0 */
[----:B------:R-:W4:Y:S01]  /*3d0b0*/  LDS.128 R24, [R252] ;  /* 0x00000000fc187984 */ /* 0x000f220000000c00 */
[----:B------:R-:W-:Y:S01]  /*3d0c0*/  IMAD.MOV.U32 R95, RZ, RZ, R162 ;  /* 0x000000ffff5f7224 */ /* 0x000fe200078e00a2 */
[----:B------:R-:W-:Y:S06]  /*3d0d0*/  BAR.SYNC.DEFER_BLOCKING 0x0 ;  /* 0x0000000000007b1d */ /* 0x000fec0000010000 */
[----:B------:R-:W-:Y:S02]  /*3d0e0*/  STSM.16.M88.4 [R0], R92 ;  /* 0x0000005c00007844 */ /* 0x000fe40000000200 */
[----:B------:R-:W-:Y:S01]  /*3d0f0*/  BAR.SYNC.DEFER_BLOCKING 0x0 ;  /* 0x0000000000007b1d */ /* 0x000fe20000010000 */
[----:B--2---:R-:W-:Y:S01]  /*3d100*/  MOV R20, R128 ;  /* 0x0000008000147202 */ /* 0x004fe20000000f00 */
[----:B------:R-:W-:-:S02]  /*3d110*/  IMAD.MOV.U32 R21, RZ, RZ, R130 ;  /* 0x000000ffff157224 */ /* 0x000fc400078e0082 */
[----:B------:R-:W-:Y:S02]  /*3d120*/  IMAD.MOV.U32 R22, RZ, RZ, R96 ;  /* 0x000000ffff167224 */ /* 0x000fe400078e0060 */
[----:B------:R-:W2:Y:S01]  /*3d130*/  LDS.128 R12, [R252] ;  /* 0x00000000fc0c7984 */ /* 0x000ea20000000c00 */
[----:B------:R-:W-:Y:S01]  /*3d140*/  IMAD.MOV.U32 R23, RZ, RZ, R98 ;  /* 0x000000ffff177224 */ /* 0x000fe200078e0062 */
[----:B------:R-:W-:Y:S06]  /*3d150*/  BAR.SYNC.DEFER_BLOCKING 0x0 ;  /* 0x0000000000007b1d */ /* 0x000fec0000010000 */
[----:B------:R-:W-:Y:S02]  /*3d160*/  STSM.16.M88.4 [R0], R20 ;  /* 0x0000001400007844 */ /* 0x000fe40000000200 */
[----:B------:R-:W-:Y:S01]  /*3d170*/  BAR.SYNC.DEFER_BLOCKING 0x0 ;  /* 0x0000000000007b1d */ /* 0x000fe20000010000 */
[----:B------:R-:W-:Y:S01]  /*3d180*/  MOV R88, R64 ;  /* 0x0000004000587202 */ /* 0x000fe20000000f00 */
[----:B------:R-:W-:-:S02]  /*3d190*/  IMAD.MOV.U32 R89, RZ, RZ, R66 ;  /* 0x000000ffff597224 */ /* 0x000fc400078e0042 */
[----:B------:R-:W-:Y:S02]  /*3d1a0*/  IMAD.MOV.U32 R90, RZ, RZ, R32 ;  /* 0x000000ffff5a7224 */ /* 0x000fe400078e0020 */
[----:B------:R-:W2:Y:S01]  /*3d1b0*/  LDS.128 R20, [R252] ;  /* 0x00000000fc147984 */ /* 0x000ea20000000c00 */
[----:B------:R-:W-:Y:S01]  /*3d1c0*/  IMAD.MOV.U32 R91, RZ, RZ, R34 ;  /* 0x000000ffff5b7224 */ /* 0x000fe200078e0022 */
[----:B------:R-:W-:Y:S06]  /*3d1d0*/  BAR.SYNC.DEFER_BLOCKING 0x0 ;  /* 0x0000000000007b1d */ /* 0x000fec0000010000 */
[----:B------:R1:W-:Y:S02]  /*3d1e0*/  STSM.16.M88.4 [R0], R88 ;  /* 0x0000005800007844 */ /* 0x0003e40000000200 */
[----:B------:R-:W-:Y:S06]  /*3d1f0*/  BAR.SYNC.DEFER_BLOCKING 0x0 ;  /* 0x0000000000007b1d */ /* 0x000fec0000010000 */
[----:B-1----:R-:W3:Y:S04]  /*3d200*/  LDL.LU R88, [R1+0x24] ;  /* 0x0000240001587983 */ /* 0x002ee80000300800 */
[----:B------:R-:W3:Y:S04]  /*3d210*/  LDL.LU R89, [R1+0x2c] ;  /* 0x00002c0001597983 */ /* 0x000ee80000300800 */
[----:B------:R-:W1:Y:S01]  /*3d220*/  LDS.128 R92, [R252] ;  /* 0x00000000fc5c7984 */ /* 0x000e620000000c00 */
[----:B------:R-:W-:Y:S01]  /*3d230*/  MOV R90, R225 ;  /* 0x000000e1005a7202 */ /* 0x000fe20000000f00 */
[----:B------:R-:W-:Y:S01]  /*3d240*/  IMAD.MOV.U32 R91, RZ, RZ, R227 ;  /* 0x000000ffff5b7224 */ /* 0x000fe200078e00e3 */
[----:B------:R-:W-:Y:S01]  /*3d250*/  BAR.SYNC.DEFER_BLOCKING 0x0 ;  /* 0x0000000000007b1d */ /* 0x000fe20000010000 */
[----:B------:R-:W-:Y:S01]  /*3d260*/  IMAD.MOV.U32 R120, RZ, RZ, R193 ;  /* 0x000000ffff787224 */ /* 0x000fe200078e00c1 */
[----:B------:R-:W-:Y:S01]  /*3d270*/  MOV R122, R161 ;  /* 0x000000a1007a7202 */ /* 0x000fe20000000f00 */
[----:B------:R-:W-:-:S02]  /*3d280*/  IMAD.MOV.U32 R121, RZ, RZ, R195 ;  /* 0x000000ffff797224 */ /* 0x000fc400078e00c3 */
[----:B------:R-:W-:Y:S02]  /*3d290*/  IMAD.MOV.U32 R123, RZ, RZ, R163 ;  /* 0x000000ffff7b7224 */ /* 0x000fe400078e00a3 */
[----:B------:R-:W-:Y:S02]  /*3d2a0*/  IMAD.MOV.U32 R124, RZ, RZ, R129 ;  /* 0x000000ffff7c7224 */ /* 0x000fe400078e0081 */
[----:B------:R-:W-:Y:S01]  /*3d2b0*/  IMAD.MOV.U32 R125, RZ, RZ, R131 ;  /* 0x000000ffff7d7224 */ /* 0x000fe200078e0083 */
[----:B------:R-:W-:Y:S01]  /*3d2c0*/  MOV R126, R97 ;  /* 0x00000061007e7202 */ /* 0x000fe20000000f00 */
[----:B------:R-:W-:Y:S02]  /*3d2d0*/  IMAD.MOV.U32 R127, RZ, RZ, R99 ;  /* 0x000000ffff7f7224 */ /* 0x000fe400078e0063 */
[----:B------:R-:W-:Y:S01]  /*3d2e0*/  IMAD.MOV.U32 R64, RZ, RZ, R65 ;  /* 0x000000ffff407224 */ /* 0x000fe200078e0041 */
[----:B------:R-:W-:Y:S01]  /*3d2f0*/  MOV R66, R33 ;  /* 0x0000002100427202 */ /* 0x000fe20000000f00 */
[----:B------:R-:W-:-:S02]  /*3d300*/  IMAD.MOV.U32 R65, RZ, RZ, R67 ;  /* 0x000000ffff417224 */ /* 0x000fc400078e0043 */
[----:B------:R-:W-:Y:S01]  /*3d310*/  IMAD.MOV.U32 R67, RZ, RZ, R35 ;  /* 0x000000ffff437224 */ /* 0x000fe200078e0023 */
[----:B---3--:R-:W-:Y:S01]  /*3d320*/  STSM.16.M88.4 [R0], R88 ;  /* 0x0000005800007844 */ /* 0x008fe20000000200 */
[----:B------:R-:W-:Y:S06]  /*3d330*/  BAR.SYNC.DEFER_BLOCKING 0x0 ;  /* 0x0000000000007b1d */ /* 0x000fec0000010000 */
[----:B------:R-:W3:Y:S02]  /*3d340*/  LDS.128 R88, [R252] ;  /* 0x00000000fc587984 */ /* 0x000ee40000000c00 */
[----:B------:R-:W-:Y:S06]  /*3d350*/  BAR.SYNC.DEFER_BLOCKING 0x0 ;  /* 0x0000000000007b1d */ /* 0x000fec0000010000 */
[----:B------:R-:W-:Y:S02]  /*3d360*/  STSM.16.M88.4 [R0], R120 ;  /* 0x0000007800007844 */ /* 0x000fe40000000200 */
[----:B------:R-:W-:Y:S06]  /*3d370*/  BAR.SYNC.DEFER_BLOCKING 0x0 ;  /* 0x0000000000007b1d */ /* 0x000fec0000010000 */
[----:B------:R-:W3:Y:S02]  /*3d380*/  LDS.128 R128, [R252] ;  /* 0x00000000fc807984 */ /* 0x000ee40000000c00 */
[----:B------:R-:W-:Y:S06]  /*3d390*/  BAR.SYNC.DEFER_BLOCKING 0x0 ;  /* 0x0000000000007b1d */ /* 0x000fec0000010000 */
[----:B------:R-:W-:Y:S02]  /*3d3a0*/  STSM.16.M88.4 [R0], R124 ;  /* 0x0000007c00007844 */ /* 0x000fe40000000200 */
[----:B------:R-:W-:Y:S06]  /*3d3b0*/  BAR.SYNC.DEFER_BLOCKING 0x0 ;  /* 0x0000000000007b1d */ /* 0x000fec0000010000 */
[----:B------:R-:W3:Y:S02]  /*3d3c0*/  LDS.128 R120, [R252] ;  /* 0x00000000fc787984 */ /* 0x000ee40000000c00 */
[----:B------:R-:W-:Y:S06]  /*3d3d0*/  BAR.SYNC.DEFER_BLOCKING 0x0 ;  /* 0x0000000000007b1d */ /* 0x000fec0000010000 */
[----:B------:R4:W-:Y:S02]  /*3d3e0*/  STSM.16.M88.4 [R0], R64 ;  /* 0x0000004000007844 */ /* 0x0009e40000000200 */
[----:B------:R-:W-:Y:S06]  /*3d3f0*/  BAR.SYNC.DEFER_BLOCKING 0x0 ;  /* 0x0000000000007b1d */ /* 0x000fec0000010000 */
[----:B----4-:R-:W4:Y:S04]  /*3d400*/  LDL.LU R64, [R1+0x30] ;  /* 0x0000300001407983 */ /* 0x010f280000300800 */
[----:B------:R-:W4:Y:S04]  /*3d410*/  LDL.LU R65, [R1+0x38] ;  /* 0x0000380001417983 */ /* 0x000f280000300800 */
[----:B------:R-:W3:Y:S01]  /*3d420*/  LDS.128 R124, [R252] ;  /* 0x00000000fc7c7984 */ /* 0x000ee20000000c00 */
[----:B------:R-:W-:-:S02]  /*3d430*/  IMAD.MOV.U32 R66, RZ, RZ, R228 ;  /* 0x000000ffff427224 */ /* 0x000fc400078e00e4 */
[----:B------:R-:W-:Y:S01]  /*3d440*/  IMAD.MOV.U32 R67, RZ, RZ, R230 ;  /* 0x000000ffff437224 */ /* 0x000fe200078e00e6 */
[----:B------:R-:W-:Y:S01]  /*3d450*/  BAR.SYNC.DEFER_BLOCKING 0x0 ;  /* 0x0000000000007b1d */ /* 0x000fe20000010000 */
[----:B------:R-:W-:Y:S01]  /*3d460*/  MOV R32, R196 ;  /* 0x000000c400207202 */ /* 0x000fe20000000f00 */
[----:B------:R-:W-:Y:S02]  /*3d470*/  IMAD.MOV.U32 R33, RZ, RZ, R198 ;  /* 0x000000ffff217224 */ /* 0x000fe400078e00c6 */
[----:B------:R-:W-:Y:S02]  /*3d480*/  IMAD.MOV.U32 R34, RZ, RZ, R164 ;  /* 0x000000ffff227224 */ /* 0x000fe400078e00a4 */
[----:B------:R-:W-:Y:S02]  /*3d490*/  IMAD.MOV.U32 R35, RZ, RZ, R166 ;  /* 0x000000ffff237224 */ /* 0x000fe400078e00a6 */
[----:B------:R-:W-:Y:S02]  /*3d4a0*/  IMAD.MOV.U32 R153, RZ, RZ, R70 ;  /* 0x000000ffff997224 */ /* 0x000fe400078e0046 */
[----:B------:R-:W-:Y:S01]  /*3d4b0*/  IMAD.MOV.U32 R155, RZ, RZ, R38 ;  /* 0x000000ffff9b7224 */ /* 0x000fe200078e0026 */
[----:B----4-:R-:W-:Y:S01]  /*3d4c0*/  STSM.16.M88.4 [R0], R64 ;  /* 0x0000004000007844 */ /* 0x010fe20000000200 */
[----:B------:R-:W-:Y:S06]  /*3d4d0*/  BAR.SYNC.DEFER_BLOCKING 0x0 ;  /* 0x0000000000007b1d */ /* 0x000fec0000010000 */
[----:B------:R-:W4:Y:S02]  /*3d4e0*/  LDS.128 R96, [R252] ;  /* 0x00000000fc607984 */ /* 0x000f240000000c00 */
[----:B------:R-:W-:Y:S06]  /*3d4f0*/  BAR.SYNC.DEFER_BLOCKING 0x0 ;  /* 0x0000000000007b1d */ /* 0x000fec0000010000 */
[----:B------:R2:W-:Y:S02]  /*3d500*/  STSM.16.M88.4 [R0], R32 ;  /* 0x0000002000007844 */ /* 0x0005e40000000200 */
[----:B------:R-:W-:Y:S06]  /*3d510*/  BAR.SYNC.DEFER_BLOCKING 0x0 ;  /* 0x0000000000007b1d */ /* 0x000fec0000010000 */
[----:B------:R-:W4:Y:S01]  /*3d520*/  LDS.128 R64, [R252] ;  /* 0x00000000fc407984 */ /* 0x000f220000000c00 */
[----:B--2---:R-:W-:Y:S01]  /*3d530*/  MOV R32, R132 ;  /* 0x0000008400207202 */ /* 0x004fe20000000f00 */
[----:B------:R-:W-:-:S02]  /*3d540*/  IMAD.MOV.U32 R33, RZ, RZ, R134 ;  /* 0x000000ffff217224 */ /* 0x000fc400078e0086 */
[----:B------:R-:W-:Y:S02]  /*3d550*/  IMAD.MOV.U32 R34, RZ, RZ, R100 ;  /* 0x000000ffff227224 */ /* 0x000fe400078e0064 */
[----:B------:R-:W-:Y:S01]  /*3d560*/  IMAD.MOV.U32 R35, RZ, RZ, R102 ;  /* 0x000000ffff237224 */ /* 0x000fe200078e0066 */
[----:B------:R-:W-:Y:S06]  /*3d570*/  BAR.SYNC.DEFER_BLOCKING 0x0 ;  /* 0x0000000000007b1d */ /* 0x000fec0000010000 */
[----:B------:R-:W-:Y:S02]  /*3d580*/  STSM.16.M88.4 [R0], R32 ;  /* 0x0000002000007844 */ /* 0x000fe40000000200 */
[----:B------:R-:W-:Y:S06]  /*3d590*/  BAR.SYNC.DEFER_BLOCKING 0x0 ;  /* 0x0000000000007b1d */ /* 0x000fec0000010000 */
[----:B------:R-:W2:Y:S02]  /*3d5a0*/  LDS.128 R32, [R252] ;  /* 0x00000000fc207984 */ /* 0x000ea40000000c00 */
        /* <DEDUP_REMOVED lines=13> */
[----:B------:R-:W-:Y:S01]  /*3d680*/  IMAD.MOV.U32 R132, RZ, RZ, R133 ;  /* 0x000000ffff847224 */ /* 0x000fe200078e0085 */
[----:B------:R-:W-:Y:S01]  /*3d690*/  MOV R134, R101 ;  /* 0x0000006500867202 */ /* 0x000fe20000000f00 */
[----:B------:R-:W-:Y:S02]  /*3d6a0*/  IMAD.MOV.U32 R133, RZ, RZ, R135 ;  /* 0x000000ffff857224 */ /* 0x000fe400078e0087 */
        /* <DEDUP_REMOVED lines=30> */
[----:B------:R-:W-:-:S02]  /*3d890*/  IMAD.MOV.U32 R186, RZ, RZ, R40 ;  /* 0x000000ffffba7224 */ /* 0x000fc400078e0028 */
        /* <DEDUP_REMOVED lines=17> */
[----:B------:R1:W-:Y:S04]  /*3d9b0*/  STSM.16.M88.4 [R0], R184 ;  /* 0x000000b800007844 */ /* 0x0003e80000000200 */
[----:B-1----:R-:W3:Y:S04]  /*3d9c0*/  LDL.LU R184, [R1+0x44] ;  /* 0x0000440001b87983 */ /* 0x002ee80000300800 */
[----:B------:R-:W3:Y:S01]  /*3d9d0*/  LDL.LU R185, [R1+0x4c] ;  /* 0x00004c0001b97983 */ /* 0x000ee20000300800 */
[----:B------:R-:W-:-:S03]  /*3d9e0*/  IMAD.MOV.U32 R188, RZ, RZ, R201 ;  /* 0x000000ffffbc7224 */ /* 0x000fc600078e00c9 */
[----:B------:R-:W4:Y:S04]  /*3d9f0*/  LDL.LU R200, [R1+0x50] ;  /* 0x0000500001c87983 */ /* 0x000f280000300800 */
[----:B------:R-:W4:Y:S01]  /*3da00*/  LDL.LU R201, [R1+0x58] ;  /* 0x0000580001c97983 */ /* 0x000f220000300800 */
[----:B------:R-:W-:Y:S01]  /*3da10*/  MOV R190, R169 ;  /* 0x000000a900be7202 */ /* 0x000fe20000000f00 */
[----:B------:R-:W-:Y:S01]  /*3da20*/  IMAD.MOV.U32 R191, RZ, RZ, R171 ;  /* 0x000000ffffbf7224 */ /* 0x000fe200078e00ab */
[----:B------:R-:W-:Y:S01]  /*3da30*/  BAR.SYNC.DEFER_BLOCKING 0x0 ;  /* 0x0000000000007b1d */ /* 0x000fe20000010000 */
[----:B------:R-:W-:Y:S01]  /*3da40*/  MOV R186, R233 ;  /* 0x000000e900ba7202 */ /* 0x000fe20000000f00 */
[----:B------:R-:W-:-:S04]  /*3da50*/  IMAD.MOV.U32 R187, RZ, RZ, R235 ;  /* 0x000000ffffbb7224 */ /* 0x000fc800078e00eb */
[----:B------:R-:W1:Y:S02]  /*3da60*/  LDS.128 R168, [R252] ;  /* 0x00000000fca87984 */ /* 0x000e640000000c00 */
[----:B------:R-:W-:Y:S01]  /*3da70*/  BAR.SYNC.DEFER_BLOCKING 0x0 ;  /* 0x0000000000007b1d */ /* 0x000fe20000010000 */
        /* <DEDUP_REMOVED lines=8> */
[----:B------:R-:W-:Y:S02]  /*3db00*/  IMAD.MOV.U32 R75, RZ, RZ, R43 ;  /* 0x000000ffff4b7224 */ /* 0x000fe400078e002b */
[----:B------:R-:W-:Y:S02]  /*3db10*/  IMAD.MOV.U32 R202, RZ, RZ, R236 ;  /* 0x000000ffffca7224 */ /* 0x000fe400078e00ec */
[----:B------:R-:W-:Y:S01]  /*3db20*/  IMAD.MOV.U32 R203, RZ, RZ, R238 ;  /* 0x000000ffffcb7224 */ /* 0x000fe200078e00ee */
[----:B------:R-:W-:Y:S01]  /*3db30*/  MOV R40, R204 ;  /* 0x000000cc00287202 */ /* 0x000fe20000000f00 */
[----:B---3--:R-:W-:Y:S01]  /*3db40*/  STSM.16.M88.4 [R0], R184 ;  /* 0x000000b800007844 */ /* 0x008fe20000000200 */
[----:B------:R-:W-:Y:S01]  /*3db50*/  BAR.SYNC.DEFER_BLOCKING 0x0 ;  /* 0x0000000000007b1d */ /* 0x000fe20000010000 */
[----:B------:R-:W-:Y:S02]  /*3db60*/  IMAD.MOV.U32 R41, RZ, RZ, R206 ;  /* 0x000000ffff297224 */ /* 0x000fe400078e00ce */
[----:B------:R-:W-:-:S02]  /*3db70*/  IMAD.MOV.U32 R42, RZ, RZ, R172 ;  /* 0x000000ffff2a7224 */ /* 0x000fc400078e00ac */
[----:B------:R-:W-:Y:S01]  /*3db80*/  IMAD.MOV.U32 R43, RZ, RZ, R174 ;  /* 0x000000ffff2b7224 */ /* 0x000fe200078e00ae */
[----:B------:R-:W-:Y:S01]  /*3db90*/  MOV R196, R76 ;  /* 0x0000004c00c47202 */ /* 0x000fe20000000f00 */
[----:B------:R-:W-:Y:S01]  /*3dba0*/  IMAD.MOV.U32 R197, RZ, RZ, R78 ;  /* 0x000000ffffc57224 */ /* 0x000fe200078e004e */
[----:B------:R-:W3:Y:S04]  /*3dbb0*/  LDL.LU R236, [R1+0x124c] ;  /* 0x00124c0001ec7983 */ /* 0x000ee80000300800 */
[----:B------:R-:W1:Y:S01]  /*3dbc0*/  LDS.128 R184, [R252] ;  /* 0x00000000fcb87984 */ /* 0x000e620000000c00 */
[----:B------:R-:W-:Y:S06]  /*3dbd0*/  BAR.SYNC.DEFER_BLOCKING 0x0 ;  /* 0x0000000000007b1d */ /* 0x000fec0000010000 */
[----:B------:R-:W-:Y:S02]  /*3dbe0*/  STSM.16.M88.4 [R0], R188 ;  /* 0x000000bc00007844 */ /* 0x000fe40000000200 */
[----:B------:R-:W-:Y:S06]  /*3dbf0*/  BAR.SYNC.DEFER_BLOCKING 0x0 ;  /* 0x0000000000007b1d */ /* 0x000fec0000010000 */
[----:B------:R-:W1:Y:S02]  /*3dc00*/  LDS.128 R192, [R252] ;  /* 0x00000000fcc07984 */ /* 0x000e640000000c00 */
[----:B------:R-:W-:Y:S06]  /*3dc10*/  BAR.SYNC.DEFER_BLOCKING 0x0 ;  /* 0x0000000000007b1d */ /* 0x000fec0000010000 */
[----:B------:R-:W-:Y:S02]  /*3dc20*/  STSM.16.M88.4 [R0], R136 ;  /* 0x0000008800007844 */ /* 0x000fe40000000200 */
[----:B------:R-:W-:Y:S06]  /*3dc30*/  BAR.SYNC.DEFER_BLOCKING 0x0 ;  /* 0x0000000000007b1d */ /* 0x000fec0000010000 */
[----:B------:R-:W1:Y:S02]  /*3dc40*/  LDS.128 R136, [R252] ;  /* 0x00000000fc887984 */ /* 0x000e640000000c00 */
[----:B------:R-:W-:Y:S06]  /*3dc50*/  BAR.SYNC.DEFER_BLOCKING 0x0 ;  /* 0x0000000000007b1d */ /* 0x000fec0000010000 */
[----:B------:R2:W-:Y:S02]  /*3dc60*/  STSM.16.M88.4 [R0], R72 ;  /* 0x0000004800007844 */ /* 0x0005e40000000200 */
[----:B------:R-:W-:Y:S06]  /*3dc70*/  BAR.SYNC.DEFER_BLOCKING 0x0 ;  /* 0x0000000000007b1d */ /* 0x000fec0000010000 */
[----:B------:R-:W1:Y:S02]  /*3dc80*/  LDS.128 R188, [R252] ;  /* 0x00000000fcbc7984 */ /* 0x000e640000000c00 */
[----:B------:R-:W-:Y:S06]  /*3dc90*/  BAR.SYNC.DEFER_BLOCKING 0x0 ;  /* 0x0000000000007b1d */ /* 0x000fec0000010000 */
[----:B----4-:R-:W-:Y:S02]  /*3dca0*/  STSM.16.M88.4 [R0], R200 ;  /* 0x000000c800007844 */ /* 0x010fe40000000200 */
[----:B------:R-:W-:Y:S06]  /*3dcb0*/  BAR.SYNC.DEFER_BLOCKING 0x0 ;  /* 0x0000000000007b1d */ /* 0x000fec0000010000 */
[----:B------:R-:W4:Y:S02]  /*3dcc0*/  LDS.128 R104, [R252] ;  /* 0x00000000fc687984 */ /* 0x000f240000000c00 */
        /* <DEDUP_REMOVED lines=11> */
[----:B------:R-:W-:-:S02]  /*3dd80*/  IMAD.MOV.U32 R198, RZ, RZ, R44 ;  /* 0x000000ffffc67224 */ /* 0x000fc400078e002c */
[----:B------:R-:W-:-:S03]  /*3dd90*/  IMAD.MOV.U32 R199, RZ, RZ, R46 ;  /* 0x000000ffffc77224 */ /* 0x000fc600078e002e */
[----:B------:R-:W2:Y:S02]  /*3dda0*/  LDS.128 R72, [R252] ;  /* 0x00000000fc487984 */ /* 0x000ea40000000c00 */
[----:B------:R-:W-:Y:S06]  /*3ddb0*/  BAR.SYNC.DEFER_BLOCKING 0x0 ;  /* 0x0000000000007b1d */ /* 0x000fec0000010000 */
[----:B------:R1:W-:Y:S04]  /*3ddc0*/  STSM.16.M88.4 [R0], R196 ;  /* 0x000000c400007844 */ /* 0x0003e80000000200 */
[----:B-1----:R-:W4:Y:S04]  /*3ddd0*/  LDL.LU R196, [R1+0x54] ;  /* 0x0000540001c47983 */ /* 0x002f280000300800 */
[----:B------:R-:W4:Y:S01]  /*3dde0*/  LDL.LU R197, [R1+0x5c] ;  /* 0x00005c0001c57983 */ /* 0x000f220000300800 */
[----:B------:R-:W-:-:S03]  /*3ddf0*/  IMAD.MOV.U32 R200, RZ, RZ, R205 ;  /* 0x000000ffffc87224 */ /* 0x000fc600078e00cd */
[----:B------:R-:W2:Y:S04]  /*3de00*/  LDL.LU R204, [R1+0x60] ;  /* 0x0000600001cc7983 */ /* 0x000ea80000300800 */
[----:B------:R-:W2:Y:S01]  /*3de10*/  LDL.LU R205, [R1+0x68] ;  /* 0x0000680001cd7983 */ /* 0x000ea20000300800 */
        /* <DEDUP_REMOVED lines=11> */
[----:B------:R-:W-:Y:S01]  /*3ded0*/  IMAD.MOV.U32 R207, RZ, RZ, R242 ;  /* 0x000000ffffcf7224 */ /* 0x000fe200078e00f2 */
[----:B------:R-:W-:Y:S01]  /*3dee0*/  MOV R220, R208 ;  /* 0x000000d000dc7202 */ /* 0x000fe20000000f00 */
[----:B------:R-:W-:-:S02]  /*3def0*/  IMAD.MOV.U32 R221, RZ, RZ, R210 ;  /* 0x000000ffffdd7224 */ /* 0x000fc400078e00d2 */
[----:B------:R-:W-:Y:S02]  /*3df00*/  IMAD.MOV.U32 R222, RZ, RZ, R176 ;  /* 0x000000ffffde7224 */ /* 0x000fe400078e00b0 */
[----:B------:R-:W-:Y:S01]  /*3df10*/  IMAD.MOV.U32 R223, RZ, RZ, R178 ;  /* 0x000000ffffdf7224 */ /* 0x000fe200078e00b2 */
[----:B----4-:R-:W-:Y:S01]  /*3df20*/  STSM.16.M88.4 [R0], R196 ;  /* 0x000000c400007844 */ /* 0x010fe20000000200 */
[----:B------:R-:W-:Y:S06]  /*3df30*/  BAR.SYNC.DEFER_BLOCKING 0x0 ;  /* 0x0000000000007b1d */ /* 0x000fec0000010000 */
[----:B------:R-:W4:Y:S02]  /*3df40*/  LDS.128 R196, [R252] ;  /* 0x00000000fcc47984 */ /* 0x000f240000000c00 */
[----:B------:R-:W-:Y:S06]  /*3df50*/  BAR.SYNC.DEFER_BLOCKING 0x0 ;  /* 0x0000000000007b1d */ /* 0x000fec0000010000 */
[----:B------:R1:W-:Y:S02]  /*3df60*/  STSM.16.M88.4 [R0], R200 ;  /* 0x000000c800007844 */ /* 0x0003e40000000200 */
[----:B-1----:R-:W-:-:S02]  /*3df70*/  IMAD.MOV.U32 R200, RZ, RZ, R141 ;  /* 0x000000ffffc87224 */ /* 0x002fc400078e008d */
[----:B------:R-:W-:Y:S01]  /*3df80*/  IMAD.MOV.U32 R201, RZ, RZ, R143 ;  /* 0x000000ffffc97224 */ /* 0x000fe200078e008f */
[----:B------:R-:W-:Y:S01]  /*3df90*/  BAR.SYNC.DEFER_BLOCKING 0x0 ;  /* 0x0000000000007b1d */ /* 0x000fe20000010000 */
[----:B------:R-:W-:Y:S01]  /*3dfa0*/  MOV R202, R109 ;  /* 0x0000006d00ca7202 */ /* 0x000fe20000000f00 */
[----:B------:R-:W-:-:S04]  /*3dfb0*/  IMAD.MOV.U32 R203, RZ, RZ, R111 ;  /* 0x000000ffffcb7224 */ /* 0x000fc800078e006f */
[----:B------:R-:W1:Y:S02]  /*3dfc0*/  LDS.128 R140, [R252] ;  /* 0x00000000fc8c7984 */ /* 0x000e640000000c00 */
[----:B------:R-:W-:Y:S06]  /*3dfd0*/  BAR.SYNC.DEFER_BLOCKING 0x0 ;  /* 0x0000000000007b1d */ /* 0x000fec0000010000 */
[----:B------:R3:W-:Y:S01]  /*3dfe0*/  STSM.16.M88.4 [R0], R200 ;  /* 0x000000c800007844 */ /* 0x0007e20000000200 */
[----:B------:R-:W-:Y:S01]  /*3dff0*/  IMAD.MOV.U32 R109, RZ, RZ, R79 ;  /* 0x000000ffff6d7224 */ /* 0x000fe200078e004f */
[----:B------:R-:W-:Y:S01]  /*3e000*/  BAR.SYNC.DEFER_BLOCKING 0x0 ;  /* 0x0000000000007b1d */ /* 0x000fe20000010000 */
[----:B------:R-:W-:-:S05]  /*3e010*/  IMAD.MOV.U32 R111, RZ, RZ, R47 ;  /* 0x000000ffff6f7224 */ /* 0x000fca00078e002f */
[----:B------:R-:W1:Y:S02]  /*3e020*/  LDS.128 R76, [R252] ;  /* 0x00000000fc4c7984 */ /* 0x000e640000000c00 */
[----:B------:R-:W-:Y:S06]  /*3e030*/  BAR.SYNC.DEFER_BLOCKING 0x0 ;  /* 0x0000000000007b1d */ /* 0x000fec0000010000 */
[----:B------:R-:W-:Y:S02]  /*3e040*/  STSM.16.M88.4 [R0], R108 ;  /* 0x0000006c00007844 */ /* 0x000fe40000000200 */
[----:B------:R-:W-:Y:S06]  /*3e050*/  BAR.SYNC.DEFER_BLOCKING 0x0 ;  /* 0x0000000000007b1d */ /* 0x000fec0000010000 */
[----:B------:R-:W1:Y:S02]  /*3e060*/  LDS.128 R108, [R252] ;  /* 0x00000000fc6c7984 */ /* 0x000e640000000c00 */
[----:B------:R-:W-:Y:S06]  /*3e070*/  BAR.SYNC.DEFER_BLOCKING 0x0 ;  /* 0x0000000000007b1d */ /* 0x000fec0000010000 */
[----:B--2---:R-:W-:Y:S02]  /*3e080*/  STSM.16.M88.4 [R0], R204 ;  /* 0x000000cc00007844 */ /* 0x004fe40000000200 */
[----:B------:R-:W-:Y:S06]  /*3e090*/  BAR.SYNC.DEFER_BLOCKING 0x0 ;  /* 0x0000000000007b1d */ /* 0x000fec0000010000 */
[----:B------:R-:W2:Y:S02]  /*3e0a0*/  LDS.128 R44, [R252] ;  /* 0x00000000fc2c7984 */ /* 0x000ea40000000c00 */
[----:B------:R-:W-:Y:S06]  /*3e0b0*/  BAR.SYNC.DEFER_BLOCKING 0x0 ;  /* 0x0000000000007b1d */ /* 0x000fec0000010000 */
[----:B------:R-:W-:Y:S02]  /*3e0c0*/  STSM.16.M88.4 [R0], R220 ;  /* 0x000000dc00007844 */ /* 0x000fe40000000200 */
[----:B------:R-:W-:Y:S01]  /*3e0d0*/  BAR.SYNC.DEFER_BLOCKING 0x0 ;  /* 0x0000000000007b1d */ /* 0x000fe20000010000 */
[----:B------:R-:W-:-:S02]  /*3e0e0*/  IMAD.MOV.U32 R217, RZ, RZ, R146 ;  /* 0x000000ffffd97224 */ /* 0x000fc400078e0092 */
[----:B------:R-:W-:-:S03]  /*3e0f0*/  IMAD.MOV.U32 R219, RZ, RZ, R114 ;  /* 0x000000ffffdb7224 */ /* 0x000fc600078e0072 */
[----:B------:R-:W2:Y:S02]  /*3e100*/  LDS.128 R204, [R252] ;  /* 0x00000000fccc7984 */ /* 0x000ea40000000c00 */
[----:B------:R-:W-:Y:S06]  /*3e110*/  BAR.SYNC.DEFER_BLOCKING 0x0 ;  /* 0x0000000000007b1d */ /* 0x000fec0000010000 */
[----:B------:R-:W-:Y:S02]  /*3e120*/  STSM.16.M88.4 [R0], R216 ;  /* 0x000000d800007844 */ /* 0x000fe40000000200 */
[----:B------:R-:W-:Y:S01]  /*3e130*/  BAR.SYNC.DEFER_BLOCKING 0x0 ;  /* 0x0000000000007b1d */ /* 0x000fe20000010000 */
[----:B---3--:R-:W-:Y:S01]  /*3e140*/  MOV R200, R80 ;  /* 0x0000005000c87202 */ /* 0x008fe20000000f00 */
[----:B------:R-:W-:-:S02]  /*3e150*/  IMAD.MOV.U32 R201, RZ, RZ, R82 ;  /* 0x000000ffffc97224 */ /* 0x000fc400078e0052 */
[----:B------:R-:W-:Y:S02]  /*3e160*/  IMAD.MOV.U32 R202, RZ, RZ, R48 ;  /* 0x000000ffffca7224 */ /* 0x000fe400078e0030 */
[----:B------:R-:W3:Y:S01]  /*3e170*/  LDS.128 R216, [R252] ;  /* 0x00000000fcd87984 */ /* 0x000ee20000000c00 */
[----:B------:R-:W-:Y:S01]  /*3e180*/  IMAD.MOV.U32 R203, RZ, RZ, R50 ;  /* 0x000000ffffcb7224 */ /* 0x000fe200078e0032 */
[----:B------:R-:W-:Y:S06]  /*3e190*/  BAR.SYNC.DEFER_BLOCKING 0x0 ;  /* 0x0000000000007b1d */ /* 0x000fec0000010000 */
[----:B------:R4:W-:Y:S04]  /*3e1a0*/  STSM.16.M88.4 [R0], R200 ;  /* 0x000000c800007844 */ /* 0x0009e80000000200 */
[----:B----4-:R-:W4:Y:S04]  /*3e1b0*/  LDL.LU R200, [R1+0x64] ;  /* 0x0000640001c87983 */ /* 0x010f280000300800 */
[----:B------:R-:W4:Y:S04]  /*3e1c0*/  LDL.LU R201, [R1+0x6c] ;  /* 0x00006c0001c97983 */ /* 0x000f280000300800 */
[----:B------:R-:W2:Y:S04]  /*3e1d0*/  LDL.LU R228, [R1+0x70] ;  /* 0x0000700001e47983 */ /* 0x000ea80000300800 */
[----:B------:R-:W2:Y:S01]  /*3e1e0*/  LDL.LU R229, [R1+0x78] ;  /* 0x0000780001e57983 */ /* 0x000ea20000300800 */
[----:B------:R-:W-:Y:S01]  /*3e1f0*/  IMAD.MOV.U32 R208, RZ, RZ, R209 ;  /* 0x000000ffffd07224 */ /* 0x000fe200078e00d1 */
[----:B------:R-:W-:Y:S01]  /*3e200*/  MOV R210, R177 ;  /* 0x000000b100d27202 */ /* 0x000fe20000000f00 */
[----:B------:R-:W-:-:S02]  /*3e210*/  IMAD.MOV.U32 R209, RZ, RZ, R211 ;  /* 0x000000ffffd17224 */ /* 0x000fc400078e00d3 */
[----:B------:R-:W-:Y:S01]  /*3e220*/  IMAD.MOV.U32 R211, RZ, RZ, R179 ;  /* 0x000000ffffd37224 */ /* 0x000fe200078e00b3 */
[----:B------:R-:W-:Y:S01]  /*3e230*/  BAR.SYNC.DEFER_BLOCKING 0x0 ;  /* 0x0000000000007b1d */ /* 0x000fe20000010000 */
[----:B------:R-:W-:Y:S01]  /*3e240*/  MOV R202, R241 ;  /* 0x000000f100ca7202 */ /* 0x000fe20000000f00 */
[----:B------:R-:W-:-:S04]  /*3e250*/  IMAD.MOV.U32 R203, RZ, RZ, R243 ;  /* 0x000000ffffcb7224 */ /* 0x000fc800078e00f3 */
[----:B------:R-:W3:Y:S02]  /*3e260*/  LDS.128 R176, [R252] ;  /* 0x00000000fcb07984 */ /* 0x000ee40000000c00 */
[----:B------:R-:W-:Y:S01]  /*3e270*/  BAR.SYNC.DEFER_BLOCKING 0x0 ;  /* 0x0000000000007b1d */ /* 0x000fe20000010000 */
        /* <DEDUP_REMOVED lines=10> */
[----:B----4-:R-:W-:Y:S01]  /*3e320*/  STSM.16.M88.4 [R0], R200 ;  /* 0x000000c800007844 */ /* 0x010fe20000000200 */
[----:B------:R-:W-:Y:S06]  /*3e330*/  BAR.SYNC.DEFER_BLOCKING 0x0 ;  /* 0x0000000000007b1d */ /* 0x000fec0000010000 */
[----:B------:R-:W4:Y:S02]  /*3e340*/  LDS.128 R200, [R252] ;  /* 0x00000000fcc87984 */ /* 0x000f240000000c00 */
[----:B------:R-:W-:Y:S06]  /*3e350*/  BAR.SYNC.DEFER_BLOCKING 0x0 ;  /* 0x0000000000007b1d */ /* 0x000fec0000010000 */
[----:B------:R-:W-:Y:S02]  /*3e360*/  STSM.16.M88.4 [R0], R208 ;  /* 0x000000d000007844 */ /* 0x000fe40000000200 */
        /* <DEDUP_REMOVED lines=11> */
[----:B--2---:R2:W-:Y:S02]  /*3e420*/  STSM.16.M88.4 [R0], R228 ;  /* 0x000000e400007844 */ /* 0x0045e40000000200 */
[----:B------:R-:W-:Y:S01]  /*3e430*/  BAR.SYNC.DEFER_BLOCKING 0x0 ;  /* 0x0000000000007b1d */ /* 0x000fe20000010000 */
        /* <DEDUP_REMOVED lines=9> */
[----:B------:R-:W-:Y:S01]  /*3e4d0*/  IMAD.MOV.U32 R221, RZ, RZ, R86 ;  /* 0x000000ffffdd7224 */ /* 0x000fe200078e0056 */
[----:B--2---:R-:W2:Y:S01]  /*3e4e0*/  LDC R228, c[0x0][0x244] ;  /* 0x00009100ffe47b82 */ /* 0x004ea20000000800 */
[----:B------:R-:W4:Y:S07]  /*3e4f0*/  LDS.128 R80, [R252] ;  /* 0x00000000fc507984 */ /* 0x000f2e0000000c00 */
[----:B------:R-:W-:Y:S06]  /*3e500*/  BAR.SYNC.DEFER_BLOCKING 0x0 ;  /* 0x0000000000007b1d */ /* 0x000fec0000010000 */
[----:B------:R-:W-:Y:S02]  /*3e510*/  STSM.16.M88.4 [R0], R48 ;  /* 0x0000003000007844 */ /* 0x000fe40000000200 */
[----:B------:R-:W-:Y:S06]  /*3e520*/  BAR.SYNC.DEFER_BLOCKING 0x0 ;  /* 0x0000000000007b1d */ /* 0x000fec0000010000 */
[----:B------:R-:W4:Y:S02]  /*3e530*/  LDS.128 R48, [R252] ;  /* 0x00000000fc307984 */ /* 0x000f240000000c00 */
[----:B------:R-:W-:Y:S06]  /*3e540*/  BAR.SYNC.DEFER_BLOCKING 0x0 ;  /* 0x0000000000007b1d */ /* 0x000fec0000010000 */
[----:B------:R-:W-:Y:S02]  /*3e550*/  STSM.16.M88.4 [R0], R224 ;  /* 0x000000e000007844 */ /* 0x000fe40000000200 */
[----:B------:R-:W-:Y:S01]  /*3e560*/  BAR.SYNC.DEFER_BLOCKING 0x0 ;  /* 0x0000000000007b1d */ /* 0x000fe20000010000 */
[----:B------:R-:W-:-:S02]  /*3e570*/  IMAD.MOV.U32 R222, RZ, RZ, R52 ;  /* 0x000000ffffde7224 */ /* 0x000fc400078e0034 */
[----:B------:R-:W-:-:S03]  /*3e580*/  IMAD.MOV.U32 R223, RZ, RZ, R54 ;  /* 0x000000ffffdf7224 */ /* 0x000fc600078e0036 */
[----:B------:R-:W4:Y:S02]  /*3e590*/  LDS.128 R224, [R252] ;  /* 0x00000000fce07984 */ /* 0x000f240000000c00 */
[----:B------:R-:W-:Y:S06]  /*3e5a0*/  BAR.SYNC.DEFER_BLOCKING 0x0 ;  /* 0x0000000000007b1d */ /* 0x000fec0000010000 */
[----:B------:R1:W-:Y:S04]  /*3e5b0*/  STSM.16.M88.4 [R0], R220 ;  /* 0x000000dc00007844 */ /* 0x0003e80000000200 */
[----:B-1----:R-:W3:Y:S04]  /*3e5c0*/  LDL.LU R220, [R1+0x74] ;  /* 0x0000740001dc7983 */ /* 0x002ee80000300800 */
[----:B------:R-:W3:Y:S01]  /*3e5d0*/  LDL.LU R221, [R1+0x7c] ;  /* 0x00007c0001dd7983 */ /* 0x000ee20000300800 */
[----:B------:R-:W-:Y:S01]  /*3e5e0*/  MOV R212, R213 ;  /* 0x000000d500d47202 */ /* 0x000fe20000000f00 */
[----:B------:R-:W-:-:S02]  /*3e5f0*/  IMAD.MOV.U32 R213, RZ, RZ, R215 ;  /* 0x000000ffffd57224 */ /* 0x000fc400078e00d7 */
[----:B------:R-:W-:Y:S01]  /*3e600*/  IMAD.MOV.U32 R214, RZ, RZ, R181 ;  /* 0x000000ffffd67224 */ /* 0x000fe200078e00b5 */
[----:B------:R-:W-:Y:S01]  /*3e610*/  MOV R148, R149 ;  /* 0x0000009500947202 */ /* 0x000fe20000000f00 */
[----:B------:R-:W-:Y:S01]  /*3e620*/  IMAD.MOV.U32 R215, RZ, RZ, R183 ;  /* 0x000000ffffd77224 */ /* 0x000fe200078e00b7 */
[----:B------:R-:W-:Y:S01]  /*3e630*/  BAR.SYNC.DEFER_BLOCKING 0x0 ;  /* 0x0000000000007b1d */ /* 0x000fe20000010000 */
[----:B------:R-:W-:Y:S02]  /*3e640*/  IMAD.MOV.U32 R222, RZ, RZ, R245 ;  /* 0x000000ffffde7224 */ /* 0x000fe400078e00f5 */
[----:B------:R-:W-:Y:S02]  /*3e650*/  IMAD.MOV.U32 R223, RZ, RZ, R247 ;  /* 0x000000ffffdf7224 */ /* 0x000fe400078e00f7 */
[----:B------:R-:W-:Y:S02]  /*3e660*/  IMAD.MOV.U32 R150, RZ, RZ, R117 ;  /* 0x000000ffff967224 */ /* 0x000fe400078e0075 */
[----:B------:R-:W-:Y:S01]  /*3e670*/  IMAD.MOV.U32 R84, RZ, RZ, R85 ;  /* 0x000000ffff547224 */ /* 0x000fe200078e0055 */
[----:B------:R-:W-:Y:S01]  /*3e680*/  MOV R86, R53 ;  /* 0x0000003500567202 */ /* 0x000fe20000000f00 */
[----:B------:R-:W-:Y:S01]  /*3e690*/  IMAD.MOV.U32 R233, RZ, RZ, R2 ;  /* 0x000000ffffe97224 */ /* 0x000fe200078e0002 */
[----:B------:R-:W-:Y:S01]  /*3e6a0*/  MOV R235, R3 ;  /* 0x0000000300eb7202 */ /* 0x000fe20000000f00 */
[----:B------:R-:W4:Y:S04]  /*3e6b0*/  LDL.LU R237, [R1+0xf0] ;  /* 0x0000f00001ed7983 */ /* 0x000f280000300800 */
[----:B------:R-:W1:Y:S01]  /*3e6c0*/  LDS.128 R180, [R252] ;  /* 0x00000000fcb47984 */ /* 0x000e620000000c00 */
[----:B------:R-:W-:Y:S01]  /*3e6d0*/  BAR.SYNC.DEFER_BLOCKING 0x0 ;  /* 0x0000000000007b1d */ /* 0x000fe20000010000 */
[----:B------:R-:W-:-:S02]  /*3e6e0*/  IMAD.MOV.U32 R149, RZ, RZ, R151 ;  /* 0x000000ffff957224 */ /* 0x000fc400078e0097 */
[----:B------:R-:W-:Y:S02]  /*3e6f0*/  IMAD.MOV.U32 R151, RZ, RZ, R119 ;  /* 0x000000ffff977224 */ /* 0x000fe400078e0077 */
[----:B------:R-:W-:Y:S02]  /*3e700*/  IMAD.MOV.U32 R85, RZ, RZ, R87 ;  /* 0x000000ffff557224 */ /* 0x000fe400078e0057 */
[----:B------:R-:W-:Y:S01]  /*3e710*/  IMAD.MOV.U32 R87, RZ, RZ, R55 ;  /* 0x000000ffff577224 */ /* 0x000fe200078e0037 */
[C---:B------:R-:W-:Y:S01]  /*3e720*/  ISETP.GE.AND P3, PT, R7.reuse, R236, PT ;  /* 0x000000ec0700720c */ /* 0x040fe20003f66270 */
[----:B--2---:R-:W-:Y:S01]  /*3e730*/  IMAD R3, R16, R228, RZ ;  /* 0x000000e410037224 */ /* 0x004fe200078e02ff */
[----:B------:R-:W-:Y:S01]  /*3e740*/  ISETP.LT.AND P0, PT, R7, UR31, !P0 ;  /* 0x0000001f07007c0c */ /* 0x000fe2000c701270 */
[----:B------:R-:W2:Y:S03]  /*3e750*/  LDL.LU R232, [R1+0xe0] ;  /* 0x0000e00001e87983 */ /* 0x000ea60000300800 */
[----:B------:R-:W-:Y:S01]  /*3e760*/  LEA R5, R228, R3, 0x7 ;  /* 0x00000003e4057211 */ /* 0x000fe200078e38ff */
[----:B------:R-:W2:Y:S01]  /*3e770*/  LDL.LU R238, [R1+0xd0] ;  /* 0x0000d00001ee7983 */ /* 0x000ea20000300800 */
[----:B------:R-:W-:-:S02]  /*3e780*/  LEA R2, P5, R3, UR6, 0x2 ;  /* 0x0000000603027c11 */ /* 0x000fc4000f8a10ff */
[----:B------:R-:W-:Y:S02]  /*3e790*/  LEA R4, P4, R5, UR6, 0x2 ;  /* 0x0000000605047c11 */ /* 0x000fe4000f8810ff */
[----:B------:R-:W-:Y:S01]  /*3e7a0*/  ISETP.LT.AND P6, PT, R19, UR4, !P3 ;  /* 0x0000000413007c0c */ /* 0x000fe2000dfc1270 */
[----:B------:R-:W-:Y:S01]  /*3e7b0*/  IMAD R6, R228, 0x80, R5 ;  /* 0x00000080e4067824 */ /* 0x000fe200078e0205 */
[----:B------:R-:W-:Y:S01]  /*3e7c0*/  LEA.HI.X.SX32 R3, R3, UR7, 0x2, P5 ;  /* 0x0000000703037c11 */ /* 0x000fe2000a8f16ff */
[----:B------:R-:W-:Y:S01]  /*3e7d0*/  ULDC UR4, c[0x0][0x228] ;  /* 0x00008a0000047ab9 */ /* 0x000fe20000000800 */
[----:B------:R-:W-:Y:S01]  /*3e7e0*/  LEA.HI.X.SX32 R5, R5, UR7, 0x2, P4 ;  /* 0x0000000705057c11 */ /* 0x000fe2000a0f16ff */
[----:B---3--:R-:W-:Y:S01]  /*3e7f0*/  STSM.16.M88.4 [R0], R220 ;  /* 0x000000dc00007844 */ /* 0x008fe20000000200 */
[----:B------:R-:W-:Y:S06]  /*3e800*/  BAR.SYNC.DEFER_BLOCKING 0x0 ;  /* 0x0000000000007b1d */ /* 0x000fec0000010000 */
[----:B------:R-:W3:Y:S02]  /*3e810*/  LDS.128 R220, [R252] ;  /* 0x00000000fcdc7984 */ /* 0x000ee40000000c00 */
[----:B------:R-:W-:Y:S06]  /*3e820*/  BAR.SYNC.DEFER_BLOCKING 0x0 ;  /* 0x0000000000007b1d */ /* 0x000fec0000010000 */
[----:B------:R1:W-:Y:S02]  /*3e830*/  STSM.16.M88.4 [R0], R212 ;  /* 0x000000d400007844 */ /* 0x0003e40000000200 */
[----:B------:R-:W-:Y:S06]  /*3e840*/  BAR.SYNC.DEFER_BLOCKING 0x0 ;  /* 0x0000000000007b1d */ /* 0x000fec0000010000 */
[----:B------:R-:W3:Y:S02]  /*3e850*/  LDS.128 R116, [R252] ;  /* 0x00000000fc747984 */ /* 0x000ee40000000c00 */
[----:B------:R-:W-:Y:S06]  /*3e860*/  BAR.SYNC.DEFER_BLOCKING 0x0 ;  /* 0x0000000000007b1d */ /* 0x000fec0000010000 */
[----:B------:R4:W-:Y:S02]  /*3e870*/  STSM.16.M88.4 [R0], R148 ;  /* 0x0000009400007844 */ /* 0x0009e40000000200 */
[----:B------:R-:W-:Y:S06]  /*3e880*/  BAR.SYNC.DEFER_BLOCKING 0x0 ;  /* 0x0000000000007b1d */ /* 0x000fec0000010000 */
[----:B------:R-:W3:Y:S02]  /*3e890*/  LDS.128 R52, [R252] ;  /* 0x00000000fc347984 */ /* 0x000ee40000000c00 */
[----:B------:R-:W-:Y:S01]  /*3e8a0*/  BAR.SYNC.DEFER_BLOCKING 0x0 ;  /* 0x0000000000007b1d */ /* 0x000fe20000010000 */
[----:B-1----:R-:W-:-:S05]  /*3e8b0*/  IMAD R214, R7, UR28, RZ ;  /* 0x0000001c07d67c24 */ /* 0x002fca000f8e02ff */
[----:B------:R-:W-:Y:S01]  /*3e8c0*/  STSM.16.M88.4 [R0], R84 ;  /* 0x0000005400007844 */ /* 0x000fe20000000200 */
[C---:B----4-:R-:W-:Y:S01]  /*3e8d0*/  IMAD.WIDE R150, R214.reuse, 0x4, R2 ;  /* 0x00000004d6967825 */ /* 0x050fe200078e0202 */
[----:B------:R-:W-:Y:S03]  /*3e8e0*/  BAR.SYNC.DEFER_BLOCKING 0x0 ;  /* 0x0000000000007b1d */ /* 0x000fe60000010000 */
[----:B------:R-:W-:-:S03]  /*3e8f0*/  IMAD.WIDE R148, R214, 0x4, R4 ;  /* 0x00000004d6947825 */ /* 0x000fc600078e0204 */
[----:B------:R1:W-:Y:S04]  /*3e900*/  @P0 STG.E desc[UR8][R150.64], R18 ;  /* 0x0000001296000986 */ /* 0x0003e8000c101908 */
[----:B------:R4:W-:Y:S04]  /*3e910*/  @P6 STG.E desc[UR8][R148.64], R17 ;  /* 0x0000001194006986 */ /* 0x0009e8000c101908 */
[----:B-1----:R-:W2:Y:S04]  /*3e920*/  LDL.LU R18, [R1+0x175c] ;  /* 0x00175c0001127983 */ /* 0x002ea80000300800 */
[----:B------:R-:W3:Y:S04]  /*3e930*/  LDL.LU R234, [R1+0xc0] ;  /* 0x0000c00001ea7983 */ /* 0x000ee80000300800 */
[----:B----4-:R-:W4:Y:S01]  /*3e940*/  LDL.LU R17, [R1+0x1758] ;  /* 0x0017580001117983 */ /* 0x010f220000300800 */
[----:B------:R-:W-:Y:S01]  /*3e950*/  IMAD R0, R228, 0x80, R6 ;  /* 0x00000080e4007824 */ /* 0x000fe200078e0206 */
[----:B------:R-:W-:-:S04]  /*3e960*/  LEA R84, P4, R6, UR6, 0x2 ;  /* 0x0000000606547c11 */ /* 0x000fc8000f8810ff */
[----:B------:R-:W-:Y:S02]  /*3e970*/  LEA R86, P5, R0, UR6, 0x2 ;  /* 0x0000000600567c11 */ /* 0x000fe4000f8a10ff */
[----:B------:R-:W-:Y:S02]  /*3e980*/  LEA.HI.X.SX32 R85, R6, UR7, 0x2, P4 ;  /* 0x0000000706557c11 */ /* 0x000fe4000a0f16ff */
[----:B------:R-:W-:Y:S01]  /*3e990*/  LEA.HI.X.SX32 R87, R0, UR7, 0x2, P5 ;  /* 0x0000000700577c11 */ /* 0x000fe2000a8f16ff */
[----:B------:R-:W-:Y:S01]  /*3e9a0*/  ULDC.64 UR6, c[0x0][0x228] ;  /* 0x00008a0000067ab9 */ /* 0x000fe20000000a00 */
[C---:B------:R-:W-:Y:S01]  /*3e9b0*/  IADD3 R0, R214.reuse, UR28, RZ ;  /* 0x0000001cd6007c10 */ /* 0x040fe2000fffe0ff */
[----:B------:R-:W-:-:S04]  /*3e9c0*/  IMAD.WIDE R148, R214, 0x4, R84 ;  /* 0x00000004d6947825 */ /* 0x000fc800078e0254 */
[----:B------:R-:W-:Y:S01]  /*3e9d0*/  IMAD.WIDE R214, R214, 0x4, R86 ;  /* 0x00000004d6d67825 */ /* 0x000fe200078e0256 */
[----:B--2---:R-:W-:Y:S02]  /*3e9e0*/  ISETP.LT.AND P0, PT, R18, UR26, !P3 ;  /* 0x0000001a12007c0c */ /* 0x004fe4000df01270 */
[----:B----4-:R-:W-:-:S11]  /*3e9f0*/  ISETP.LT.AND P3, PT, R17, UR24, !P3 ;  /* 0x0000001811007c0c */ /* 0x010fd6000df61270 */
[----:B------:R-:W-:Y:S04]  /*3ea00*/  @P0 STG.E desc[UR8][R148.64], R237 ;  /* 0x000000ed94000986 */ /* 0x000fe8000c101908 */
[----:B------:R1:W-:Y:S04]  /*3ea10*/  @P3 STG.E desc[UR8][R214.64], R232 ;  /* 0x000000e8d6003986 */ /* 0x0003e8000c101908 */
[----:B-1----:R-:W2:Y:S01]  /*3ea20*/  LDL.LU R232, [R1+0x114] ;  /* 0x0001140001e87983 */ /* 0x002ea20000300800 */
[----:B------:R-:W-:Y:S02]  /*3ea30*/  ISETP.LT.AND P5, PT, R16, UR22, !P2 ;  /* 0x0000001610007c0c */ /* 0x000fe4000d7a1270 */
[----:B------:R-:W-:-:S02]  /*3ea40*/  ISETP.LT.AND P6, PT, R19, UR20, !P2 ;  /* 0x0000001413007c0c */ /* 0x000fc4000d7c1270 */
[----:B------:R-:W-:Y:S01]  /*3ea50*/  ISETP.LT.AND P4, PT, R18, UR18, !P2 ;  /* 0x0000001212007c0c */ /* 0x000fe2000d781270 */
[C---:B------:R-:W-:Y:S01]  /*3ea60*/  IMAD.WIDE R212, R0.reuse, 0x4, R2 ;  /* 0x0000000400d47825 */ /* 0x040fe200078e0202 */
[----:B------:R-:W-:Y:S01]  /*3ea70*/  ISETP.LT.AND P2, PT, R17, UR16, !P2 ;  /* 0x0000001011007c0c */ /* 0x000fe2000d741270 */
[----:B------:R-:W4:Y:S02]  /*3ea80*/  LDL.LU R237, [R1+0x104] ;  /* 0x0001040001ed7983 */ /* 0x000f240000300800 */
[----:B------:R-:W-:-:S04]  /*3ea90*/  IMAD.WIDE R150, R0, 0x4, R4 ;  /* 0x0000000400967825 */ /* 0x000fc800078e0204 */
[----:B------:R1:W-:Y:S01]  /*3eaa0*/  @P5 STG.E desc[UR8][R212.64], R238 ;  /* 0x000000eed4005986 */ /* 0x0003e2000c101908 */
[----:B------:R-:W-:-:S03]  /*3eab0*/  IMAD.WIDE R148, R0, 0x4, R84 ;  /* 0x0000000400947825 */ /* 0x000fc600078e0254 */
[----:B---3--:R3:W-:Y:S01]  /*3eac0*/  @P6 STG.E desc[UR8][R150.64], R234 ;  /* 0x000000ea96006986 */ /* 0x0087e2000c101908 */
[----:B------:R-:W-:Y:S01]  /*3ead0*/  ISETP.LT.AND P3, PT, R16, UR12, !P1 ;  /* 0x0000000c10007c0c */ /* 0x000fe2000cf61270 */
[----:B------:R-:W-:Y:S02]  /*3eae0*/  VIADD R6, R7, 0x3 ;  /* 0x0000000307067836 */ /* 0x000fe40000000000 */
[----:B-1----:R-:W4:Y:S01]  /*3eaf0*/  LDL.LU R238, [R1+0xf4] ;  /* 0x0000f40001ee7983 */ /* 0x002f220000300800 */
[----:B------:R-:W-:Y:S01]  /*3eb00*/  ISETP.LT.AND P5, PT, R18, UR6, !P1 ;  /* 0x0000000612007c0c */ /* 0x000fe2000cfa1270 */
[----:B------:R-:W-:Y:S01]  /*3eb10*/  ULDC UR6, c[0x0][0x228] ;  /* 0x00008a0000067ab9 */ /* 0x000fe20000000800 */
[----:B------:R-:W-:Y:S01]  /*3eb20*/  ISETP.LT.AND P6, PT, R17, UR14, !P1 ;  /* 0x0000000e11007c0c */ /* 0x000fe2000cfc1270 */
[----:B---3--:R-:W3:Y:S04]  /*3eb30*/  LDL.LU R234, [R1+0xe4] ;  /* 0x0000e40001ea7983 */ /* 0x008ee80000300800 */
[----:B------:R1:W-:Y:S01]  /*3eb40*/  @P4 STG.E desc[UR8][R148.64], R235 ;  /* 0x000000eb94004986 */ /* 0x0003e2000c101908 */
[----:B------:R-:W-:Y:S01]  /*3eb50*/  ISETP.GE.AND P0, PT, R6, R236, PT ;  /* 0x000000ec0600720c */ /* 0x000fe20003f06270 */
[----:B------:R-:W-:Y:S01]  /*3eb60*/  ULDC UR12, c[0x0][0x228] ;  /* 0x00008a00000c7ab9 */ /* 0x000fe20000000800 */
[----:B------:R-:W-:Y:S01]  /*3eb70*/  ULDC UR14, c[0x0][0x228] ;  /* 0x00008a00000e7ab9 */ /* 0x000fe20000000800 */
[C---:B-1----:R-:W-:Y:S01]  /*3eb80*/  IMAD.WIDE R148, R0.reuse, 0x4, R86 ;  /* 0x0000000400947825 */ /* 0x042fe200078e0256 */
[----:B------:R-:W3:Y:S03]  /*3eb90*/  LDL.LU R235, [R1+0xd4] ;  /* 0x0000d40001eb7983 */ /* 0x000ee60000300800 */
[----:B------:R-:W-:Y:S01]  /*3eba0*/  VIADD R0, R0, UR28 ;  /* 0x0000001c00007c36 */ /* 0x000fe20008000000 */
[----:B------:R1:W-:Y:S03]  /*3ebb0*/  @P2 STG.E desc[UR8][R148.64], R233 ;  /* 0x000000e994002986 */ /* 0x0003e6000c101908 */
[----:B-1----:R-:W-:Y:S01]  /*3ebc0*/  IMAD.WIDE R148, R0, 0x4, R2 ;  /* 0x0000000400947825 */ /* 0x002fe200078e0202 */
[----:B------:R-:W3:Y:S04]  /*3ebd0*/  LDL.LU R233, [R1+0xc4] ;  /* 0x0000c40001e97983 */ /* 0x000ee80000300800 */
[----:B--2---:R1:W-:Y:S04]  /*3ebe0*/  @P3 STG.E desc[UR8][R148.64], R232 ;  /* 0x000000e894003986 */ /* 0x0043e8000c101908 */
[----:B-1----:R-:W2:Y:S01]  /*3ebf0*/  LDL.LU R232, [R1+0xb4] ;  /* 0x0000b40001e87983 */ /* 0x002ea20000300800 */
[----:B------:R-:W-:Y:S01]  /*3ec00*/  ISETP.LT.AND P4, PT, R19, UR10, !P1 ;  /* 0x0000000a13007c0c */ /* 0x000fe2000cf81270 */
[----:B------:R-:W-:-:S02]  /*3ec10*/  VIADD R6, R7, 0x4 ;  /* 0x0000000407067836 */ /* 0x000fc40000000000 */
[----:B------:R-:W-:Y:S01]  /*3ec20*/  IMAD.WIDE R214, R0, 0x4, R4 ;  /* 0x0000000400d67825 */ /* 0x000fe200078e0204 */
[----:B------:R-:W-:Y:S01]  /*3ec30*/  ISETP.LT.AND P2, PT, R16, UR30, !P0 ;  /* 0x0000001e10007c0c */ /* 0x000fe2000c741270 */
[----:B------:R-:W2:Y:S02]  /*3ec40*/  LDL.LU R240, [R1+0xa4] ;  /* 0x0000a40001f07983 */ /* 0x000ea40000300800 */
[----:B------:R-:W-:Y:S01]  /*3ec50*/  IMAD.WIDE R212, R0, 0x4, R84 ;  /* 0x0000000400d47825 */ /* 0x000fe200078e0254 */
[----:B------:R-:W-:Y:S01]  /*3ec60*/  ISETP.GE.AND P1, PT, R6, R236, PT ;  /* 0x000000ec0600720c */ /* 0x000fe20003f26270 */
[----:B------:R-:W2:Y:S02]  /*3ec70*/  LDL.LU R239, [R1+0x118] ;  /* 0x0001180001ef7983 */ /* 0x000ea40000300800 */
[----:B------:R-:W-:Y:S01]  /*3ec80*/  IMAD.WIDE R150, R0, 0x4, R86 ;  /* 0x0000000400967825 */ /* 0x000fe200078e0256 */
[----:B------:R-:W-:Y:S01]  /*3ec90*/  ISETP.LT.AND P3, PT, R18, UR6, !P0 ;  /* 0x0000000612007c0c */ /* 0x000fe2000c761270 */
[----:B----4-:R-:W-:Y:S01]  /*3eca0*/  @P4 STG.E desc[UR8][R214.64], R237 ;  /* 0x000000edd6004986 */ /* 0x010fe2000c101908 */
[----:B------:R-:W-:Y:S01]  /*3ecb0*/  ULDC UR10, c[0x0][0x228] ;  /* 0x00008a00000a7ab9 */ /* 0x000fe20000000800 */
[----:B------:R-:W-:Y:S01]  /*3ecc0*/  VIADD R6, R0, UR28 ;  /* 0x0000001c00067c36 */ /* 0x000fe20008000000 */
[----:B------:R-:W-:Y:S01]  /*3ecd0*/  ULDC UR6, c[0x0][0x228] ;  /* 0x00008a0000067ab9 */ /* 0x000fe20000000800 */
[----:B------:R-:W-:Y:S01]  /*3ece0*/  @P5 STG.E desc[UR8][R212.64], R238 ;  /* 0x000000eed4005986 */ /* 0x000fe2000c101908 */
[----:B------:R-:W-:Y:S01]  /*3ecf0*/  ISETP.LT.AND P4, PT, R19, UR4, !P0 ;  /* 0x0000000413007c0c */ /* 0x000fe2000c781270 */
[C---:B------:R-:W-:Y:S01]  /*3ed00*/  IMAD.WIDE R148, R6.reuse, 0x4, R2 ;  /* 0x0000000406947825 */ /* 0x040fe200078e0202 */
[----:B------:R-:W-:Y:S01]  /*3ed10*/  ULDC UR4, c[0x0][0x228] ;  /* 0x00008a0000047ab9 */ /* 0x000fe20000000800 */
[----:B---3--:R1:W-:Y:S04]  /*3ed20*/  @P6 STG.E desc[UR8][R150.64], R234 ;  /* 0x000000ea96006986 */ /* 0x0083e8000c101908 */
[----:B-1----:R-:W3:Y:S04]  /*3ed30*/  LDL.LU R234, [R1+0x108] ;  /* 0x0001080001ea7983 */ /* 0x002ee80000300800 */
[----:B------:R-:W4:Y:S04]  /*3ed40*/  LDL.LU R237, [R1+0xf8] ;  /* 0x0000f80001ed7983 */ /* 0x000f280000300800 */
[----:B------:R1:W-:Y:S01]  /*3ed50*/  @P2 STG.E desc[UR8][R148.64], R235 ;  /* 0x000000eb94002986 */ /* 0x0003e2000c101908 */
[----:B------:R-:W-:-:S03]  /*3ed60*/  IMAD.WIDE R214, R6, 0x4, R84 ;  /* 0x0000000406d67825 */ /* 0x000fc600078e0254 */
[----:B------:R-:W4:Y:S01]  /*3ed70*/  LDL.LU R238, [R1+0xe8] ;  /* 0x0000e80001ee7983 */ /* 0x000f220000300800 */
[----:B-1----:R-:W-:-:S03]  /*3ed80*/  IMAD.WIDE R148, R6, 0x4, R4 ;  /* 0x0000000406947825 */ /* 0x002fc600078e0204 */
[----:B------:R-:W4:Y:S04]  /*3ed90*/  LDL.LU R235, [R1+0xd8] ;  /* 0x0000d80001eb7983 */ /* 0x000f280000300800 */
[----:B------:R1:W-:Y:S04]  /*3eda0*/  @P4 STG.E desc[UR8][R148.64], R233 ;  /* 0x000000e994004986 */ /* 0x0003e8000c101908 */
[----:B-1----:R-:W4:Y:S04]  /*3edb0*/  LDL.LU R233, [R1+0xc8] ;  /* 0x0000c80001e97983 */ /* 0x002f280000300800 */
[----:B--2---:R1:W-:Y:S04]  /*3edc0*/  @P3 STG.E desc[UR8][R214.64], R232 ;  /* 0x000000e8d6003986 */ /* 0x0043e8000c101908 */
[----:B-1----:R-:W2:Y:S01]  /*3edd0*/  LDL.LU R232, [R1+0xb8] ;  /* 0x0000b80001e87983 */ /* 0x002ea20000300800 */
[----:B------:R-:W-:Y:S01]  /*3ede0*/  ISETP.LT.AND P2, PT, R17, UR4, !P0 ;  /* 0x0000000411007c0c */ /* 0x000fe2000c741270 */
[----:B------:R-:W-:Y:S01]  /*3edf0*/  ULDC UR4, c[0x0][0x228] ;  /* 0x00008a0000047ab9 */ /* 0x000fe20000000800 */
[----:B------:R-:W-:Y:S01]  /*3ee00*/  ISETP.LT.AND P6, PT, R16, UR6, !P1 ;  /* 0x0000000610007c0c */ /* 0x000fe2000cfc1270 */
[C---:B------:R-:W-:Y:S01]  /*3ee10*/  VIADD R0, R6.reuse, UR28 ;  /* 0x0000001c06007c36 */ /* 0x040fe20008000000 */
[----:B------:R-:W-:Y:S01]  /*3ee20*/  ISETP.LT.AND P5, PT, R19, UR4, !P1 ;  /* 0x0000000413007c0c */ /* 0x000fe2000cfa1270 */
[----:B------:R-:W-:Y:S01]  /*3ee30*/  ULDC UR4, c[0x0][0x228] ;  /* 0x00008a0000047ab9 */ /* 0x000fe20000000800 */
[----:B------:R-:W-:Y:S01]  /*3ee40*/  IADD3 R150, R7, 0x5, RZ ;  /* 0x0000000507967810 */ /* 0x000fe20007ffe0ff */
[----:B------:R-:W-:Y:S01]  /*3ee50*/  IMAD.WIDE R212, R6, 0x4, R86 ;  /* 0x0000000406d47825 */ /* 0x000fe200078e0256 */
[----:B------:R-:W-:Y:S01]  /*3ee60*/  ISETP.LT.AND P3, PT, R18, UR4, !P1 ;  /* 0x0000000412007c0c */ /* 0x000fe2000cf61270 */
[----:B------:R-:W-:Y:S01]  /*3ee70*/  ULDC UR4, c[0x0][0x228] ;  /* 0x00008a0000047ab9 */ /* 0x000fe20000000800 */
[----:B------:R-:W-:Y:S01]  /*3ee80*/  ISETP.GE.AND P0, PT, R150, R236, PT ;  /* 0x000000ec9600720c */ /* 0x000fe20003f06270 */
[----:B------:R-:W-:Y:S01]  /*3ee90*/  IMAD.WIDE R150, R0, 0x4, R2 ;  /* 0x0000000400967825 */ /* 0x000fe200078e0202 */
[----:B------:R-:W-:-:S03]  /*3eea0*/  ULDC UR6, c[0x0][0x228] ;  /* 0x00008a0000067ab9 */ /* 0x000fc60000000800 */
[----:B------:R-:W-:Y:S01]  /*3eeb0*/  IMAD.WIDE R148, R0, 0x4, R4 ;  /* 0x0000000400947825 */ /* 0x000fe200078e0204 */
[----:B------:R-:W-:Y:S01]  /*3eec0*/  @P2 STG.E desc[UR8][R212.64], R240 ;  /* 0x000000f0d4002986 */ /* 0x000fe2000c101908 */
[----:B------:R-:W-:Y:S01]  /*3eed0*/  ISETP.LT.AND P1, PT, R17, UR4, !P1 ;  /* 0x0000000411007c0c */ /* 0x000fe2000cf21270 */
[----:B------:R-:W-:Y:S01]  /*3eee0*/  ULDC UR4, c[0x0][0x228] ;  /* 0x00008a0000047ab9 */ /* 0x000fe20000000800 */
[----:B------:R-:W-:Y:S01]  /*3eef0*/  ISETP.LT.AND P4, PT, R16, UR6, !P0 ;  /* 0x0000000610007c0c */ /* 0x000fe2000c781270 */
[----:B------:R1:W-:Y:S01]  /*3ef00*/  @P6 STG.E desc[UR8][R150.64], R239 ;  /* 0x000000ef96006986 */ /* 0x0003e2000c101908 */
[C---:B------:R-:W-:Y:S01]  /*3ef10*/  VIADD R6, R0.reuse, UR28 ;  /* 0x0000001c00067c36 */ /* 0x040fe20008000000 */
[----:B------:R-:W-:Y:S02]  /*3ef20*/  ULDC UR6, c[0x0][0x228] ;  /* 0x00008a0000067ab9 */ /* 0x000fe40000000800 */
[----:B---3--:R3:W-:Y:S01]  /*3ef30*/  @P5 STG.E desc[UR8][R148.64], R234 ;  /* 0x000000ea94005986 */ /* 0x0087e2000c101908 */
[----:B------:R-:W-:Y:S01]  /*3ef40*/  ISETP.LT.AND P5, PT, R19, UR10, !P0 ;  /* 0x0000000a13007c0c */ /* 0x000fe2000c7a1270 */
[----:B------:R-:W-:Y:S01]  /*3ef50*/  IMAD.WIDE R214, R0, 0x4, R86 ;  /* 0x0000000400d67825 */ /* 0x000fe200078e0256 */
[----:B------:R-:W-:Y:S01]  /*3ef60*/  ISETP.LT.AND P6, PT, R18, UR12, !P0 ;  /* 0x0000000c12007c0c */ /* 0x000fe2000c7c1270 */
[----:B------:R-:W-:Y:S01]  /*3ef70*/  ULDC UR10, c[0x0][0x228] ;  /* 0x00008a00000a7ab9 */ /* 0x000fe20000000800 */
[----:B------:R-:W-:Y:S01]  /*3ef80*/  ULDC UR12, c[0x0][0x228] ;  /* 0x00008a00000c7ab9 */ /* 0x000fe20000000800 */
[----:B-1----:R-:W-:-:S02]  /*3ef90*/  VIADD R150, R7, 0x6 ;  /* 0x0000000607967836 */ /* 0x002fc40000000000 */
[----:B---3--:R-:W-:Y:S01]  /*3efa0*/  IMAD.WIDE R148, R0, 0x4, R84 ;  /* 0x0000000400947825 */ /* 0x008fe200078e0254 */
[----:B------:R-:W3:Y:S02]  /*3efb0*/  LDL.LU R234, [R1+0xa8] ;  /* 0x0000a80001ea7983 */ /* 0x000ee40000300800 */
[----:B------:R-:W-:Y:S02]  /*3efc0*/  ISETP.GE.AND P2, PT, R150, R236, PT ;  /* 0x000000ec9600720c */ /* 0x000fe40003f46270 */
[----:B----4-:R1:W-:Y:S01]  /*3efd0*/  @P3 STG.E desc[UR8][R148.64], R237 ;  /* 0x000000ed94003986 */ /* 0x0103e2000c101908 */
[----:B------:R-:W-:-:S04]  /*3efe0*/  IMAD.WIDE R212, R6, 0x4, R2 ;  /* 0x0000000406d47825 */ /* 0x000fc800078e0202 */
[----:B------:R-:W-:Y:S01]  /*3eff0*/  IMAD.WIDE R150, R6, 0x4, R4 ;  /* 0x0000000406967825 */ /* 0x000fe200078e0204 */
[----:B------:R4:W-:Y:S01]  /*3f000*/  @P1 STG.E desc[UR8][R214.64], R238 ;  /* 0x000000eed6001986 */ /* 0x0009e2000c101908 */
[----:B-1----:R-:W-:-:S03]  /*3f010*/  IADD3 R148, R7, 0x7, RZ ;  /* 0x0000000707947810 */ /* 0x002fc60007ffe0ff */
[----:B------:R-:W-:Y:S01]  /*3f020*/  @P4 STG.E desc[UR8][R212.64], R235 ;  /* 0x000000ebd4004986 */ /* 0x000fe2000c101908 */
[-C--:B------:R-:W-:Y:S01]  /*3f030*/  ISETP.GE.AND P3, PT, R148, R236.reuse, PT ;  /* 0x000000ec9400720c */ /* 0x080fe20003f66270 */
[C---:B------:R-:W-:Y:S02]  /*3f040*/  IMAD.WIDE R148, R6.reuse, 0x4, R84 ;  /* 0x0000000406947825 */ /* 0x040fe400078e0254 */
[----:B----4-:R-:W4:Y:S04]  /*3f050*/  LDL.LU R238, [R1+0x11c] ;  /* 0x00011c0001ee7983 */ /* 0x010f280000300800 */
[----:B------:R1:W-:Y:S04]  /*3f060*/  @P5 STG.E desc[UR8][R150.64], R233 ;  /* 0x000000e996005986 */ /* 0x0003e8000c101908 */
[----:B-1----:R-:W4:Y:S04]  /*3f070*/  LDL.LU R233, [R1+0x10c] ;  /* 0x00010c0001e97983 */ /* 0x002f280000300800 */
[----:B------:R-:W4:Y:S04]  /*3f080*/  LDL.LU R240, [R1+0xfc] ;  /* 0x0000fc0001f07983 */ /* 0x000f280000300800 */
[----:B------:R-:W4:Y:S04]  /*3f090*/  LDL.LU R239, [R1+0xec] ;  /* 0x0000ec0001ef7983 */ /* 0x000f280000300800 */
[----:B--2---:R1:W-:Y:S04]  /*3f0a0*/  @P6 STG.E desc[UR8][R148.64], R232 ;  /* 0x000000e894006986 */ /* 0x0043e8000c101908 */
[----:B-1----:R-:W2:Y:S01]  /*3f0b0*/  LDL.LU R232, [R1+0xdc] ;  /* 0x0000dc0001e87983 */ /* 0x002ea20000300800 */
[----:B------:R-:W-:Y:S01]  /*3f0c0*/  ISETP.LT.AND P1, PT, R17, UR4, !P0 ;  /* 0x0000000411007c0c */ /* 0x000fe2000c721270 */
[----:B------:R-:W-:Y:S01]  /*3f0d0*/  ULDC UR4, c[0x0][0x228] ;  /* 0x00008a0000047ab9 */ /* 0x000fe20000000800 */
[----:B------:R-:W-:Y:S01]  /*3f0e0*/  IMAD.WIDE R148, R6, 0x4, R86 ;  /* 0x0000000406947825 */ /* 0x000fe200078e0256 */
[----:B------:R-:W-:Y:S01]  /*3f0f0*/  ISETP.LT.AND P0, PT, R16, UR4, !P2 ;  /* 0x0000000410007c0c */ /* 0x000fe2000d701270 */
[----:B------:R-:W2:Y:S01]  /*3f100*/  LDL.LU R237, [R1+0xcc] ;  /* 0x0000cc0001ed7983 */ /* 0x000ea20000300800 */
[----:B------:R-:W-:Y:S01]  /*3f110*/  ISETP.LT.AND P4, PT, R19, UR6, !P2 ;  /* 0x0000000613007c0c */ /* 0x000fe2000d781270 */
[----:B------:R-:W-:Y:S01]  /*3f120*/  VIADD R0, R7, 0x8 ;  /* 0x0000000807007836 */ /* 0x000fe20000000000 */
[----:B------:R-:W-:Y:S01]  /*3f130*/  ISETP.LT.AND P5, PT, R18, UR10, !P2 ;  /* 0x0000000a12007c0c */ /* 0x000fe2000d7a1270 */
[----:B------:R-:W-:Y:S01]  /*3f140*/  VIADD R6, R6, UR28 ;  /* 0x0000001c06067c36 */ /* 0x000fe20008000000 */
[----:B------:R-:W-:Y:S01]  /*3f150*/  ISETP.LT.AND P2, PT, R17, UR12, !P2 ;  /* 0x0000000c11007c0c */ /* 0x000fe2000d741270 */
[----:B------:R-:W2:Y:S01]  /*3f160*/  LDL.LU R235, [R1+0xbc] ;  /* 0x0000bc0001eb7983 */ /* 0x000ea20000300800 */
[----:B------:R-:W-:Y:S01]  /*3f170*/  ISETP.LT.AND P6, PT, R16, UR14, !P3 ;  /* 0x0000000e10007c0c */ /* 0x000fe2000dfc1270 */
[C---:B------:R-:W-:Y:S01]  /*3f180*/  IMAD.WIDE R214, R6.reuse, 0x4, R4 ;  /* 0x0000000406d67825 */ /* 0x040fe200078e0204 */
[----:B------:R-:W-:Y:S01]  /*3f190*/  ULDC UR4, c[0x0][0x228] ;  /* 0x00008a0000047ab9 */ /* 0x000fe20000000800 */
[----:B------:R-:W-:Y:S01]  /*3f1a0*/  ULDC UR6, c[0x0][0x228] ;  /* 0x00008a0000067ab9 */ /* 0x000fe20000000800 */
[----:B------:R-:W-:Y:S01]  /*3f1b0*/  ULDC UR10, c[0x0][0x228] ;  /* 0x00008a00000a7ab9 */ /* 0x000fe20000000800 */
[----:B------:R-:W-:Y:S01]  /*3f1c0*/  IMAD.WIDE R212, R6, 0x4, R84 ;  /* 0x0000000406d47825 */ /* 0x000fe200078e0254 */
[----:B------:R-:W-:Y:S01]  /*3f1d0*/  ULDC UR12, c[0x0][0x228] ;  /* 0x00008a00000c7ab9 */ /* 0x000fe20000000800 */
[----:B------:R-:W-:Y:S01]  /*3f1e0*/  ULDC UR14, c[0x0][0x228] ;  /* 0x00008a00000e7ab9 */ /* 0x000fe20000000800 */
[----:B---3--:R1:W-:Y:S01]  /*3f1f0*/  @P1 STG.E desc[UR8][R148.64], R234 ;  /* 0x000000ea94001986 */ /* 0x0083e2000c101908 */
[----:B------:R-:W-:Y:S01]  /*3f200*/  ISETP.GE.AND P1, PT, R0, R236, PT ;  /* 0x000000ec0000720c */ /* 0x000fe20003f26270 */
[----:B------:R-:W-:-:S02]  /*3f210*/  VIADD R0, R6, UR28 ;  /* 0x0000001c06007c36 */ /* 0x000fc40008000000 */
[C---:B------:R-:W-:Y:S01]  /*3f220*/  IMAD.WIDE R150, R6.reuse, 0x4, R86 ;  /* 0x0000000406967825 */ /* 0x040fe200078e0256 */
[----:B-1----:R-:W3:Y:S03]  /*3f230*/  LDL.LU R234, [R1+0xac] ;  /* 0x0000ac0001ea7983 */ /* 0x002ee60000300800 */
[----:B------:R-:W-:-:S05]  /*3f240*/  IMAD.WIDE R148, R6, 0x4, R2 ;  /* 0x0000000406947825 */ /* 0x000fca00078e0202 */
[----:B----4-:R1:W-:Y:S02]  /*3f250*/  @P0 STG.E desc[UR8][R148.64], R238 ;  /* 0x000000ee94000986 */ /* 0x0103e4000c101908 */
[----:B-1----:R-:W-:Y:S02]  /*3f260*/  IMAD.WIDE R148, R0, 0x4, R2 ;  /* 0x0000000400947825 */ /* 0x002fe400078e0202 */
[----:B------:R-:W4:Y:S04]  /*3f270*/  LDL.LU R238, [R1+0x90] ;  /* 0x0000900001ee7983 */ /* 0x000f280000300800 */
[----:B------:R1:W-:Y:S04]  /*3f280*/  @P4 STG.E desc[UR8][R214.64], R233 ;  /* 0x000000e9d6004986 */ /* 0x0003e8000c101908 */
[----:B------:R-:W-:Y:S04]  /*3f290*/  @P5 STG.E desc[UR8][R212.64], R240 ;  /* 0x000000f0d4005986 */ /* 0x000fe8000c101908 */
[----:B------:R-:W-:Y:S04]  /*3f2a0*/  @P2 STG.E desc[UR8][R150.64], R239 ;  /* 0x000000ef96002986 */ /* 0x000fe8000c101908 */
[----:B-1----:R-:W4:Y:S04]  /*3f2b0*/  LDL.LU R233, [R1+0x80] ;  /* 0x0000800001e97983 */ /* 0x002f280000300800 */
[----:B--2---:R1:W-:Y:S04]  /*3f2c0*/  @P6 STG.E desc[UR8][R148.64], R232 ;  /* 0x000000e894006986 */ /* 0x0043e8000c101908 */
[----:B-1----:R-:W2:Y:S01]  /*3f2d0*/  LDL.LU R232, [R1] ;  /* 0x0000000001e87983 */ /* 0x002ea20000300800 */
[----:B------:R-:W-:Y:S01]  /*3f2e0*/  ISETP.LT.AND P2, PT, R19, UR4, !P3 ;  /* 0x0000000413007c0c */ /* 0x000fe2000df41270 */
[----:B------:R-:W-:Y:S01]  /*3f2f0*/  ULDC UR4, c[0x0][0x228] ;  /* 0x00008a0000047ab9 */ /* 0x000fe20000000800 */
[----:B------:R-:W-:Y:S01]  /*3f300*/  ISETP.LT.AND P4, PT, R18, UR6, !P3 ;  /* 0x0000000612007c0c */ /* 0x000fe2000df81270 */
[C---:B------:R-:W-:Y:S01]  /*3f310*/  IMAD.WIDE R150, R0.reuse, 0x4, R4 ;  /* 0x0000000400967825 */ /* 0x040fe200078e0204 */
[----:B------:R-:W-:Y:S01]  /*3f320*/  ISETP.LT.AND P3, PT, R17, UR4, !P3 ;  /* 0x0000000411007c0c */ /* 0x000fe2000df61270 */
[----:B------:R-:W-:Y:S01]  /*3f330*/  ULDC UR4, c[0x0][0x228] ;  /* 0x00008a0000047ab9 */ /* 0x000fe20000000800 */
[----:B------:R-:W-:Y:S01]  /*3f340*/  ULDC UR6, c[0x0][0x228] ;  /* 0x00008a0000067ab9 */ /* 0x000fe20000000800 */
[----:B------:R-:W-:Y:S01]  /*3f350*/  IMAD.WIDE R148, R0, 0x4, R84 ;  /* 0x0000000400947825 */ /* 0x000fe200078e0254 */
[----:B------:R-:W-:Y:S01]  /*3f360*/  ISETP.LT.AND P5, PT, R19, UR4, !P1 ;  /* 0x0000000413007c0c */ /* 0x000fe2000cfa1270 */
[----:B------:R-:W-:-:S02]  /*3f370*/  ULDC UR4, c[0x0][0x228] ;  /* 0x00008a0000047ab9 */ /* 0x000fc40000000800 */
[----:B------:R-:W-:Y:S01]  /*3f380*/  IMAD.WIDE R212, R0, 0x4, R86 ;  /* 0x0000000400d47825 */ /* 0x000fe200078e0256 */
[----:B------:R-:W-:Y:S01]  /*3f390*/  ISETP.LT.AND P6, PT, R16, UR6, !P1 ;  /* 0x0000000610007c0c */ /* 0x000fe2000cfc1270 */
[----:B------:R1:W-:Y:S02]  /*3f3a0*/  @P2 STG.E desc[UR8][R150.64], R237 ;  /* 0x000000ed96002986 */ /* 0x0003e4000c101908 */
[----:B------:R-:W-:Y:S01]  /*3f3b0*/  VIADD R229, R0, UR28 ;  /* 0x0000001c00e57c36 */ /* 0x000fe20008000000 */
[----:B------:R-:W-:Y:S01]  /*3f3c0*/  IADD3 R6, R7, 0x9, RZ ;  /* 0x0000000907067810 */ /* 0x000fe20007ffe0ff */
[----:B------:R1:W-:Y:S01]  /*3f3d0*/  @P4 STG.E desc[UR8][R148.64], R235 ;  /* 0x000000eb94004986 */ /* 0x0003e2000c101908 */
[----:B------:R-:W-:-:S03]  /*3f3e0*/  ULDC UR6, c[0x0][0x228] ;  /* 0x00008a0000067ab9 */ /* 0x000fc60000000800 */
[----:B---3--:R3:W-:Y:S01]  /*3f3f0*/  @P3 STG.E desc[UR8][R212.64], R234 ;  /* 0x000000ead4003986 */ /* 0x0087e2000c101908 */
[----:B------:R-:W-:Y:S01]  /*3f400*/  ISETP.LT.AND P3, PT, R18, UR4, !P1 ;  /* 0x0000000412007c0c */ /* 0x000fe2000cf61270 */
[----:B-1----:R-:W-:-:S04]  /*3f410*/  IMAD.WIDE R150, R229, 0x4, R2 ;  /* 0x00000004e5967825 */ /* 0x002fc800078e0202 */
[C---:B------:R-:W-:Y:S01]  /*3f420*/  IMAD.WIDE R214, R229.reuse, 0x4, R4 ;  /* 0x00000004e5d67825 */ /* 0x040fe200078e0204 */
[----:B------:R-:W2:Y:S03]  /*3f430*/  LDL.LU R235, [R1+0x98] ;  /* 0x0000980001eb7983 */ /* 0x000ea60000300800 */
[----:B------:R-:W-:Y:S01]  /*3f440*/  IMAD.WIDE R230, R229, 0x4, R84 ;  /* 0x00000004e5e67825 */ /* 0x000fe200078e0254 */
[----:B------:R-:W-:Y:S01]  /*3f450*/  ISETP.GE.AND P0, PT, R6, R236, PT ;  /* 0x000000ec0600720c */ /* 0x000fe20003f06270 */
[----:B---3--:R-:W3:Y:S01]  /*3f460*/  LDL.LU R234, [R1+0x88] ;  /* 0x0000880001ea7983 */ /* 0x008ee20000300800 */
[----:B------:R-:W-:-:S03]  /*3f470*/  ULDC UR4, c[0x0][0x228] ;  /* 0x00008a0000047ab9 */ /* 0x000fc60000000800 */
[----:B------:R-:W3:Y:S04]  /*3f480*/  LDL.LU R237, [R1+0x94] ;  /* 0x0000940001ed7983 */ /* 0x000ee80000300800 */
[----:B----4-:R1:W-:Y:S04]  /*3f490*/  @P6 STG.E desc[UR8][R150.64], R238 ;  /* 0x000000ee96006986 */ /* 0x0103e8000c101908 */
[----:B-1----:R-:W4:Y:S04]  /*3f4a0*/  LDL.LU R238, [R1+0x84] ;  /* 0x0000840001ee7983 */ /* 0x002f280000300800 */
[----:B------:R-:W-:Y:S04]  /*3f4b0*/  @P5 STG.E desc[UR8][R214.64], R233 ;  /* 0x000000e9d6005986 */ /* 0x000fe8000c101908 */
[----:B--2---:R1:W-:Y:S04]  /*3f4c0*/  @P3 STG.E desc[UR8][R230.64], R232 ;  /* 0x000000e8e6003986 */ /* 0x0043e8000c101908 */
[----:B-1----:R-:W2:Y:S01]  /*3f4d0*/  LDL.LU R232, [R1+0x4] ;  /* 0x0000040001e87983 */ /* 0x002ea20000300800 */
[----:B------:R-:W-:-:S02]  /*3f4e0*/  ISETP.LT.AND P1, PT, R17, UR4, !P1 ;  /* 0x0000000411007c0c */ /* 0x000fc4000cf21270 */
[----:B------:R-:W-:Y:S01]  /*3f4f0*/  ISETP.LT.AND P4, PT, R16, UR6, !P0 ;  /* 0x0000000610007c0c */ /* 0x000fe2000c781270 */
[----:B------:R-:W-:Y:S01]  /*3f500*/  VIADD R0, R7, 0xa ;  /* 0x0000000a07007836 */ /* 0x000fe20000000000 */
[----:B------:R-:W-:Y:S01]  /*3f510*/  ISETP.LT.AND P5, PT, R19, UR10, !P0 ;  /* 0x0000000a13007c0c */ /* 0x000fe2000c7a1270 */
[C---:B------:R-:W-:Y:S01]  /*3f520*/  VIADD R233, R229.reuse, UR28 ;  /* 0x0000001ce5e97c36 */ /* 0x040fe20008000000 */
[----:B------:R-:W-:Y:S01]  /*3f530*/  ISETP.LT.AND P6, PT, R18, UR12, !P0 ;  /* 0x0000000c12007c0c */ /* 0x000fe2000c7c1270 */
[----:B------:R-:W-:Y:S01]  /*3f540*/  IMAD.WIDE R148, R229, 0x4, R86 ;  /* 0x00000004e5947825 */ /* 0x000fe200078e0256 */
[----:B------:R-:W-:Y:S01]  /*3f550*/  ULDC UR4, c[0x0][0x228] ;  /* 0x00008a0000047ab9 */ /* 0x000fe20000000800 */
[----:B------:R-:W-:Y:S01]  /*3f560*/  ISETP.GE.AND P2, PT, R0, R236, PT ;  /* 0x000000ec0000720c */ /* 0x000fe20003f46270 */
[----:B------:R-:W-:Y:S01]  /*3f570*/  ULDC UR6, c[0x0][0x228] ;  /* 0x00008a0000067ab9 */ /* 0x000fe20000000800 */
[----:B------:R-:W-:Y:S01]  /*3f580*/  IMAD.WIDE R150, R233, 0x4, R2 ;  /* 0x00000004e9967825 */ /* 0x000fe200078e0202 */
[----:B------:R-:W-:Y:S01]  /*3f590*/  ISETP.LT.AND P0, PT, R17, UR4, !P0 ;  /* 0x0000000411007c0c */ /* 0x000fe2000c701270 */
[----:B------:R-:W-:Y:S01]  /*3f5a0*/  ULDC UR4, c[0x0][0x228] ;  /* 0x00008a0000047ab9 */ /* 0x000fe20000000800 */
[----:B------:R-:W-:Y:S01]  /*3f5b0*/  ULDC UR10, c[0x0][0x228] ;  /* 0x00008a00000a7ab9 */ /* 0x000fe20000000800 */
[C---:B------:R-:W-:Y:S01]  /*3f5c0*/  IMAD.WIDE R212, R233.reuse, 0x4, R4 ;  /* 0x00000004e9d47825 */ /* 0x040fe200078e0204 */
[----:B------:R1:W-:Y:S01]  /*3f5d0*/  @P1 STG.E desc[UR8][R148.64], R248 ;  /* 0x000000f894001986 */ /* 0x0003e2000c101908 */
[----:B------:R-:W-:Y:S01]  /*3f5e0*/  ISETP.LT.AND P1, PT, R16, UR4, !P2 ;  /* 0x0000000410007c0c */ /* 0x000fe2000d721270 */
[----:B------:R-:W-:Y:S01]  /*3f5f0*/  ULDC UR12, c[0x0][0x228] ;  /* 0x00008a00000c7ab9 */ /* 0x000fe20000000800 */
[----:B------:R-:W-:Y:S01]  /*3f600*/  IMAD.WIDE R214, R233, 0x4, R84 ;  /* 0x00000004e9d67825 */ /* 0x000fe200078e0254 */
[----:B------:R3:W-:Y:S01]  /*3f610*/  @P4 STG.E desc[UR8][R150.64], R8 ;  /* 0x0000000896004986 */ /* 0x0007e2000c101908 */
[----:B------:R-:W-:Y:S01]  /*3f620*/  ISETP.LT.AND P4, PT, R19, UR6, !P2 ;  /* 0x0000000613007c0c */ /* 0x000fe2000d781270 */
[----:B------:R-:W-:Y:S01]  /*3f630*/  ULDC UR4, c[0x0][0x228] ;  /* 0x00008a0000047ab9 */ /* 0x000fe20000000800 */
[C---:B------:R-:W-:Y:S01]  /*3f640*/  IMAD.WIDE R230, R233.reuse, 0x4, R86 ;  /* 0x00000004e9e67825 */ /* 0x040fe200078e0256 */
[----:B------:R3:W-:Y:S01]  /*3f650*/  @P5 STG.E desc[UR8][R212.64], R60 ;  /* 0x0000003cd4005986 */ /* 0x0007e2000c101908 */
[----:B------:R-:W-:Y:S01]  /*3f660*/  ISETP.LT.AND P5, PT, R18, UR10, !P2 ;  /* 0x0000000a12007c0c */ /* 0x000fe2000d7a1270 */
[----:B------:R-:W-:Y:S01]  /*3f670*/  ULDC UR6, c[0x0][0x228] ;  /* 0x00008a0000067ab9 */ /* 0x000fe20000000800 */
[----:B-1----:R-:W-:Y:S01]  /*3f680*/  VIADD R149, R233, UR28 ;  /* 0x0000001ce9957c36 */ /* 0x002fe20008000000 */
[----:B------:R1:W-:Y:S01]  /*3f690*/  @P6 STG.E desc[UR8][R214.64], R56 ;  /* 0x00000038d6006986 */ /* 0x0003e2000c101908 */
[----:B------:R-:W-:Y:S01]  /*3f6a0*/  IADD3 R0, R7, 0xb, RZ ;  /* 0x0000000b07007810 */ /* 0x000fe20007ffe0ff */
[----:B------:R-:W-:Y:S01]  /*3f6b0*/  ULDC UR10, c[0x0][0x228] ;  /* 0x00008a00000a7ab9 */ /* 0x000fe20000000800 */
[C---:B---3--:R-:W-:Y:S01]  /*3f6c0*/  IMAD.WIDE R150, R149.reuse, 0x4, R84 ;  /* 0x0000000495967825 */ /* 0x048fe200078e0254 */
[----:B------:R-:W-:Y:S03]  /*3f6d0*/  @P0 STG.E desc[UR8][R230.64], R28 ;  /* 0x0000001ce6000986 */ /* 0x000fe6000c101908 */
[----:B------:R-:W-:-:S04]  /*3f6e0*/  IMAD.WIDE R212, R149, 0x4, R4 ;  /* 0x0000000495d47825 */ /* 0x000fc800078e0204 */
[----:B-1----:R-:W-:-:S05]  /*3f6f0*/  IMAD.WIDE R214, R149, 0x4, R2 ;  /* 0x0000000495d67825 */ /* 0x002fca00078e0202 */
[----:B------:R-:W-:Y:S04]  /*3f700*/  @P1 STG.E desc[UR8][R214.64], R237 ;  /* 0x000000edd6001986 */ /* 0x000fe8000c101908 */
[----:B----4-:R-:W-:Y:S04]  /*3f710*/  @P4 STG.E desc[UR8][R212.64], R238 ;  /* 0x000000eed4004986 */ /* 0x010fe8000c101908 */
[----:B--2---:R1:W-:Y:S04]  /*3f720*/  @P5 STG.E desc[UR8][R150.64], R232 ;  /* 0x000000e896005986 */ /* 0x0043e8000c101908 */
[----:B-1----:R-:W2:Y:S01]  /*3f730*/  LDL.LU R232, [R1+0x8] ;  /* 0x0000080001e87983 */ /* 0x002ea20000300800 */
[----:B------:R-:W-:-:S02]  /*3f740*/  ISETP.GE.AND P3, PT, R0, R236, PT ;  /* 0x000000ec0000720c */ /* 0x000fc40003f66270 */
[----:B------:R-:W-:Y:S01]  /*3f750*/  ISETP.LT.AND P2, PT, R17, UR12, !P2 ;  /* 0x0000000c11007c0c */ /* 0x000fe2000d741270 */
[C---:B------:R-:W-:Y:S01]  /*3f760*/  VIADD R233, R149.reuse, UR28 ;  /* 0x0000001c95e97c36 */ /* 0x040fe20008000000 */
[----:B------:R-:W-:Y:S01]  /*3f770*/  ISETP.LT.AND P6, PT, R16, UR14, !P3 ;  /* 0x0000000e10007c0c */ /* 0x000fe2000dfc1270 */
[----:B------:R-:W-:Y:S01]  /*3f780*/  IMAD.WIDE R148, R149, 0x4, R86 ;  /* 0x0000000495947825 */ /* 0x000fe200078e0256 */
[----:B------:R-:W-:Y:S01]  /*3f790*/  ISETP.LT.AND P4, PT, R19, UR4, !P3 ;  /* 0x0000000413007c0c */ /* 0x000fe2000df81270 */
[----:B------:R-:W-:Y:S01]  /*3f7a0*/  ULDC UR4, c[0x0][0x228] ;  /* 0x00008a0000047ab9 */ /* 0x000fe20000000800 */
[----:B------:R-:W-:Y:S01]  /*3f7b0*/  ISETP.LT.AND P1, PT, R18, UR6, !P3 ;  /* 0x0000000612007c0c */ /* 0x000fe2000df21270 */
[----:B------:R-:W-:-:S04]  /*3f7c0*/  IMAD.WIDE R228, R233, 0x4, R2 ;  /* 0x00000004e9e47825 */ /* 0x000fc800078e0202 */
[----:B------:R-:W-:Y:S01]  /*3f7d0*/  VIADD R0, R7, 0xc ;  /* 0x0000000c07007836 */ /* 0x000fe20000000000 */
[----:B------:R-:W-:Y:S01]  /*3f7e0*/  ULDC UR12, c[0x0][0x228] ;  /* 0x00008a00000c7ab9 */ /* 0x000fe20000000800 */
[----:B------:R1:W-:Y:S01]  /*3f7f0*/  @P2 STG.E desc[UR8][R148.64], R249 ;  /* 0x000000f994002986 */ /* 0x0003e2000c101908 */
[----:B------:R-:W-:Y:S01]  /*3f800*/  ISETP.LT.AND P3, PT, R17, UR4, !P3 ;  /* 0x0000000411007c0c */ /* 0x000fe2000df61270 */
[----:B------:R-:W-:Y:S01]  /*3f810*/  ULDC UR4, c[0x0][0x228] ;  /* 0x00008a0000047ab9 */ /* 0x000fe20000000800 */
[----:B------:R-:W-:Y:S01]  /*3f820*/  ISETP.GE.AND P0, PT, R0, R236, PT ;  /* 0x000000ec0000720c */ /* 0x000fe20003f06270 */
[----:B------:R3:W-:Y:S01]  /*3f830*/  @P6 STG.E desc[UR8][R228.64], R9 ;  /* 0x00000009e4006986 */ /* 0x0007e2000c101908 */
[----:B------:R-:W-:Y:S01]  /*3f840*/  ULDC UR6, c[0x0][0x228] ;  /* 0x00008a0000067ab9 */ /* 0x000fe20000000800 */
[----:B------:R-:W-:Y:S01]  /*3f850*/  IMAD.WIDE R150, R233, 0x4, R86 ;  /* 0x00000004e9967825 */ /* 0x000fe200078e0256 */
[----:B------:R-:W-:Y:S01]  /*3f860*/  ISETP.LT.AND P5, PT, R19, UR4, !P0 ;  /* 0x0000000413007c0c */ /* 0x000fe2000c7a1270 */
[----:B------:R-:W-:Y:S01]  /*3f870*/  ULDC UR4, c[0x0][0x228] ;  /* 0x00008a0000047ab9 */ /* 0x000fe20000000800 */
[----:B------:R-:W-:Y:S01]  /*3f880*/  ULDC UR14, c[0x0][0x228] ;  /* 0x00008a00000e7ab9 */ /* 0x000fe20000000800 */
[----:B-1----:R-:W-:-:S04]  /*3f890*/  IMAD.WIDE R148, R233, 0x4, R84 ;  /* 0x00000004e9947825 */ /* 0x002fc800078e0254 */
[----:B---3--:R-:W-:Y:S01]  /*3f8a0*/  IMAD.WIDE R8, R233, 0x4, R4 ;  /* 0x00000004e9087825 */ /* 0x008fe200078e0204 */
[----:B------:R-:W-:Y:S01]  /*3f8b0*/  ISETP.LT.AND P6, PT, R16, UR6, !P0 ;  /* 0x0000000610007c0c */ /* 0x000fe2000c7c1270 */
[----:B------:R-:W-:-:S03]  /*3f8c0*/  ULDC UR6, c[0x0][0x228] ;  /* 0x00008a0000067ab9 */ /* 0x000fc60000000800 */
[----:B------:R1:W-:Y:S01]  /*3f8d0*/  @P4 STG.E desc[UR8][R8.64], R61 ;  /* 0x0000003d08004986 */ /* 0x0003e2000c101908 */
[----:B------:R-:W-:-:S03]  /*3f8e0*/  VIADD R229, R233, UR28 ;  /* 0x0000001ce9e57c36 */ /* 0x000fc60008000000 */
[----:B------:R-:W-:Y:S01]  /*3f8f0*/  @P1 STG.E desc[UR8][R148.64], R57 ;  /* 0x0000003994001986 */ /* 0x000fe2000c101908 */
[----:B------:R-:W-:Y:S01]  /*3f900*/  ISETP.LT.AND P1, PT, R18, UR4, !P0 ;  /* 0x0000000412007c0c */ /* 0x000fe2000c721270 */
[----:B------:R-:W-:Y:S01]  /*3f910*/  IMAD.WIDE R212, R229, 0x4, R2 ;  /* 0x00000004e5d47825 */ /* 0x000fe200078e0202 */
[----:B------:R-:W-:-:S03]  /*3f920*/  IADD3 R0, R7, 0xd, RZ ;  /* 0x0000000d07007810 */ /* 0x000fc60007ffe0ff */
[C---:B------:R-:W-:Y:S01]  /*3f930*/  IMAD.WIDE R214, R229.reuse, 0x4, R4 ;  /* 0x00000004e5d67825 */ /* 0x040fe200078e0204 */
[----:B------:R-:W-:Y:S01]  /*3f940*/  @P3 STG.E desc[UR8][R150.64], R29 ;  /* 0x0000001d96003986 */ /* 0x000fe2000c101908 */
[----:B------:R-:W-:Y:S02]  /*3f950*/  ULDC UR4, c[0x0][0x228] ;  /* 0x00008a0000047ab9 */ /* 0x000fe40000000800 */
[----:B-1----:R-:W-:Y:S01]  /*3f960*/  IMAD.WIDE R8, R229, 0x4, R84 ;  /* 0x00000004e5087825 */ /* 0x002fe200078e0254 */
[----:B------:R1:W-:Y:S04]  /*3f970*/  @P6 STG.E desc[UR8][R212.64], R235 ;  /* 0x000000ebd4006986 */ /* 0x0003e8000c101908 */
[----:B------:R3:W-:Y:S04]  /*3f980*/  @P5 STG.E desc[UR8][R214.64], R234 ;  /* 0x000000ead6005986 */ /* 0x0007e8000c101908 */
[----:B-1----:R-:W4:Y:S04]  /*3f990*/  LDL.LU R235, [R1+0x9c] ;  /* 0x00009c0001eb7983 */ /* 0x002f280000300800 */
[----:B---3--:R-:W3:Y:S04]  /*3f9a0*/  LDL.LU R234, [R1+0x8c] ;  /* 0x00008c0001ea7983 */ /* 0x008ee80000300800 */
[----:B--2---:R1:W-:Y:S04]  /*3f9b0*/  @P1 STG.E desc[UR8][R8.64], R232 ;  /* 0x000000e808001986 */ /* 0x0043e8000c101908 */
[----:B-1----:R-:W2:Y:S01]  /*3f9c0*/  LDL.LU R232, [R1+0xc] ;  /* 0x00000c0001e87983 */ /* 0x002ea20000300800 */
[----:B------:R-:W-:-:S02]  /*3f9d0*/  ISETP.GE.AND P2, PT, R0, R236, PT ;  /* 0x000000ec0000720c */ /* 0x000fc40003f46270 */
[----:B------:R-:W-:Y:S01]  /*3f9e0*/  ISETP.LT.AND P0, PT, R17, UR4, !P0 ;  /* 0x0000000411007c0c */ /* 0x000fe2000c701270 */
[----:B------:R-:W-:Y:S01]  /*3f9f0*/  VIADD R151, R229, UR28 ;  /* 0x0000001ce5977c36 */ /* 0x000fe20008000000 */
[----:B------:R-:W-:Y:S01]  /*3fa00*/  ISETP.LT.AND P3, PT, R16, UR6, !P2 ;  /* 0x0000000610007c0c */ /* 0x000fe2000d761270 */
[----:B------:R-:W-:Y:S01]  /*3fa10*/  VIADD R0, R7, 0xe ;  /* 0x0000000e07007836 */ /* 0x000fe20000000000 */
[----:B------:R-:W-:Y:S02]  /*3fa20*/  ISETP.LT.AND P5, PT, R19, UR10, !P2 ;  /* 0x0000000a13007c0c */ /* 0x000fe4000d7a1270 */
[----:B------:R-:W-:Y:S01]  /*3fa30*/  ISETP.LT.AND P6, PT, R18, UR12, !P2 ;  /* 0x0000000c12007c0c */ /* 0x000fe2000d7c1270 */
[----:B------:R-:W-:Y:S01]  /*3fa40*/  IMAD.WIDE R28, R229, 0x4, R86 ;  /* 0x00000004e51c7825 */ /* 0x000fe200078e0256 */
[----:B------:R-:W-:Y:S01]  /*3fa50*/  ULDC UR4, c[0x0][0x228] ;  /* 0x00008a0000047ab9 */ /* 0x000fe20000000800 */
[----:B------:R-:W-:Y:S01]  /*3fa60*/  ISETP.GE.AND P4, PT, R0, R236, PT ;  /* 0x000000ec0000720c */ /* 0x000fe20003f86270 */
[----:B------:R-:W-:Y:S01]  /*3fa70*/  ULDC UR6, c[0x0][0x228] ;  /* 0x00008a0000067ab9 */ /* 0x000fe20000000800 */
[----:B------:R-:W-:Y:S01]  /*3fa80*/  IMAD.WIDE R56, R151, 0x4, R2 ;  /* 0x0000000497387825 */ /* 0x000fe200078e0202 */
[----:B------:R-:W-:-:S03]  /*3fa90*/  ISETP.LT.AND P2, PT, R17, UR4, !P2 ;  /* 0x0000000411007c0c */ /* 0x000fc6000d741270 */
[C---:B------:R-:W-:Y:S01]  /*3faa0*/  IMAD.WIDE R60, R151.reuse, 0x4, R4 ;  /* 0x00000004973c7825 */ /* 0x040fe200078e0204 */
[----:B------:R1:W-:Y:S01]  /*3fab0*/  @P0 STG.E desc[UR8][R28.64], R250 ;  /* 0x000000fa1c000986 */ /* 0x0003e2000c101908 */
[----:B------:R-:W-:Y:S01]  /*3fac0*/  ULDC UR4, c[0x0][0x228] ;  /* 0x00008a0000047ab9 */ /* 0x000fe20000000800 */
[----:B------:R-:W-:Y:S01]  /*3fad0*/  ULDC UR10, c[0x0][0x228] ;  /* 0x00008a00000a7ab9 */ /* 0x000fe20000000800 */
[C---:B------:R-:W-:Y:S01]  /*3fae0*/  IMAD.WIDE R148, R151.reuse, 0x4, R84 ;  /* 0x0000000497947825 */ /* 0x040fe200078e0254 */
[----:B------:R1:W-:Y:S01]  /*3faf0*/  @P3 STG.E desc[UR8][R56.64], R10 ;  /* 0x0000000a38003986 */ /* 0x0003e2000c101908 */
[----:B------:R-:W-:Y:S01]  /*3fb00*/  ISETP.LT.AND P0, PT, R16, UR4, !P4 ;  /* 0x0000000410007c0c */ /* 0x000fe2000e701270 */
[----:B------:R-:W-:Y:S01]  /*3fb10*/  ULDC UR4, c[0x0][0x228] ;  /* 0x00008a0000047ab9 */ /* 0x000fe20000000800 */
[C---:B------:R-:W-:Y:S01]  /*3fb20*/  VIADD R213, R151.reuse, UR28 ;  /* 0x0000001c97d57c36 */ /* 0x040fe20008000000 */
[----:B------:R1:W-:Y:S01]  /*3fb30*/  @P5 STG.E desc[UR8][R60.64], R62 ;  /* 0x0000003e3c005986 */ /* 0x0003e2000c101908 */
[----:B------:R-:W-:Y:S01]  /*3fb40*/  ISETP.LT.AND P5, PT, R18, UR4, !P4 ;  /* 0x0000000412007c0c */ /* 0x000fe2000e7a1270 */
[----:B------:R-:W-:Y:S01]  /*3fb50*/  IMAD.WIDE R8, R151, 0x4, R86 ;  /* 0x0000000497087825 */ /* 0x000fe200078e0256 */
[----:B------:R-:W-:Y:S01]  /*3fb60*/  IADD3 R0, R7, 0xf, RZ ;  /* 0x0000000f07007810 */ /* 0x000fe20007ffe0ff */
[----:B------:R4:W-:Y:S01]  /*3fb70*/  @P6 STG.E desc[UR8][R148.64], R58 ;  /* 0x0000003a94006986 */ /* 0x0009e2000c101908 */
[----:B------:R-:W-:Y:S01]  /*3fb80*/  ISETP.LT.AND P6, PT, R19, UR6, !P4 ;  /* 0x0000000613007c0c */ /* 0x000fe2000e7c1270 */
[----:B-1----:R-:W-:Y:S01]  /*3fb90*/  IMAD.WIDE R28, R213, 0x4, R2 ;  /* 0x00000004d51c7825 */ /* 0x002fe200078e0202 */
[----:B------:R-:W-:Y:S01]  /*3fba0*/  ISETP.LT.AND P4, PT, R17, UR10, !P4 ;  /* 0x0000000a11007c0c */ /* 0x000fe2000e781270 */
[----:B------:R-:W-:Y:S01]  /*3fbb0*/  ULDC UR4, c[0x0][0x228] ;  /* 0x00008a0000047ab9 */ /* 0x000fe20000000800 */
[----:B------:R-:W-:Y:S01]  /*3fbc0*/  ISETP.GE.AND P1, PT, R0, R236, PT ;  /* 0x000000ec0000720c */ /* 0x000fe20003f26270 */
[C---:B------:R-:W-:Y:S01]  /*3fbd0*/  IMAD.WIDE R56, R213.reuse, 0x4, R4 ;  /* 0x00000004d5387825 */ /* 0x040fe200078e0204 */
[----:B------:R1:W-:Y:S01]  /*3fbe0*/  @P2 STG.E desc[UR8][R8.64], R30 ;  /* 0x0000001e08002986 */ /* 0x0003e2000c101908 */
[----:B------:R-:W-:Y:S01]  /*3fbf0*/  ULDC UR6, c[0x0][0x228] ;  /* 0x00008a0000067ab9 */ /* 0x000fe20000000800 */
[----:B------:R-:W-:Y:S01]  /*3fc00*/  ULDC UR10, c[0x0][0x228] ;  /* 0x00008a00000a7ab9 */ /* 0x000fe20000000800 */
[----:B------:R-:W-:Y:S01]  /*3fc10*/  IMAD.WIDE R60, R213, 0x4, R84 ;  /* 0x00000004d53c7825 */ /* 0x000fe200078e0254 */
[----:B------:R-:W-:-:S03]  /*3fc20*/  ULDC UR12, c[0x0][0x228] ;  /* 0x00008a00000c7ab9 */ /* 0x000fc60000000800 */
[C---:B----4-:R-:W-:Y:S01]  /*3fc30*/  IMAD.WIDE R148, R213.reuse, 0x4, R86 ;  /* 0x00000004d5947825 */ /* 0x050fe200078e0256 */
[----:B------:R-:W-:Y:S01]  /*3fc40*/  IADD3 R213, R213, UR28, RZ ;  /* 0x0000001cd5d57c10 */ /* 0x000fe2000fffe0ff */
[----:B------:R4:W-:Y:S01]  /*3fc50*/  @P0 STG.E desc[UR8][R28.64], R235 ;  /* 0x000000eb1c000986 */ /* 0x0009e2000c101908 */
[----:B------:R-:W-:Y:S01]  /*3fc60*/  ISETP.LT.AND P0, PT, R16, UR4, !P1 ;  /* 0x0000000410007c0c */ /* 0x000fe2000cf01270 */
[----:B------:R-:W-:Y:S02]  /*3fc70*/  ULDC UR4, c[0x0][0x228] ;  /* 0x00008a0000047ab9 */ /* 0x000fe40000000800 */
[----:B---3--:R3:W-:Y:S01]  /*3fc80*/  @P6 STG.E desc[UR8][R56.64], R234 ;  /* 0x000000ea38006986 */ /* 0x0087e2000c101908 */
[----:B------:R-:W-:Y:S02]  /*3fc90*/  VIADD R0, R7, 0x10 ;  /* 0x0000001007007836 */ /* 0x000fe40000000000 */
[----:B-1----:R-:W-:-:S03]  /*3fca0*/  IMAD.WIDE R8, R213, 0x4, R2 ;  /* 0x00000004d5087825 */ /* 0x002fc600078e0202 */
[----:B------:R-:W-:Y:S01]  /*3fcb0*/  ISETP.GE.AND P3, PT, R0, R236, PT ;  /* 0x000000ec0000720c */ /* 0x000fe20003f66270 */
[----:B------:R-:W-:Y:S02]  /*3fcc0*/  VIADD R0, R7, 0x12 ;  /* 0x0000001207007836 */ /* 0x000fe40000000000 */
[----:B----4-:R-:W-:-:S04]  /*3fcd0*/  IMAD.WIDE R28, R213, 0x4, R4 ;  /* 0x00000004d51c7825 */ /* 0x010fc800078e0204 */
[C---:B---3--:R-:W-:Y:S01]  /*3fce0*/  IMAD.WIDE R56, R213.reuse, 0x4, R84 ;  /* 0x00000004d5387825 */ /* 0x048fe200078e0254 */
[----:B------:R-:W-:Y:S01]  /*3fcf0*/  ISETP.LT.AND P6, PT, R16, UR12, !P3 ;  /* 0x0000000c10007c0c */ /* 0x000fe2000dfc1270 */
[----:B------:R-:W-:Y:S02]  /*3fd00*/  ULDC UR12, c[0x0][0x228] ;  /* 0x00008a00000c7ab9 */ /* 0x000fe40000000800 */
[----:B------:R-:W-:Y:S02]  /*3fd10*/  VIADD R151, R213, UR28 ;  /* 0x0000001cd5977c36 */ /* 0x000fe40008000000 */
[----:B------:R-:W-:-:S05]  /*3fd20*/  VIADD R6, R7, 0x11 ;  /* 0x0000001107067836 */ /* 0x000fca0000000000 */
[----:B------:R-:W-:Y:S01]  /*3fd30*/  ISETP.GE.AND P2, PT, R6, R236, PT ;  /* 0x000000ec0600720c */ /* 0x000fe20003f46270 */
[----:B--2---:R1:W-:Y:S01]  /*3fd40*/  @P5 STG.E desc[UR8][R60.64], R232 ;  /* 0x000000e83c005986 */ /* 0x0043e2000c101908 */
[----:B------:R-:W-:Y:S01]  /*3fd50*/  ISETP.LT.AND P5, PT, R18, UR6, !P1 ;  /* 0x0000000612007c0c */ /* 0x000fe2000cfa1270 */
[----:B------:R-:W-:Y:S02]  /*3fd60*/  ULDC UR6, c[0x0][0x228] ;  /* 0x00008a0000067ab9 */ /* 0x000fe40000000800 */
[----:B------:R2:W-:Y:S01]  /*3fd70*/  @P4 STG.E desc[UR8][R148.64], R251 ;  /* 0x000000fb94004986 */ /* 0x0005e2000c101908 */
[----:B------:R-:W-:Y:S01]  /*3fd80*/  ISETP.LT.AND P4, PT, R19, UR4, !P1 ;  /* 0x0000000413007c0c */ /* 0x000fe2000cf81270 */
[----:B------:R-:W-:Y:S01]  /*3fd90*/  ULDC UR4, c[0x0][0x22c] ;  /* 0x00008b0000047ab9 */ /* 0x000fe20000000800 */
[----:B------:R-:W-:Y:S01]  /*3fda0*/  ISETP.LT.AND P1, PT, R17, UR10, !P1 ;  /* 0x0000000a11007c0c */ /* 0x000fe2000cf21270 */
[----:B------:R3:W-:Y:S01]  /*3fdb0*/  @P0 STG.E desc[UR8][R8.64], R11 ;  /* 0x0000000b08000986 */ /* 0x0007e2000c101908 */
[----:B------:R-:W-:Y:S01]  /*3fdc0*/  ISETP.GE.AND P0, PT, R0, UR4, PT ;  /* 0x0000000400007c0c */ /* 0x000fe2000bf06270 */
[----:B------:R-:W-:Y:S01]  /*3fdd0*/  ULDC UR4, c[0x0][0x228] ;  /* 0x00008a0000047ab9 */ /* 0x000fe20000000800 */
[----:B------:R-:W-:Y:S01]  /*3fde0*/  ULDC UR10, c[0x0][0x228] ;  /* 0x00008a00000a7ab9 */ /* 0x000fe20000000800 */
[----:B-1----:R-:W-:-:S06]  /*3fdf0*/  IMAD.WIDE R60, R213, 0x4, R86 ;  /* 0x00000004d53c7825 */ /* 0x002fcc00078e0256 */
[----:B------:R1:W-:Y:S04]  /*3fe00*/  @P4 STG.E desc[UR8][R28.64], R63 ;  /* 0x0000003f1c004986 */ /* 0x0003e8000c101908 */
[----:B------:R4:W-:Y:S04]  /*3fe10*/  @P5 STG.E desc[UR8][R56.64], R59 ;  /* 0x0000003b38005986 */ /* 0x0009e8000c101908 */
[----:B------:R4:W-:Y:S01]  /*3fe20*/  @P1 STG.E desc[UR8][R60.64], R31 ;  /* 0x0000001f3c001986 */ /* 0x0009e2000c101908 */
[----:B------:R-:W-:Y:S01]  /*3fe30*/  ISETP.LT.AND P1, PT, R19, UR4, !P3 ;  /* 0x0000000413007c0c */ /* 0x000fe2000df21270 */
[----:B------:R-:W-:-:S02]  /*3fe40*/  ULDC UR4, c[0x0][0x228] ;  /* 0x00008a0000047ab9 */ /* 0x000fc40000000800 */
[----:B------:R-:W-:Y:S01]  /*3fe50*/  ISETP.LT.AND P4, PT, R18, UR4, !P3 ;  /* 0x0000000412007c0c */ /* 0x000fe2000df81270 */
[----:B--2---:R-:W-:Y:S01]  /*3fe60*/  IMAD.WIDE R148, R151, 0x4, R2 ;  /* 0x0000000497947825 */ /* 0x004fe200078e0202 */
[----:B------:R-:W-:Y:S01]  /*3fe70*/  ISETP.LT.AND P3, PT, R17, UR6, !P3 ;  /* 0x0000000611007c0c */ /* 0x000fe2000df61270 */
[----:B------:R-:W-:Y:S02]  /*3fe80*/  ULDC UR4, c[0x0][0x22c] ;  /* 0x00008b0000047ab9 */ /* 0x000fe40000000800 */
[----:B---3--:R-:W-:Y:S01]  /*3fe90*/  IMAD.WIDE R8, R151, 0x4, R4 ;  /* 0x0000000497087825 */ /* 0x008fe200078e0204 */
[----:B------:R-:W-:Y:S03]  /*3fea0*/  @P6 STG.E desc[UR8][R148.64], R24 ;  /* 0x0000001894006986 */ /* 0x000fe6000c101908 */
[----:B------:R-:W-:Y:S02]  /*3feb0*/  VIADD R0, R7, 0x13 ;  /* 0x0000001307007836 */ /* 0x000fe40000000000 */
[C---:B------:R-:W-:Y:S01]  /*3fec0*/  IMAD.WIDE R10, R151.reuse, 0x4, R84 ;  /* 0x00000004970a7825 */ /* 0x040fe200078e0254 */
[----:B------:R2:W-:Y:S01]  /*3fed0*/  @P1 STG.E desc[UR8][R8.64], R12 ;  /* 0x0000000c08001986 */ /* 0x0005e2000c101908 */
[----:B------:R-:W-:Y:S01]  /*3fee0*/  ISETP.LT.AND P5, PT, R16, UR10, !P2 ;  /* 0x0000000a10007c0c */ /* 0x000fe2000d7a1270 */
[----:B------:R-:W-:Y:S01]  /*3fef0*/  ULDC UR6, c[0x0][0x228] ;  /* 0x00008a0000067ab9 */ /* 0x000fe20000000800 */
[----:B------:R-:W-:Y:S01]  /*3ff00*/  ISETP.GE.AND P1, PT, R0, UR4, PT ;  /* 0x0000000400007c0c */ /* 0x000fe2000bf26270 */
[----:B-1----:R-:W-:Y:S01]  /*3ff10*/  IMAD.WIDE R28, R151, 0x4, R86 ;  /* 0x00000004971c7825 */ /* 0x002fe200078e0256 */
[----:B------:R-:W-:Y:S01]  /*3ff20*/  ISETP.LT.AND P6, PT, R19, UR12, !P2 ;  /* 0x0000000c13007c0c */ /* 0x000fe2000d7c1270 */
[----:B------:R-:W-:Y:S01]  /*3ff30*/  ULDC UR4, c[0x0][0x228] ;  /* 0x00008a0000047ab9 */ /* 0x000fe20000000800 */
[----:B------:R1:W-:Y:S01]  /*3ff40*/  @P4 STG.E desc[UR8][R10.64], R20 ;  /* 0x000000140a004986 */ /* 0x0003e2000c101908 */
[----:B----4-:R-:W-:Y:S01]  /*3ff50*/  IADD3 R59, R151, UR28, RZ ;  /* 0x0000001c973b7c10 */ /* 0x010fe2000fffe0ff */
[----:B------:R-:W-:Y:S01]  /*3ff60*/  ULDC UR10, c[0x0][0x228] ;  /* 0x00008a00000a7ab9 */ /* 0x000fe20000000800 */
[----:B------:R-:W-:Y:S01]  /*3ff70*/  ISETP.LT.AND P4, PT, R18, UR4, !P2 ;  /* 0x0000000412007c0c */ /* 0x000fe2000d781270 */
[----:B------:R-:W-:Y:S01]  /*3ff80*/  ULDC UR4, c[0x0][0x228] ;  /* 0x00008a0000047ab9 */ /* 0x000fe20000000800 */
[----:B------:R3:W-:Y:S01]  /*3ff90*/  @P3 STG.E desc[UR8][R28.64], R92 ;  /* 0x0000005c1c003986 */ /* 0x0007e2000c101908 */
[----:B------:R-:W-:Y:S01]  /*3ffa0*/  ISETP.LT.AND P2, PT, R17, UR4, !P2 ;  /* 0x0000000411007c0c */ /* 0x000fe2000d741270 */
[C---:B------:R-:W-:Y:S01]  /*3ffb0*/  IMAD.WIDE R30, R59.reuse, 0x4, R2 ;  /* 0x000000043b1e7825 */ /* 0x040fe200078e0202 */
[----:B------:R-:W-:Y:S01]  /*3ffc0*/  ISETP.LT.AND P3, PT, R16, UR6, !P0 ;  /* 0x0000000610007c0c */ /* 0x000fe2000c761270 */
[----:B------:R-:W-:Y:S01]  /*3ffd0*/  ULDC UR12, c[0x0][0x228] ;  /* 0x00008a00000c7ab9 */ /* 0x000fe20000000800 */
[----:B------:R-:W-:Y:S01]  /*3ffe0*/  ULDC UR4, c[0x0][0x22c] ;  /* 0x00008b0000047ab9 */ /* 0x000fe20000000800 */
[C---:B------:R-:W-:Y:S01]  /*3fff0*/  IMAD.WIDE R56, R59.reuse, 0x4, R4 ;  /* 0x000000043b387825 */ /* 0x040fe200078e0204 */
[----:B------:R4:W-:Y:S03]  /*40000*/  @P5 STG.E desc[UR8][R30.64], R88 ;  /* 0x000000581e005986 */ /* 0x0009e6000c101908 */
[----:B------:R-:W-:-:S02]  /*40010*/  VIADD R61, R59, UR28 ;  /* 0x0000001c3b3d7c36 */ /* 0x000fc40008000000 */
[----:B--2---:R-:W-:Y:S01]  /*40020*/  IMAD.WIDE R8, R59, 0x4, R84 ;  /* 0x000000043b087825 */ /* 0x004fe200078e0254 */
[----:B------:R2:W-:Y:S01]  /*40030*/  @P6 STG.E desc[UR8][R56.64], R128 ;  /* 0x0000008038006986 */ /* 0x0005e2000c101908 */
[----:B------:R-:W-:Y:S01]  /*40040*/  ISETP.LT.AND P5, PT, R19, UR10, !P0 ;  /* 0x0000000a13007c0c */ /* 0x000fe2000c7a1270 */
[----:B------:R-:W-:Y:S01]  /*40050*/  ULDC UR6, c[0x0][0x228] ;  /* 0x00008a0000067ab9 */ /* 0x000fe20000000800 */
[----:B------:R-:W-:Y:S01]  /*40060*/  VIADD R0, R7, 0x14 ;  /* 0x0000001407007836 */ /* 0x000fe20000000000 */
[----:B------:R-:W-:Y:S01]  /*40070*/  ISETP.LT.AND P6, PT, R18, UR12, !P0 ;  /* 0x0000000c12007c0c */ /* 0x000fe2000c7c1270 */
[----:B-1----:R-:W-:Y:S01]  /*40080*/  IMAD.WIDE R10, R59, 0x4, R86 ;  /* 0x000000043b0a7825 */ /* 0x002fe200078e0256 */
[----:B------:R1:W-:Y:S01]  /*40090*/  @P4 STG.E desc[UR8][R8.64], R120 ;  /* 0x0000007808004986 */ /* 0x0003e2000c101908 */
[----:B------:R-:W-:Y:S02]  /*400a0*/  ULDC UR10, c[0x0][0x228] ;  /* 0x00008a00000a7ab9 */ /* 0x000fe40000000800 */
[C---:B---3--:R-:W-:Y:S01]  /*400b0*/  IMAD.WIDE R28, R61.reuse, 0x4, R2 ;  /* 0x000000043d1c7825 */ /* 0x048fe200078e0202 */
[----:B------:R-:W-:Y:S01]  /*400c0*/  ISETP.GE.AND P4, PT, R0, UR4, PT ;  /* 0x0000000400007c0c */ /* 0x000fe2000bf86270 */
[----:B------:R-:W-:Y:S01]  /*400d0*/  @P2 STG.E desc[UR8][R10.64], R124 ;  /* 0x0000007c0a002986 */ /* 0x000fe2000c101908 */
[----:B------:R-:W-:Y:S01]  /*400e0*/  ULDC UR4, c[0x0][0x228] ;  /* 0x00008a0000047ab9 */ /* 0x000fe20000000800 */
[----:B----4-:R-:W-:Y:S01]  /*400f0*/  IMAD.WIDE R30, R61, 0x4, R4 ;  /* 0x000000043d1e7825 */ /* 0x010fe200078e0204 */
[----:B------:R-:W-:Y:S01]  /*40100*/  ULDC UR12, c[0x0][0x228] ;  /* 0x00008a00000c7ab9 */ /* 0x000fe20000000800 */
[----:B------:R3:W-:Y:S01]  /*40110*/  @P3 STG.E desc[UR8][R28.64], R25 ;  /* 0x000000191c003986 */ /* 0x0007e2000c101908 */
[----:B------:R-:W-:Y:S01]  /*40120*/  ISETP.LT.AND P3, PT, R17, UR4, !P0 ;  /* 0x0000000411007c0c */ /* 0x000fe2000c761270 */
[----:B--2---:R-:W-:Y:S01]  /*40130*/  IMAD.WIDE R56, R61, 0x4, R84 ;  /* 0x000000043d387825 */ /* 0x004fe200078e0254 */
[----:B------:R-:W-:-:S03]  /*40140*/  ULDC UR4, c[0x0][0x22c] ;  /* 0x00008b0000047ab9 */ /* 0x000fc60000000800 */
[----:B------:R-:W-:Y:S01]  /*40150*/  VIADD R0, R7, 0x15 ;  /* 0x0000001507007836 */ /* 0x000fe20000000000 */
[----:B------:R2:W-:Y:S01]  /*40160*/  @P5 STG.E desc[UR8][R30.64], R13 ;  /* 0x0000000d1e005986 */ /* 0x0005e2000c101908 */
[----:B------:R-:W-:Y:S01]  /*40170*/  ISETP.LT.AND P0, PT, R16, UR6, !P1 ;  /* 0x0000000610007c0c */ /* 0x000fe2000cf01270 */
[----:B-1----:R-:W-:Y:S01]  /*40180*/  IMAD.WIDE R8, R61, 0x4, R86 ;  /* 0x000000043d087825 */ /* 0x002fe200078e0256 */
[----:B------:R-:W-:Y:S01]  /*40190*/  ISETP.LT.AND P5, PT, R19, UR10, !P1 ;  /* 0x0000000a13007c0c */ /* 0x000fe2000cfa1270 */
[----:B------:R1:W-:Y:S01]  /*401a0*/  @P6 STG.E desc[UR8][R56.64], R21 ;  /* 0x0000001538006986 */ /* 0x0003e2000c101908 */
[----:B------:R-:W-:Y:S01]  /*401b0*/  ISETP.LT.AND P6, PT, R18, UR12, !P1 ;  /* 0x0000000c12007c0c */ /* 0x000fe2000cfc1270 */
[----:B------:R-:W-:Y:S01]  /*401c0*/  ULDC UR6, c[0x0][0x228] ;  /* 0x00008a0000067ab9 */ /* 0x000fe20000000800 */
[----:B------:R-:W-:Y:S01]  /*401d0*/  ISETP.GE.AND P2, PT, R0, UR4, PT ;  /* 0x0000000400007c0c */ /* 0x000fe2000bf46270 */
[----:B------:R-:W-:Y:S01]  /*401e0*/  VIADD R0, R7, 0x16 ;  /* 0x0000001607007836 */ /* 0x000fe20000000000 */
[----:B---3--:R-:W-:Y:S01]  /*401f0*/  IADD3 R25, R61, UR28, RZ ;  /* 0x0000001c3d197c10 */ /* 0x008fe2000fffe0ff */
[----:B------:R-:W-:Y:S01]  /*40200*/  ULDC UR4, c[0x0][0x22c] ;  /* 0x00008b0000047ab9 */ /* 0x000fe20000000800 */
[----:B------:R3:W-:Y:S01]  /*40210*/  @P3 STG.E desc[UR8][R8.64], R93 ;  /* 0x0000005d08003986 */ /* 0x0007e2000c101908 */
[----:B------:R-:W-:Y:S01]  /*40220*/  ULDC UR10, c[0x0][0x228] ;  /* 0x00008a00000a7ab9 */ /* 0x000fe20000000800 */
[----:B------:R-:W-:Y:S01]  /*40230*/  ISETP.GE.AND P3, PT, R0, UR4, PT ;  /* 0x0000000400007c0c */ /* 0x000fe2000bf66270 */
[----:B------:R-:W-:Y:S01]  /*40240*/  IMAD.WIDE R10, R25, 0x4, R2 ;  /* 0x00000004190a7825 */ /* 0x000fe200078e0202 */
[----:B------:R-:W-:Y:S01]  /*40250*/  ULDC UR4, c[0x0][0x228] ;  /* 0x00008a0000047ab9 */ /* 0x000fe20000000800 */
[----:B------:R-:W-:-:S02]  /*40260*/  ULDC UR12, c[0x0][0x228] ;  /* 0x00008a00000c7ab9 */ /* 0x000fc40000000800 */
[----:B--2---:R-:W-:Y:S01]  /*40270*/  IMAD.WIDE R12, R25, 0x4, R4 ;  /* 0x00000004190c7825 */ /* 0x004fe200078e0204 */
[----:B------:R-:W-:Y:S01]  /*40280*/  ISETP.LT.AND P1, PT, R17, UR4, !P1 ;  /* 0x0000000411007c0c */ /* 0x000fe2000cf21270 */
[----:B------:R-:W-:Y:S02]  /*40290*/  ULDC UR4, c[0x0][0x228] ;  /* 0x00008a0000047ab9 */ /* 0x000fe40000000800 */
[C---:B-1----:R-:W-:Y:S01]  /*402a0*/  IMAD.WIDE R20, R25.reuse, 0x4, R84 ;  /* 0x0000000419147825 */ /* 0x042fe200078e0254 */
[----:B------:R1:W-:Y:S01]  /*402b0*/  @P0 STG.E desc[UR8][R10.64], R89 ;  /* 0x000000590a000986 */ /* 0x0003e2000c101908 */
[----:B------:R-:W-:Y:S01]  /*402c0*/  ISETP.LT.AND P0, PT, R16, UR4, !P4 ;  /* 0x0000000410007c0c */ /* 0x000fe2000e701270 */
[----:B------:R-:W-:Y:S02]  /*402d0*/  ULDC UR4, c[0x0][0x228] ;  /* 0x00008a0000047ab9 */ /* 0x000fe40000000800 */
[----:B------:R2:W-:Y:S01]  /*402e0*/  @P5 STG.E desc[UR8][R12.64], R129 ;  /* 0x000000810c005986 */ /* 0x0005e2000c101908 */
[----:B------:R-:W-:Y:S01]  /*402f0*/  ISETP.LT.AND P5, PT, R18, UR4, !P4 ;  /* 0x0000000412007c0c */ /* 0x000fe2000e7a1270 */
[----:B------:R-:W-:Y:S01]  /*40300*/  VIADD R29, R25, UR28 ;  /* 0x0000001c191d7c36 */ /* 0x000fe20008000000 */
[----:B------:R-:W-:Y:S01]  /*40310*/  ULDC UR4, c[0x0][0x22c] ;  /* 0x00008b0000047ab9 */ /* 0x000fe20000000800 */
[----:B------:R4:W-:Y:S01]  /*40320*/  @P6 STG.E desc[UR8][R20.64], R121 ;  /* 0x0000007914006986 */ /* 0x0009e2000c101908 */
[----:B------:R-:W-:Y:S01]  /*40330*/  ISETP.LT.AND P6, PT, R19, UR6, !P4 ;  /* 0x0000000613007c0c */ /* 0x000fe2000e7c1270 */
[----:B---3--:R-:W-:Y:S01]  /*40340*/  IMAD.WIDE R8, R25, 0x4, R86 ;  /* 0x0000000419087825 */ /* 0x008fe200078e0256 */
[----:B------:R-:W-:Y:S01]  /*40350*/  ISETP.LT.AND P4, PT, R17, UR10, !P4 ;  /* 0x0000000a11007c0c */ /* 0x000fe2000e781270 */
[----:B------:R-:W-:Y:S01]  /*40360*/  ULDC UR6, c[0x0][0x228] ;  /* 0x00008a0000067ab9 */ /* 0x000fe20000000800 */
[----:B------:R-:W-:Y:S01]  /*40370*/  ULDC UR10, c[0x0][0x228] ;  /* 0x00008a00000a7ab9 */ /* 0x000fe20000000800 */
[----:B------:R-:W-:-:S02]  /*40380*/  VIADD R0, R7, 0x17 ;  /* 0x0000001707007836 */ /* 0x000fc40000000000 */
[C---:B-1----:R-:W-:Y:S01]  /*40390*/  IMAD.WIDE R10, R29.reuse, 0x4, R2 ;  /* 0x000000041d0a7825 */ /* 0x042fe200078e0202 */
[----:B------:R1:W-:Y:S03]  /*403a0*/  @P1 STG.E desc[UR8][R8.64], R125 ;  /* 0x0000007d08001986 */ /* 0x0003e6000c101908 */
[C---:B--2---:R-:W-:Y:S01]  /*403b0*/  IMAD.WIDE R12, R29.reuse, 0x4, R4 ;  /* 0x000000041d0c7825 */ /* 0x044fe200078e0204 */
[----:B------:R-:W-:Y:S01]  /*403c0*/  ISETP.GE.AND P1, PT, R0, UR4, PT ;  /* 0x0000000400007c0c */ /* 0x000fe2000bf26270 */
[----:B------:R-:W-:Y:S02]  /*403d0*/  ULDC UR4, c[0x0][0x228] ;  /* 0x00008a0000047ab9 */ /* 0x000fe40000000800 */
[C---:B----4-:R-:W-:Y:S01]  /*403e0*/  IMAD.WIDE R20, R29.reuse, 0x4, R84 ;  /* 0x000000041d147825 */ /* 0x050fe200078e0254 */
[----:B------:R2:W-:Y:S03]  /*403f0*/  @P0 STG.E desc[UR8][R10.64], R26 ;  /* 0x0000001a0a000986 */ /* 0x0005e6000c101908 */
[----:B------:R-:W-:Y:S01]  /*40400*/  IMAD.WIDE R24, R29, 0x4, R86 ;  /* 0x000000041d187825 */ /* 0x000fe200078e0256 */
[----:B------:R3:W-:Y:S01]  /*40410*/  @P6 STG.E desc[UR8][R12.64], R14 ;  /* 0x0000000e0c006986 */ /* 0x0007e2000c101908 */
[----:B------:R-:W-:Y:S01]  /*40420*/  ISETP.LT.AND P0, PT, R16, UR4, !P2 ;  /* 0x0000000410007c0c */ /* 0x000fe2000d701270 */
[----:B------:R-:W-:-:S02]  /*40430*/  ULDC UR4, c[0x0][0x228] ;  /* 0x00008a0000047ab9 */ /* 0x000fc40000000800 */
[----:B------:R4:W-:Y:S01]  /*40440*/  @P5 STG.E desc[UR8][R20.64], R22 ;  /* 0x0000001614005986 */ /* 0x0009e2000c101908 */
[----:B------:R-:W-:Y:S01]  /*40450*/  ISETP.LT.AND P5, PT, R18, UR6, !P2 ;  /* 0x0000000612007c0c */ /* 0x000fe2000d7a1270 */
[----:B------:R-:W-:Y:S01]  /*40460*/  VIADD R0, R7, 0x18 ;  /* 0x0000001807007836 */ /* 0x000fe20000000000 */
[----:B------:R-:W-:Y:S01]  /*40470*/  IADD3 R29, R29, UR28, RZ ;  /* 0x0000001c1d1d7c10 */ /* 0x000fe2000fffe0ff */
[----:B------:R4:W-:Y:S01]  /*40480*/  @P4 STG.E desc[UR8][R24.64], R94 ;  /* 0x0000005e18004986 */ /* 0x0009e2000c101908 */
[----:B------:R-:W-:Y:S01]  /*40490*/  ISETP.LT.AND P4, PT, R19, UR4, !P2 ;  /* 0x0000000413007c0c */ /* 0x000fe2000d781270 */
[----:B------:R-:W-:Y:S01]  /*404a0*/  ULDC UR4, c[0x0][0x22c] ;  /* 0x00008b0000047ab9 */ /* 0x000fe20000000800 */
[----:B------:R-:W-:Y:S01]  /*404b0*/  ISETP.LT.AND P2, PT, R17, UR10, !P2 ;  /* 0x0000000a11007c0c */ /* 0x000fe2000d741270 */
[C---:B-1----:R-:W-:Y:S01]  /*404c0*/  IMAD.WIDE R8, R29.reuse, 0x4, R2 ;  /* 0x000000041d087825 */ /* 0x042fe200078e0202 */
[----:B------:R-:W-:Y:S01]  /*404d0*/  ISETP.LT.AND P6, PT, R16, UR12, !P3 ;  /* 0x0000000c10007c0c */ /* 0x000fe2000dfc1270 */
[----:B------:R-:W-:Y:S01]  /*404e0*/  ULDC UR6, c[0x0][0x228] ;  /* 0x00008a0000067ab9 */ /* 0x000fe20000000800 */
[----:B------:R-:W-:Y:S01]  /*404f0*/  ULDC UR10, c[0x0][0x228] ;  /* 0x00008a00000a7ab9 */ /* 0x000fe20000000800 */
[C---:B--2---:R-:W-:Y:S01]  /*40500*/  IMAD.WIDE R10, R29.reuse, 0x4, R4 ;  /* 0x000000041d0a7825 */ /* 0x044fe200078e0204 */
[----:B------:R1:W-:Y:S03]  /*40510*/  @P0 STG.E desc[UR8][R8.64], R90 ;  /* 0x0000005a08000986 */ /* 0x0003e6000c101908 */
[----:B---3--:R-:W-:Y:S01]  /*40520*/  IMAD.WIDE R12, R29, 0x4, R84 ;  /* 0x000000041d0c7825 */ /* 0x008fe200078e0254 */
[----:B------:R-:W-:-:S03]  /*40530*/  ISETP.GE.AND P0, PT, R0, UR4, PT ;  /* 0x0000000400007c0c */ /* 0x000fc6000bf06270 */
[----:B----4-:R-:W-:Y:S01]  /*40540*/  IMAD.WIDE R20, R29, 0x4, R86 ;  /* 0x000000041d147825 */ /* 0x010fe200078e0256 */
[----:B------:R2:W-:Y:S01]  /*40550*/  @P4 STG.E desc[UR8][R10.64], R130 ;  /* 0x000000820a004986 */ /* 0x0005e2000c101908 */
[----:B------:R-:W-:Y:S01]  /*40560*/  ULDC UR4, c[0x0][0x228] ;  /* 0x00008a0000047ab9 */ /* 0x000fe20000000800 */
[----:B------:R-:W-:Y:S02]  /*40570*/  ULDC UR12, c[0x0][0x228] ;  /* 0x00008a00000c7ab9 */ /* 0x000fe40000000800 */
[----:B------:R3:W-:Y:S04]  /*40580*/  @P5 STG.E desc[UR8][R12.64], R122 ;  /* 0x0000007a0c005986 */ /* 0x0007e8000c101908 */
[----:B------:R-:W-:Y:S01]  /*40590*/  @P2 STG.E desc[UR8][R20.64], R126 ;  /* 0x0000007e14002986 */ /* 0x000fe2000c101908 */
[----:B------:R-:W-:Y:S01]  /*405a0*/  ISETP.LT.AND P2, PT, R19, UR4, !P3 ;  /* 0x0000000413007c0c */ /* 0x000fe2000df41270 */
[----:B------:R-:W-:Y:S01]  /*405b0*/  ULDC UR4, c[0x0][0x228] ;  /* 0x00008a0000047ab9 */ /* 0x000fe20000000800 */
[----:B------:R-:W-:Y:S01]  /*405c0*/  VIADD R31, R29, UR28 ;  /* 0x0000001c1d1f7c36 */ /* 0x000fe20008000000 */
[----:B------:R-:W-:Y:S01]  /*405d0*/  ISETP.LT.AND P4, PT, R18, UR4, !P3 ;  /* 0x0000000412007c0c */ /* 0x000fe2000df81270 */
[----:B------:R-:W-:Y:S01]  /*405e0*/  VIADD R0, R7, 0x19 ;  /* 0x0000001907007836 */ /* 0x000fe20000000000 */
[----:B------:R-:W-:Y:S01]  /*405f0*/  ISETP.LT.AND P3, PT, R17, UR6, !P3 ;  /* 0x0000000611007c0c */ /* 0x000fe2000df61270 */
[C---:B------:R-:W-:Y:S01]  /*40600*/  IMAD.WIDE R24, R31.reuse, 0x4, R2 ;  /* 0x000000041f187825 */ /* 0x040fe200078e0202 */
[----:B------:R-:W-:Y:S01]  /*40610*/  ULDC UR4, c[0x0][0x22c] ;  /* 0x00008b0000047ab9 */ /* 0x000fe20000000800 */
[----:B------:R-:W-:Y:S01]  /*40620*/  ISETP.LT.AND P5, PT, R16, UR10, !P1 ;  /* 0x0000000a10007c0c */ /* 0x000fe2000cfa1270 */
[----:B------:R-:W-:Y:S01]  /*40630*/  ULDC UR6, c[0x0][0x228] ;  /* 0x00008a0000067ab9 */ /* 0x000fe20000000800 */
[C---:B-1----:R-:W-:Y:S01]  /*40640*/  IMAD.WIDE R8, R31.reuse, 0x4, R4 ;  /* 0x000000041f087825 */ /* 0x042fe200078e0204 */
[----:B------:R1:W-:Y:S03]  /*40650*/  @P6 STG.E desc[UR8][R24.64], R27 ;  /* 0x0000001b18006986 */ /* 0x0003e6000c101908 */
[----:B--2---:R-:W-:Y:S01]  /*40660*/  IMAD.WIDE R10, R31, 0x4, R84 ;  /* 0x000000041f0a7825 */ /* 0x004fe200078e0254 */
[----:B------:R-:W-:Y:S01]  /*40670*/  @P2 STG.E desc[UR8][R8.64], R15 ;  /* 0x0000000f08002986 */ /* 0x000fe2000c101908 */
[----:B------:R-:W-:Y:S01]  /*40680*/  ISETP.GE.AND P2, PT, R0, UR4, PT ;  /* 0x0000000400007c0c */ /* 0x000fe2000bf46270 */
[----:B------:R-:W-:Y:S01]  /*40690*/  ULDC UR4, c[0x0][0x228] ;  /* 0x00008a0000047ab9 */ /* 0x000fe20000000800 */
[----:B------:R-:W-:Y:S01]  /*406a0*/  ISETP.LT.AND P6, PT, R19, UR12, !P1 ;  /* 0x0000000c13007c0c */ /* 0x000fe2000cfc1270 */
[C---:B---3--:R-:W-:Y:S01]  /*406b0*/  IMAD.WIDE R12, R31.reuse, 0x4, R86 ;  /* 0x000000041f0c7825 */ /* 0x048fe200078e0256 */
[----:B------:R2:W-:Y:S01]  /*406c0*/  @P4 STG.E desc[UR8][R10.64], R23 ;  /* 0x000000170a004986 */ /* 0x0005e2000c101908 */
[----:B------:R-:W-:Y:S01]  /*406d0*/  ISETP.LT.AND P4, PT, R18, UR4, !P1 ;  /* 0x0000000412007c0c */ /* 0x000fe2000cf81270 */
[----:B------:R-:W-:Y:S01]  /*406e0*/  ULDC UR4, c[0x0][0x228] ;  /* 0x00008a0000047ab9 */ /* 0x000fe20000000800 */
[----:B-1----:R-:W-:Y:S01]  /*406f0*/  IADD3 R27, R31, UR28, RZ ;  /* 0x0000001c1f1b7c10 */ /* 0x002fe2000fffe0ff */
[----:B------:R1:W-:Y:S01]  /*40700*/  @P3 STG.E desc[UR8][R12.64], R95 ;  /* 0x0000005f0c003986 */ /* 0x0003e2000c101908 */
[----:B------:R-:W-:Y:S01]  /*40710*/  ISETP.LT.AND P1, PT, R17, UR4, !P1 ;  /* 0x0000000411007c0c */ /* 0x000fe2000cf21270 */
[----:B------:R-:W-:Y:S01]  /*40720*/  ULDC UR10, c[0x0][0x228] ;  /* 0x00008a00000a7ab9 */ /* 0x000fe20000000800 */
[----:B------:R-:W-:Y:S01]  /*40730*/  ISETP.LT.AND P3, PT, R16, UR6, !P0 ;  /* 0x0000000610007c0c */ /* 0x000fe2000c761270 */
[C---:B------:R-:W-:Y:S01]  /*40740*/  IMAD.WIDE R20, R27.reuse, 0x4, R2 ;  /* 0x000000041b147825 */ /* 0x040fe200078e0202 */
[----:B------:R-:W-:Y:S01]  /*40750*/  ULDC UR12, c[0x0][0x228] ;  /* 0x00008a00000c7ab9 */ /* 0x000fe20000000800 */
[----:B------:R-:W-:Y:S01]  /*40760*/  ULDC UR4, c[0x0][0x22c] ;  /* 0x00008b0000047ab9 */ /* 0x000fe20000000800 */
[----:B------:R-:W-:Y:S01]  /*40770*/  ULDC UR6, c[0x0][0x228] ;  /* 0x00008a0000067ab9 */ /* 0x000fe20000000800 */
[C---:B------:R-:W-:Y:S01]  /*40780*/  IMAD.WIDE R24, R27.reuse, 0x4, R4 ;  /* 0x000000041b187825 */ /* 0x040fe200078e0204 */
[----:B------:R3:W-:Y:S03]  /*40790*/  @P5 STG.E desc[UR8][R20.64], R91 ;  /* 0x0000005b14005986 */ /* 0x0007e6000c101908 */
[----:B--2---:R-:W-:-:S02]  /*407a0*/  VIADD R23, R27, UR28 ;  /* 0x0000001c1b177c36 */ /* 0x004fc40008000000 */
[----:B------:R-:W-:Y:S01]  /*407b0*/  IMAD.WIDE R8, R27, 0x4, R84 ;  /* 0x000000041b087825 */ /* 0x000fe200078e0254 */
[----:B------:R-:W-:Y:S01]  /*407c0*/  @P6 STG.E desc[UR8][R24.64], R131 ;  /* 0x0000008318006986 */ /* 0x000fe2000c101908 */
[----:B------:R-:W-:Y:S01]  /*407d0*/  ISETP.LT.AND P5, PT, R19, UR10, !P0 ;  /* 0x0000000a13007c0c */ /* 0x000fe2000c7a1270 */
[----:B------:R-:W-:Y:S01]  /*407e0*/  ULDC UR10, c[0x0][0x228] ;  /* 0x00008a00000a7ab9 */ /* 0x000fe20000000800 */
[----:B------:R-:W-:Y:S01]  /*407f0*/  VIADD R0, R7, 0x1a ;  /* 0x0000001a07007836 */ /* 0x000fe20000000000 */
[----:B------:R-:W-:Y:S01]  /*40800*/  ISETP.LT.AND P6, PT, R18, UR12, !P0 ;  /* 0x0000000c12007c0c */ /* 0x000fe2000c7c1270 */
[----:B------:R-:W-:Y:S01]  /*40810*/  IMAD.WIDE R10, R27, 0x4, R86 ;  /* 0x000000041b0a7825 */ /* 0x000fe200078e0256 */
[----:B------:R2:W-:Y:S01]  /*40820*/  @P4 STG.E desc[UR8][R8.64], R123 ;  /* 0x0000007b08004986 */ /* 0x0005e2000c101908 */
[----:B------:R-:W-:Y:S02]  /*40830*/  ULDC UR12, c[0x0][0x228] ;  /* 0x00008a00000c7ab9 */ /* 0x000fe40000000800 */
[C---:B-1----:R-:W-:Y:S01]  /*40840*/  IMAD.WIDE R12, R23.reuse, 0x4, R2 ;  /* 0x00000004170c7825 */ /* 0x042fe200078e0202 */
[----:B------:R-:W-:Y:S01]  /*40850*/  ISETP.GE.AND P4, PT, R0, UR4, PT ;  /* 0x0000000400007c0c */ /* 0x000fe2000bf86270 */
[----:B------:R-:W-:Y:S01]  /*40860*/  @P1 STG.E desc[UR8][R10.64], R127 ;  /* 0x0000007f0a001986 */ /* 0x000fe2000c101908 */
[----:B------:R-:W-:Y:S01]  /*40870*/  ULDC UR4, c[0x0][0x228] ;  /* 0x00008a0000047ab9 */ /* 0x000fe20000000800 */
[----:B------:R-:W-:-:S02]  /*40880*/  IMAD.WIDE R14, R23, 0x4, R4 ;  /* 0x00000004170e7825 */ /* 0x000fc400078e0204 */
[----:B------:R-:W-:Y:S01]  /*40890*/  @P3 STG.E desc[UR8][R12.64], R96 ;  /* 0x000000600c003986 */ /* 0x000fe2000c101908 */
[----:B------:R-:W-:Y:S01]  /*408a0*/  ISETP.LT.AND P3, PT, R17, UR4, !P0 ;  /* 0x0000000411007c0c */ /* 0x000fe2000c761270 */
[----:B---3--:R-:W-:Y:S01]  /*408b0*/  IMAD.WIDE R20, R23, 0x4, R84 ;  /* 0x0000000417147825 */ /* 0x008fe200078e0254 */
[----:B------:R-:W-:-:S03]  /*408c0*/  ULDC UR4, c[0x0][0x22c] ;  /* 0x00008b0000047ab9 */ /* 0x000fc60000000800 */
[----:B------:R-:W-:Y:S01]  /*408d0*/  VIADD R0, R7, 0x1b ;  /* 0x0000001b07007836 */ /* 0x000fe20000000000 */
[----:B------:R-:W-:Y:S01]  /*408e0*/  @P5 STG.E desc[UR8][R14.64], R64 ;  /* 0x000000400e005986 */ /* 0x000fe2000c101908 */
[----:B------:R-:W-:Y:S01]  /*408f0*/  ISETP.LT.AND P1, PT, R16, UR6, !P2 ;  /* 0x0000000610007c0c */ /* 0x000fe2000d721270 */
[----:B--2---:R-:W-:Y:S01]  /*40900*/  IMAD.WIDE R8, R23, 0x4, R86 ;  /* 0x0000000417087825 */ /* 0x004fe200078e0256 */
[----:B------:R-:W-:Y:S01]  /*40910*/  ISETP.LT.AND P5, PT, R19, UR10, !P2 ;  /* 0x0000000a13007c0c */ /* 0x000fe2000d7a1270 */
[----:B------:R1:W-:Y:S01]  /*40920*/  @P6 STG.E desc[UR8][R20.64], R32 ;  /* 0x0000002014006986 */ /* 0x0003e2000c101908 */
[----:B------:R-:W-:Y:S01]  /*40930*/  ISETP.LT.AND P6, PT, R18, UR12, !P2 ;  /* 0x0000000c12007c0c */ /* 0x000fe2000d7c1270 */
[----:B------:R-:W-:Y:S01]  /*40940*/  ULDC UR6, c[0x0][0x228] ;  /* 0x00008a0000067ab9 */ /* 0x000fe20000000800 */
[----:B------:R-:W-:Y:S01]  /*40950*/  ISETP.GE.AND P0, PT, R0, UR4, PT ;  /* 0x0000000400007c0c */ /* 0x000fe2000bf06270 */
[----:B------:R-:W-:Y:S01]  /*40960*/  VIADD R0, R7, 0x1c ;  /* 0x0000001c07007836 */ /* 0x000fe20000000000 */
[----:B------:R-:W-:Y:S01]  /*40970*/  ULDC UR4, c[0x0][0x22c] ;  /* 0x00008b0000047ab9 */ /* 0x000fe20000000800 */
[----:B------:R2:W-:Y:S01]  /*40980*/  @P3 STG.E desc[UR8][R8.64], R156 ;  /* 0x0000009c08003986 */ /* 0x0005e2000c101908 */
[----:B------:R-:W-:Y:S01]  /*40990*/  ULDC UR10, c[0x0][0x228] ;  /* 0x00008a00000a7ab9 */ /* 0x000fe20000000800 */
[----:B------:R-:W-:Y:S01]  /*409a0*/  ULDC UR12, c[0x0][0x228] ;  /* 0x00008a00000c7ab9 */ /* 0x000fe20000000800 */
[----:B-1----:R-:W-:-:S02]  /*409b0*/  IADD3 R21, R23, UR28, RZ ;  /* 0x0000001c17157c10 */ /* 0x002fc4000fffe0ff */
[----:B------:R-:W-:Y:S01]  /*409c0*/  ISETP.GE.AND P3, PT, R0, UR4, PT ;  /* 0x0000000400007c0c */ /* 0x000fe2000bf66270 */
[----:B------:R-:W-:Y:S02]  /*409d0*/  ULDC UR4, c[0x0][0x228] ;  /* 0x00008a0000047ab9 */ /* 0x000fe40000000800 */
[----:B------:R-:W-:Y:S01]  /*409e0*/  IMAD.WIDE R10, R21, 0x4, R2 ;  /* 0x00000004150a7825 */ /* 0x000fe200078e0202 */
[----:B------:R-:W-:Y:S01]  /*409f0*/  ISETP.LT.AND P2, PT, R17, UR4, !P2 ;  /* 0x0000000411007c0c */ /* 0x000fe2000d741270 */
[----:B------:R-:W-:Y:S02]  /*40a00*/  ULDC UR4, c[0x0][0x228] ;  /* 0x00008a0000047ab9 */ /* 0x000fe40000000800 */
[C---:B------:R-:W-:Y:S01]  /*40a10*/  IMAD.WIDE R12, R21.reuse, 0x4, R4 ;  /* 0x00000004150c7825 */ /* 0x040fe200078e0204 */
[----:B------:R1:W-:Y:S03]  /*40a20*/  @P1 STG.E desc[UR8][R10.64], R152 ;  /* 0x000000980a001986 */ /* 0x0003e6000c101908 */
[----:B------:R-:W-:Y:S01]  /*40a30*/  IMAD.WIDE R14, R21, 0x4, R84 ;  /* 0x00000004150e7825 */ /* 0x000fe200078e0254 */
[----:B------:R3:W-:Y:S01]  /*40a40*/  @P5 STG.E desc[UR8][R12.64], R164 ;  /* 0x000000a40c005986 */ /* 0x0007e2000c101908 */
[----:B------:R-:W-:Y:S01]  /*40a50*/  ISETP.LT.AND P1, PT, R16, UR4, !P4 ;  /* 0x0000000410007c0c */ /* 0x000fe2000e721270 */
[----:B------:R-:W-:-:S02]  /*40a60*/  ULDC UR4, c[0x0][0x228] ;  /* 0x00008a0000047ab9 */ /* 0x000fc40000000800 */
[----:B------:R4:W-:Y:S01]  /*40a70*/  @P6 STG.E desc[UR8][R14.64], R160 ;  /* 0x000000a00e006986 */ /* 0x0009e2000c101908 */
[----:B------:R-:W-:Y:S01]  /*40a80*/  ISETP.LT.AND P6, PT, R19, UR6, !P4 ;  /* 0x0000000613007c0c */ /* 0x000fe2000e7c1270 */
[C---:B------:R-:W-:Y:S01]  /*40a90*/  VIADD R23, R21.reuse, UR28 ;  /* 0x0000001c15177c36 */ /* 0x040fe20008000000 */
[----:B------:R-:W-:Y:S01]  /*40aa0*/  ISETP.LT.AND P5, PT, R18, UR4, !P4 ;  /* 0x0000000412007c0c */ /* 0x000fe2000e7a1270 */
[----:B--2---:R-:W-:Y:S01]  /*40ab0*/  IMAD.WIDE R8, R21, 0x4, R86 ;  /* 0x0000000415087825 */ /* 0x004fe200078e0256 */
[----:B------:R-:W-:Y:S01]  /*40ac0*/  ISETP.LT.AND P4, PT, R17, UR10, !P4 ;  /* 0x0000000a11007c0c */ /* 0x000fe2000e781270 */
[----:B------:R-:W-:Y:S01]  /*40ad0*/  ULDC UR4, c[0x0][0x22c] ;  /* 0x00008b0000047ab9 */ /* 0x000fe20000000800 */
[----:B------:R-:W-:Y:S01]  /*40ae0*/  ULDC UR6, c[0x0][0x228] ;  /* 0x00008a0000067ab9 */ /* 0x000fe20000000800 */
[----:B------:R-:W-:Y:S02]  /*40af0*/  VIADD R0, R7, 0x1d ;  /* 0x0000001d07007836 */ /* 0x000fe40000000000 */
[----:B-1----:R-:W-:Y:S01]  /*40b00*/  IMAD.WIDE R10, R23, 0x4, R2 ;  /* 0x00000004170a7825 */ /* 0x002fe200078e0202 */
[----:B------:R1:W-:Y:S01]  /*40b10*/  @P2 STG.E desc[UR8][R8.64], R132 ;  /* 0x0000008408002986 */ /* 0x0003e2000c101908 */
[----:B------:R-:W-:-:S02]  /*40b20*/  ULDC UR10, c[0x0][0x228] ;  /* 0x00008a00000a7ab9 */ /* 0x000fc40000000800 */
[C---:B---3--:R-:W-:Y:S01]  /*40b30*/  IMAD.WIDE R12, R23.reuse, 0x4, R4 ;  /* 0x00000004170c7825 */ /* 0x048fe200078e0204 */
        /* <DEDUP_REMOVED lines=29> */
[----:B------:R4:W-:Y:S01]  /*40d10*/  @P0 STG.E desc[UR8][R14.64], R133 ;  /* 0x000000850e000986 */ /* 0x0009e2000c101908 */
[----:B------:R-:W-:Y:S01]  /*40d20*/  ISETP.LT.AND P0, PT, R19, UR4, !P3 ;  /* 0x0000000413007c0c */ /* 0x000fe2000df01270 */
[----:B------:R-:W-:Y:S01]  /*40d30*/  ULDC UR4, c[0x0][0x228] ;  /* 0x00008a0000047ab9 */ /* 0x000fe20000000800 */
[----:B------:R-:W-:Y:S01]  /*40d40*/  VIADD R25, R23, UR28 ;  /* 0x0000001c17197c36 */ /* 0x000fe20008000000 */
[----:B------:R-:W-:Y:S01]  /*40d50*/  ISETP.LT.AND P4, PT, R18, UR4, !P3 ;  /* 0x0000000412007c0c */ /* 0x000fe2000df81270 */
[----:B------:R-:W-:Y:S01]  /*40d60*/  VIADD R0, R7, 0x1f ;  /* 0x0000001f07007836 */ /* 0x000fe20000000000 */
[----:B------:R-:W-:Y:S01]  /*40d70*/  ULDC UR4, c[0x0][0x22c] ;  /* 0x00008b0000047ab9 */ /* 0x000fe20000000800 */
[----:B------:R-:W-:-:S04]  /*40d80*/  IMAD.WIDE R20, R25, 0x4, R2 ;  /* 0x0000000419147825 */ /* 0x000fc800078e0202 */
[----:B-1----:R-:W-:Y:S01]  /*40d90*/  IMAD.WIDE R8, R25, 0x4, R4 ;  /* 0x0000000419087825 */ /* 0x002fe200078e0204 */
[----:B------:R1:W-:Y:S01]  /*40da0*/  @P6 STG.E desc[UR8][R20.64], R98 ;  /* 0x0000006214006986 */ /* 0x0003e2000c101908 */
[----:B------:R-:W-:Y:S01]  /*40db0*/  ISETP.LT.AND P3, PT, R17, UR6, !P3 ;  /* 0x0000000611007c0c */ /* 0x000fe2000df61270 */
[----:B------:R-:W-:Y:S01]  /*40dc0*/  ULDC UR6, c[0x0][0x228] ;  /* 0x00008a0000067ab9 */ /* 0x000fe20000000800 */
[----:B--2---:R-:W-:Y:S01]  /*40dd0*/  IMAD.WIDE R10, R25, 0x4, R84 ;  /* 0x00000004190a7825 */ /* 0x004fe200078e0254 */
[----:B------:R-:W-:Y:S01]  /*40de0*/  ISETP.LT.AND P5, PT, R16, UR10, !P2 ;  /* 0x0000000a10007c0c */ /* 0x000fe2000d7a1270 */
[----:B------:R2:W-:Y:S01]  /*40df0*/  @P0 STG.E desc[UR8][R8.64], R66 ;  /* 0x0000004208000986 */ /* 0x0005e2000c101908 */
[----:B------:R-:W-:Y:S01]  /*40e00*/  ISETP.LT.AND P6, PT, R19, UR12, !P2 ;  /* 0x0000000c13007c0c */ /* 0x000fe2000d7c1270 */
[C---:B---3--:R-:W-:Y:S01]  /*40e10*/  IMAD.WIDE R12, R25.reuse, 0x4, R86 ;  /* 0x00000004190c7825 */ /* 0x048fe200078e0256 */
[----:B------:R-:W-:Y:S01]  /*40e20*/  ISETP.GE.AND P0, PT, R0, UR4, PT ;  /* 0x0000000400007c0c */ /* 0x000fe2000bf06270 */
[----:B------:R-:W-:Y:S01]  /*40e30*/  ULDC UR4, c[0x0][0x228] ;  /* 0x00008a0000047ab9 */ /* 0x000fe20000000800 */
[----:B------:R-:W-:Y:S01]  /*40e40*/  IADD3 R23, R25, UR28, RZ ;  /* 0x0000001c19177c10 */ /* 0x000fe2000fffe0ff */
[----:B------:R3:W-:Y:S01]  /*40e50*/  @P4 STG.E desc[UR8][R10.64], R34 ;  /* 0x000000220a004986 */ /* 0x0007e2000c101908 */
[----:B------:R-:W-:Y:S01]  /*40e60*/  ISETP.LT.AND P4, PT, R18, UR4, !P2 ;  /* 0x0000000412007c0c */ /* 0x000fe2000d781270 */
[----:B------:R-:W-:Y:S01]  /*40e70*/  ULDC UR4, c[0x0][0x228] ;  /* 0x00008a0000047ab9 */ /* 0x000fe20000000800 */
[----:B------:R-:W-:Y:S01]  /*40e80*/  ULDC UR10, c[0x0][0x228] ;  /* 0x00008a00000a7ab9 */ /* 0x000fe20000000800 */
[----:B------:R-:W-:Y:S01]  /*40e90*/  ISETP.LT.AND P2, PT, R17, UR4, !P2 ;  /* 0x0000000411007c0c */ /* 0x000fe2000d741270 */
[----:B----4-:R-:W-:Y:S01]  /*40ea0*/  IMAD.WIDE R14, R23, 0x4, R2 ;  /* 0x00000004170e7825 */ /* 0x010fe200078e0202 */
[----:B------:R4:W-:Y:S01]  /*40eb0*/  @P3 STG.E desc[UR8][R12.64], R158 ;  /* 0x0000009e0c003986 */ /* 0x0009e2000c101908 */
[----:B------:R-:W-:-:S02]  /*40ec0*/  ULDC UR12, c[0x0][0x228] ;  /* 0x00008a00000c7ab9 */ /* 0x000fc40000000800 */
[C---:B-1----:R-:W-:Y:S01]  /*40ed0*/  IMAD.WIDE R20, R23.reuse, 0x4, R4 ;  /* 0x0000000417147825 */ /* 0x042fe200078e0204 */
[----:B------:R1:W-:Y:S01]  /*40ee0*/  @P5 STG.E desc[UR8][R14.64], R154 ;  /* 0x0000009a0e005986 */ /* 0x0003e2000c101908 */
[----:B------:R-:W-:Y:S01]  /*40ef0*/  ISETP.LT.AND P3, PT, R16, UR6, !P1 ;  /* 0x0000000610007c0c */ /* 0x000fe2000cf61270 */
[----:B------:R-:W-:Y:S01]  /*40f00*/  ULDC UR4, c[0x0][0x22c] ;  /* 0x00008b0000047ab9 */ /* 0x000fe20000000800 */
[----:B--2---:R-:W-:Y:S01]  /*40f10*/  IMAD.WIDE R8, R23, 0x4, R84 ;  /* 0x0000000417087825 */ /* 0x004fe200078e0254 */
[----:B------:R2:W-:Y:S01]  /*40f20*/  @P6 STG.E desc[UR8][R20.64], R166 ;  /* 0x000000a614006986 */ /* 0x0005e2000c101908 */
[----:B------:R-:W-:Y:S01]  /*40f30*/  ISETP.LT.AND P5, PT, R19, UR10, !P1 ;  /* 0x0000000a13007c0c */ /* 0x000fe2000cfa1270 */
[----:B------:R-:W-:Y:S01]  /*40f40*/  ULDC UR6, c[0x0][0x228] ;  /* 0x00008a0000067ab9 */ /* 0x000fe20000000800 */
[----:B------:R-:W-:Y:S01]  /*40f50*/  VIADD R0, R7, 0x20 ;  /* 0x0000002007007836 */ /* 0x000fe20000000000 */
[----:B------:R-:W-:Y:S01]  /*40f60*/  ISETP.LT.AND P6, PT, R18, UR12, !P1 ;  /* 0x0000000c12007c0c */ /* 0x000fe2000cfc1270 */
[C---:B---3--:R-:W-:Y:S01]  /*40f70*/  IMAD.WIDE R10, R23.reuse, 0x4, R86 ;  /* 0x00000004170a7825 */ /* 0x048fe200078e0256 */
[----:B------:R3:W-:Y:S01]  /*40f80*/  @P4 STG.E desc[UR8][R8.64], R162 ;  /* 0x000000a208004986 */ /* 0x0007e2000c101908 */
[----:B------:R-:W-:Y:S01]  /*40f90*/  ULDC UR10, c[0x0][0x228] ;  /* 0x00008a00000a7ab9 */ /* 0x000fe20000000800 */
[----:B------:R-:W-:Y:S01]  /*40fa0*/  ISETP.GE.AND P4, PT, R0, UR4, PT ;  /* 0x0000000400007c0c */ /* 0x000fe2000bf86270 */
[----:B------:R-:W-:Y:S01]  /*40fb0*/  VIADD R25, R23, UR28 ;  /* 0x0000001c17197c36 */ /* 0x000fe20008000000 */
[----:B------:R-:W-:Y:S01]  /*40fc0*/  ULDC UR4, c[0x0][0x228] ;  /* 0x00008a0000047ab9 */ /* 0x000fe20000000800 */
[----:B------:R-:W-:Y:S01]  /*40fd0*/  @P2 STG.E desc[UR8][R10.64], R134 ;  /* 0x000000860a002986 */ /* 0x000fe2000c101908 */
[----:B------:R-:W-:Y:S01]  /*40fe0*/  ISETP.LT.AND P2, PT, R17, UR4, !P1 ;  /* 0x0000000411007c0c */ /* 0x000fe2000cf41270 */
[----:B----4-:R-:W-:Y:S01]  /*40ff0*/  IMAD.WIDE R12, R25, 0x4, R2 ;  /* 0x00000004190c7825 */ /* 0x010fe200078e0202 */
[----:B------:R-:W-:Y:S01]  /*41000*/  ULDC UR12, c[0x0][0x228] ;  /* 0x00008a00000c7ab9 */ /* 0x000fe20000000800 */
[----:B------:R-:W-:-:S02]  /*41010*/  ULDC UR4, c[0x0][0x22c] ;  /* 0x00008b0000047ab9 */ /* 0x000fc40000000800 */
[C---:B-1----:R-:W-:Y:S01]  /*41020*/  IMAD.WIDE R14, R25.reuse, 0x4, R4 ;  /* 0x00000004190e7825 */ /* 0x042fe200078e0204 */
[----:B------:R-:W-:Y:S03]  /*41030*/  @P3 STG.E desc[UR8][R12.64], R99 ;  /* 0x000000630c003986 */ /* 0x000fe6000c101908 */
[----:B--2---:R-:W-:Y:S01]  /*41040*/  IMAD.WIDE R20, R25, 0x4, R84 ;  /* 0x0000000419147825 */ /* 0x004fe200078e0254 */
[----:B------:R-:W-:Y:S03]  /*41050*/  @P5 STG.E desc[UR8][R14.64], R67 ;  /* 0x000000430e005986 */ /* 0x000fe6000c101908 */
[----:B------:R-:W-:Y:S01]  /*41060*/  VIADD R0, R7, 0x21 ;  /* 0x0000002107007836 */ /* 0x000fe20000000000 */
[----:B------:R-:W-:Y:S01]  /*41070*/  ISETP.LT.AND P1, PT, R16, UR6, !P0 ;  /* 0x0000000610007c0c */ /* 0x000fe2000c721270 */
[----:B------:R1:W-:Y:S01]  /*41080*/  @P6 STG.E desc[UR8][R20.64], R35 ;  /* 0x0000002314006986 */ /* 0x0003e2000c101908 */
[----:B------:R-:W-:Y:S01]  /*41090*/  ISETP.LT.AND P5, PT, R19, UR10, !P0 ;  /* 0x0000000a13007c0c */ /* 0x000fe2000c7a1270 */
[----:B---3--:R-:W-:Y:S01]  /*410a0*/  IMAD.WIDE R8, R25, 0x4, R86 ;  /* 0x0000000419087825 */ /* 0x008fe200078e0256 */
        /* <DEDUP_REMOVED lines=42> */
[----:B------:R-:W-:-:S03]  /*41350*/  IADD3 R23, R23, UR28, RZ ;  /* 0x0000001c17177c10 */ /* 0x000fc6000fffe0ff */
[----:B------:R4:W-:Y:S01]  /*41360*/  @P4 STG.E desc[UR8][R20.64], R168 ;  /* 0x000000a814004986 */ /* 0x0009e2000c101908 */
[----:B------:R-:W-:Y:S02]  /*41370*/  ISETP.LT.AND P4, PT, R19, UR4, !P3 ;  /* 0x0000000413007c0c */ /* 0x000fe4000df81270 */
[----:B------:R-:W-:Y:S01]  /*41380*/  ISETP.LT.AND P5, PT, R18, UR6, !P3 ;  /* 0x0000000612007c0c */ /* 0x000fe2000dfa1270 */
[----:B-1----:R-:W-:Y:S01]  /*41390*/  IMAD.WIDE R8, R23, 0x4, R2 ;  /* 0x0000000417087825 */ /* 0x002fe200078e0202 */
[----:B------:R-:W-:Y:S01]  /*413a0*/  ISETP.LT.AND P3, PT, R17, UR10, !P3 ;  /* 0x0000000a11007c0c */ /* 0x000fe2000df61270 */
[----:B------:R-:W-:Y:S02]  /*413b0*/  ULDC UR4, c[0x0][0x22c] ;  /* 0x00008b0000047ab9 */ /* 0x000fe40000000800 */
[----:B------:R-:W-:Y:S02]  /*413c0*/  VIADD R0, R7, 0x24 ;  /* 0x0000002407007836 */ /* 0x000fe40000000000 */
[C---:B--2---:R-:W-:Y:S01]  /*413d0*/  IMAD.WIDE R10, R23.reuse, 0x4, R4 ;  /* 0x00000004170a7825 */ /* 0x044fe200078e0204 */
[----:B------:R1:W-:Y:S01]  /*413e0*/  @P1 STG.E desc[UR8][R8.64], R184 ;  /* 0x000000b808001986 */ /* 0x0003e2000c101908 */
[----:B------:R-:W-:Y:S01]  /*413f0*/  ISETP.LT.AND P6, PT, R16, UR12, !P2 ;  /* 0x0000000c10007c0c */ /* 0x000fe2000d7c1270 */
[----:B------:R-:W-:Y:S01]  /*41400*/  ULDC UR6, c[0x0][0x228] ;  /* 0x00008a0000067ab9 */ /* 0x000fe20000000800 */
[----:B---3--:R-:W-:Y:S01]  /*41410*/  IMAD.WIDE R12, R23, 0x4, R84 ;  /* 0x00000004170c7825 */ /* 0x008fe200078e0254 */
[----:B------:R-:W-:Y:S01]  /*41420*/  ISETP.GE.AND P1, PT, R0, UR4, PT ;  /* 0x0000000400007c0c */ /* 0x000fe2000bf26270 */
[----:B------:R-:W-:-:S02]  /*41430*/  ULDC UR4, c[0x0][0x228] ;  /* 0x00008a0000047ab9 */ /* 0x000fc40000000800 */
[----:B----4-:R-:W-:Y:S01]  /*41440*/  IMAD.WIDE R14, R23, 0x4, R86 ;  /* 0x00000004170e7825 */ /* 0x010fe200078e0256 */
[----:B------:R2:W-:Y:S01]  /*41450*/  @P4 STG.E desc[UR8][R10.64], R192 ;  /* 0x000000c00a004986 */ /* 0x0005e2000c101908 */
[----:B------:R-:W-:Y:S01]  /*41460*/  ISETP.LT.AND P4, PT, R19, UR4, !P2 ;  /* 0x0000000413007c0c */ /* 0x000fe2000d781270 */
[----:B------:R-:W-:Y:S01]  /*41470*/  ULDC UR4, c[0x0][0x228] ;  /* 0x00008a0000047ab9 */ /* 0x000fe20000000800 */
[----:B------:R-:W-:Y:S01]  /*41480*/  VIADD R25, R23, UR28 ;  /* 0x0000001c17197c36 */ /* 0x000fe20008000000 */
[----:B------:R3:W-:Y:S01]  /*41490*/  @P5 STG.E desc[UR8][R12.64], R136 ;  /* 0x000000880c005986 */ /* 0x0007e2000c101908 */
[----:B------:R-:W-:Y:S01]  /*414a0*/  ULDC UR10, c[0x0][0x228] ;  /* 0x00008a00000a7ab9 */ /* 0x000fe20000000800 */
[----:B------:R-:W-:Y:S02]  /*414b0*/  ULDC UR12, c[0x0][0x228] ;  /* 0x00008a00000c7ab9 */ /* 0x000fe40000000800 */
[----:B------:R4:W-:Y:S01]  /*414c0*/  @P3 STG.E desc[UR8][R14.64], R188 ;  /* 0x000000bc0e003986 */ /* 0x0009e2000c101908 */
[----:B------:R-:W-:Y:S01]  /*414d0*/  ISETP.LT.AND P3, PT, R18, UR4, !P2 ;  /* 0x0000000412007c0c */ /* 0x000fe2000d761270 */
[----:B------:R-:W-:Y:S01]  /*414e0*/  IMAD.WIDE R20, R25, 0x4, R2 ;  /* 0x0000000419147825 */ /* 0x000fe200078e0202 */
[----:B------:R-:W-:Y:S01]  /*414f0*/  ISETP.LT.AND P2, PT, R17, UR6, !P2 ;  /* 0x0000000611007c0c */ /* 0x000fe2000d741270 */
[----:B------:R-:W-:Y:S01]  /*41500*/  ULDC UR4, c[0x0][0x22c] ;  /* 0x00008b0000047ab9 */ /* 0x000fe20000000800 */
[----:B------:R-:W-:Y:S01]  /*41510*/  ISETP.LT.AND P5, PT, R16, UR10, !P0 ;  /* 0x0000000a10007c0c */ /* 0x000fe2000c7a1270 */
[----:B-1----:R-:W-:Y:S01]  /*41520*/  IMAD.WIDE R8, R25, 0x4, R4 ;  /* 0x0000000419087825 */ /* 0x002fe200078e0204 */
[----:B------:R1:W-:Y:S01]  /*41530*/  @P6 STG.E desc[UR8][R20.64], R101 ;  /* 0x0000006514006986 */ /* 0x0003e2000c101908 */
[----:B------:R-:W-:Y:S01]  /*41540*/  ISETP.LT.AND P6, PT, R19, UR12, !P0 ;  /* 0x0000000c13007c0c */ /* 0x000fe2000c7c1270 */
[----:B------:R-:W-:Y:S01]  /*41550*/  ULDC UR6, c[0x0][0x228] ;  /* 0x00008a0000067ab9 */ /* 0x000fe20000000800 */
[----:B------:R-:W-:-:S02]  /*41560*/  VIADD R0, R7, 0x25 ;  /* 0x0000002507007836 */ /* 0x000fc40000000000 */
[C---:B--2---:R-:W-:Y:S01]  /*41570*/  IMAD.WIDE R10, R25.reuse, 0x4, R84 ;  /* 0x00000004190a7825 */ /* 0x044fe200078e0254 */
[C---:B------:R-:W-:Y:S01]  /*41580*/  IADD3 R23, R25.reuse, UR28, RZ ;  /* 0x0000001c19177c10 */ /* 0x040fe2000fffe0ff */
[----:B------:R2:W-:Y:S02]  /*41590*/  @P4 STG.E desc[UR8][R8.64], R69 ;  /* 0x0000004508004986 */ /* 0x0005e4000c101908 */
[----:B---3--:R-:W-:Y:S01]  /*415a0*/  IMAD.WIDE R12, R25, 0x4, R86 ;  /* 0x00000004190c7825 */ /* 0x008fe200078e0256 */
[----:B------:R-:W-:Y:S01]  /*415b0*/  ISETP.GE.AND P4, PT, R0, UR4, PT ;  /* 0x0000000400007c0c */ /* 0x000fe2000bf86270 */
[----:B------:R3:W-:Y:S01]  /*415c0*/  @P3 STG.E desc[UR8][R10.64], R37 ;  /* 0x000000250a003986 */ /* 0x0007e2000c101908 */
[----:B------:R-:W-:Y:S01]  /*415d0*/  ULDC UR4, c[0x0][0x228] ;  /* 0x00008a0000047ab9 */ /* 0x000fe20000000800 */
[C---:B----4-:R-:W-:Y:S01]  /*415e0*/  IMAD.WIDE R14, R23.reuse, 0x4, R2 ;  /* 0x00000004170e7825 */ /* 0x050fe200078e0202 */
[----:B------:R-:W-:Y:S01]  /*415f0*/  ULDC UR10, c[0x0][0x228] ;  /* 0x00008a00000a7ab9 */ /* 0x000fe20000000800 */
[----:B------:R4:W-:Y:S01]  /*41600*/  @P2 STG.E desc[UR8][R12.64], R169 ;  /* 0x000000a90c002986 */ /* 0x0009e2000c101908 */
[----:B------:R-:W-:Y:S01]  /*41610*/  ISETP.LT.AND P2, PT, R18, UR4, !P0 ;  /* 0x0000000412007c0c */ /* 0x000fe2000c741270 */
[----:B-1----:R-:W-:Y:S01]  /*41620*/  IMAD.WIDE R20, R23, 0x4, R4 ;  /* 0x0000000417147825 */ /* 0x002fe200078e0204 */
[----:B------:R-:W-:Y:S01]  /*41630*/  ULDC UR4, c[0x0][0x228] ;  /* 0x00008a0000047ab9 */ /* 0x000fe20000000800 */
[----:B------:R-:W-:Y:S01]  /*41640*/  ULDC UR12, c[0x0][0x228] ;  /* 0x00008a00000c7ab9 */ /* 0x000fe20000000800 */
[----:B------:R-:W-:Y:S01]  /*41650*/  ISETP.LT.AND P0, PT, R17, UR4, !P0 ;  /* 0x0000000411007c0c */ /* 0x000fe2000c701270 */
[----:B------:R1:W-:Y:S01]  /*41660*/  @P5 STG.E desc[UR8][R14.64], R185 ;  /* 0x000000b90e005986 */ /* 0x0003e2000c101908 */
[----:B--2---:R-:W-:Y:S01]  /*41670*/  IMAD.WIDE R8, R23, 0x4, R84 ;  /* 0x0000000417087825 */ /* 0x004fe200078e0254 */
[----:B------:R-:W-:Y:S01]  /*41680*/  ISETP.LT.AND P5, PT, R19, UR10, !P1 ;  /* 0x0000000a13007c0c */ /* 0x000fe2000cfa1270 */
[----:B------:R-:W-:Y:S01]  /*41690*/  ULDC UR4, c[0x0][0x22c] ;  /* 0x00008b0000047ab9 */ /* 0x000fe20000000800 */
[----:B------:R2:W-:Y:S01]  /*416a0*/  @P6 STG.E desc[UR8][R20.64], R193 ;  /* 0x000000c114006986 */ /* 0x0005e2000c101908 */
[----:B------:R-:W-:Y:S01]  /*416b0*/  ISETP.LT.AND P6, PT, R16, UR6, !P1 ;  /* 0x0000000610007c0c */ /* 0x000fe2000cfc1270 */
[----:B------:R-:W-:Y:S01]  /*416c0*/  VIADD R0, R7, 0x26 ;  /* 0x0000002607007836 */ /* 0x000fe20000000000 */
[----:B------:R-:W-:Y:S01]  /*416d0*/  ISETP.LT.AND P3, PT, R18, UR12, !P1 ;  /* 0x0000000c12007c0c */ /* 0x000fe2000cf61270 */
[----:B------:R-:W-:-:S02]  /*416e0*/  VIADD R25, R23, UR28 ;  /* 0x0000001c17197c36 */ /* 0x000fc40008000000 */
[----:B---3--:R-:W-:Y:S01]  /*416f0*/  IMAD.WIDE R10, R23, 0x4, R86 ;  /* 0x00000004170a7825 */ /* 0x008fe200078e0256 */
[----:B------:R3:W-:Y:S01]  /*41700*/  @P2 STG.E desc[UR8][R8.64], R137 ;  /* 0x0000008908002986 */ /* 0x0007e2000c101908 */
[----:B------:R-:W-:Y:S01]  /*41710*/  ISETP.GE.AND P2, PT, R0, UR4, PT ;  /* 0x0000000400007c0c */ /* 0x000fe2000bf46270 */
[----:B------:R-:W-:Y:S01]  /*41720*/  ULDC UR4, c[0x0][0x228] ;  /* 0x00008a0000047ab9 */ /* 0x000fe20000000800 */
[----:B----4-:R-:W-:Y:S01]  /*41730*/  IMAD.WIDE R12, R25, 0x4, R2 ;  /* 0x00000004190c7825 */ /* 0x010fe200078e0202 */
[----:B------:R-:W-:Y:S01]  /*41740*/  @P0 STG.E desc[UR8][R10.64], R189 ;  /* 0x000000bd0a000986 */ /* 0x000fe2000c101908 */
[----:B------:R-:W-:Y:S01]  /*41750*/  ISETP.LT.AND P0, PT, R17, UR4, !P1 ;  /* 0x0000000411007c0c */ /* 0x000fe2000cf01270 */
[----:B------:R-:W-:Y:S01]  /*41760*/  ULDC UR6, c[0x0][0x228] ;  /* 0x00008a0000067ab9 */ /* 0x000fe20000000800 */
[C---:B-1----:R-:W-:Y:S01]  /*41770*/  IMAD.WIDE R14, R25.reuse, 0x4, R4 ;  /* 0x00000004190e7825 */ /* 0x042fe200078e0204 */
[----:B------:R-:W-:Y:S01]  /*41780*/  @P6 STG.E desc[UR8][R12.64], R102 ;  /* 0x000000660c006986 */ /* 0x000fe2000c101908 */
[----:B------:R-:W-:Y:S01]  /*41790*/  ULDC UR10, c[0x0][0x228] ;  /* 0x00008a00000a7ab9 */ /* 0x000fe20000000800 */
[----:B------:R-:W-:Y:S01]  /*417a0*/  ULDC UR12, c[0x0][0x228] ;  /* 0x00008a00000c7ab9 */ /* 0x000fe20000000800 */
[----:B--2---:R-:W-:Y:S01]  /*417b0*/  IMAD.WIDE R20, R25, 0x4, R84 ;  /* 0x0000000419147825 */ /* 0x004fe200078e0254 */
[----:B------:R-:W-:Y:S01]  /*417c0*/  @P5 STG.E desc[UR8][R14.64], R70 ;  /* 0x000000460e005986 */ /* 0x000fe2000c101908 */
[----:B------:R-:W-:-:S02]  /*417d0*/  ULDC UR4, c[0x0][0x22c] ;  /* 0x00008b0000047ab9 */ /* 0x000fc40000000800 */
[----:B------:R-:W-:Y:S01]  /*417e0*/  VIADD R0, R7, 0x27 ;  /* 0x0000002707007836 */ /* 0x000fe20000000000 */
[----:B------:R1:W-:Y:S01]  /*417f0*/  @P3 STG.E desc[UR8][R20.64], R38 ;  /* 0x0000002614003986 */ /* 0x0003e2000c101908 */
[----:B------:R-:W-:Y:S01]  /*41800*/  ISETP.LT.AND P3, PT, R16, UR6, !P4 ;  /* 0x0000000610007c0c */ /* 0x000fe2000e761270 */
[----:B---3--:R-:W-:Y:S01]  /*41810*/  IMAD.WIDE R8, R25, 0x4, R86 ;  /* 0x0000000419087825 */ /* 0x008fe200078e0256 */
[----:B------:R-:W-:Y:S01]  /*41820*/  ISETP.LT.AND P5, PT, R19, UR10, !P4 ;  /* 0x0000000a13007c0c */ /* 0x000fe2000e7a1270 */
[----:B------:R-:W-:Y:S01]  /*41830*/  ULDC UR6, c[0x0][0x228] ;  /* 0x00008a0000067ab9 */ /* 0x000fe20000000800 */
[----:B------:R-:W-:Y:S01]  /*41840*/  ISETP.LT.AND P6, PT, R18, UR12, !P4 ;  /* 0x0000000c12007c0c */ /* 0x000fe2000e7c1270 */
[----:B------:R-:W-:Y:S01]  /*41850*/  ULDC UR10, c[0x0][0x228] ;  /* 0x00008a00000a7ab9 */ /* 0x000fe20000000800 */
[----:B------:R-:W-:Y:S01]  /*41860*/  ISETP.GE.AND P1, PT, R0, UR4, PT ;  /* 0x0000000400007c0c */ /* 0x000fe2000bf26270 */
[----:B------:R-:W-:Y:S01]  /*41870*/  VIADD R0, R7, 0x28 ;  /* 0x0000002807007836 */ /* 0x000fe20000000000 */
[----:B------:R-:W-:Y:S01]  /*41880*/  ULDC UR4, c[0x0][0x22c] ;  /* 0x00008b0000047ab9 */ /* 0x000fe20000000800 */
[----:B-1----:R-:W-:Y:S01]  /*41890*/  IADD3 R21, R25, UR28, RZ ;  /* 0x0000001c19157c10 */ /* 0x002fe2000fffe0ff */
[----:B------:R1:W-:Y:S02]  /*418a0*/  @P0 STG.E desc[UR8][R8.64], R170 ;  /* 0x000000aa08000986 */ /* 0x0003e4000c101908 */
[----:B------:R-:W-:Y:S01]  /*418b0*/  ISETP.GE.AND P0, PT, R0, UR4, PT ;  /* 0x0000000400007c0c */ /* 0x000fe2000bf06270 */
[----:B------:R-:W-:Y:S01]  /*418c0*/  ULDC UR4, c[0x0][0x228] ;  /* 0x00008a0000047ab9 */ /* 0x000fe20000000800 */
[----:B------:R-:W-:Y:S01]  /*418d0*/  ULDC UR12, c[0x0][0x228] ;  /* 0x00008a00000c7ab9 */ /* 0x000fe20000000800 */
[----:B------:R-:W-:Y:S01]  /*418e0*/  IMAD.WIDE R10, R21, 0x4, R2 ;  /* 0x00000004150a7825 */ /* 0x000fe200078e0202 */
[----:B------:R-:W-:Y:S01]  /*418f0*/  ISETP.LT.AND P4, PT, R17, UR4, !P4 ;  /* 0x0000000411007c0c */ /* 0x000fe2000e781270 */
[----:B------:R-:W-:-:S02]  /*41900*/  ULDC UR4, c[0x0][0x228] ;  /* 0x00008a0000047ab9 */ /* 0x000fc40000000800 */
[C---:B------:R-:W-:Y:S01]  /*41910*/  IMAD.WIDE R12, R21.reuse, 0x4, R4 ;  /* 0x00000004150c7825 */ /* 0x040fe200078e0204 */
[----:B------:R2:W-:Y:S03]  /*41920*/  @P3 STG.E desc[UR8][R10.64], R186 ;  /* 0x000000ba0a003986 */ /* 0x0005e6000c101908 */
[----:B------:R-:W-:Y:S01]  /*41930*/  IMAD.WIDE R14, R21, 0x4, R84 ;  /* 0x00000004150e7825 */ /* 0x000fe200078e0254 */
[----:B------:R3:W-:Y:S01]  /*41940*/  @P5 STG.E desc[UR8][R12.64], R194 ;  /* 0x000000c20c005986 */ /* 0x0007e2000c101908 */
[----:B------:R-:W-:Y:S01]  /*41950*/  ISETP.LT.AND P3, PT, R16, UR4, !P2 ;  /* 0x0000000410007c0c */ /* 0x000fe2000d761270 */
[----:B------:R-:W-:Y:S02]  /*41960*/  ULDC UR4, c[0x0][0x228] ;  /* 0x00008a0000047ab9 */ /* 0x000fe40000000800 */
[----:B------:R4:W-:Y:S01]  /*41970*/  @P6 STG.E desc[UR8][R14.64], R138 ;  /* 0x0000008a0e006986 */ /* 0x0009e2000c101908 */
[----:B------:R-:W-:Y:S01]  /*41980*/  ISETP.LT.AND P6, PT, R19, UR6, !P2 ;  /* 0x0000000613007c0c */ /* 0x000fe2000d7c1270 */
[C---:B------:R-:W-:Y:S01]  /*41990*/  VIADD R23, R21.reuse, UR28 ;  /* 0x0000001c15177c36 */ /* 0x040fe20008000000 */
[----:B------:R-:W-:Y:S01]  /*419a0*/  ISETP.LT.AND P5, PT, R18, UR4, !P2 ;  /* 0x0000000412007c0c */ /* 0x000fe2000d7a1270 */
[----:B-1----:R-:W-:Y:S01]  /*419b0*/  IMAD.WIDE R8, R21, 0x4, R86 ;  /* 0x0000000415087825 */ /* 0x002fe200078e0256 */
[----:B------:R-:W-:Y:S01]  /*419c0*/  ISETP.LT.AND P2, PT, R17, UR10, !P2 ;  /* 0x0000000a11007c0c */ /* 0x000fe2000d741270 */
[----:B------:R-:W-:Y:S01]  /*419d0*/  ULDC UR4, c[0x0][0x22c] ;  /* 0x00008b0000047ab9 */ /* 0x000fe20000000800 */
[----:B------:R-:W-:Y:S01]  /*419e0*/  ULDC UR6, c[0x0][0x228] ;  /* 0x00008a0000067ab9 */ /* 0x000fe20000000800 */
[----:B------:R-:W-:-:S02]  /*419f0*/  VIADD R0, R7, 0x29 ;  /* 0x0000002907007836 */ /* 0x000fc40000000000 */
[C---:B--2---:R-:W-:Y:S01]  /*41a00*/  IMAD.WIDE R10, R23.reuse, 0x4, R2 ;  /* 0x00000004170a7825 */ /* 0x044fe200078e0202 */
[----:B------:R1:W-:Y:S01]  /*41a10*/  @P4 STG.E desc[UR8][R8.64], R190 ;  /* 0x000000be08004986 */ /* 0x0003e2000c101908 */
[----:B------:R-:W-:Y:S02]  /*41a20*/  ULDC UR10, c[0x0][0x228] ;  /* 0x00008a00000a7ab9 */ /* 0x000fe40000000800 */
        /* <DEDUP_REMOVED lines=37> */
[----:B------:R-:W-:-:S02]  /*41c80*/  ULDC UR4, c[0x0][0x22c] ;  /* 0x00008b0000047ab9 */ /* 0x000fc40000000800 */
[----:B-1----:R-:W-:Y:S01]  /*41c90*/  IMAD.WIDE R8, R25, 0x4, R4 ;  /* 0x0000000419087825 */ /* 0x002fe200078e0204 */
[----:B------:R1:W-:Y:S01]  /*41ca0*/  @P6 STG.E desc[UR8][R20.64], R104 ;  /* 0x0000006814006986 */ /* 0x0003e2000c101908 */
[----:B------:R-:W-:Y:S01]  /*41cb0*/  ISETP.LT.AND P5, PT, R16, UR10, !P4 ;  /* 0x0000000a10007c0c */ /* 0x000fe2000e7a1270 */
[----:B------:R-:W-:Y:S01]  /*41cc0*/  ULDC UR6, c[0x0][0x228] ;  /* 0x00008a0000067ab9 */ /* 0x000fe20000000800 */
[----:B------:R-:W-:Y:S01]  /*41cd0*/  VIADD R0, R7, 0x2b ;  /* 0x0000002b07007836 */ /* 0x000fe20000000000 */
[----:B------:R-:W-:Y:S01]  /*41ce0*/  ISETP.LT.AND P6, PT, R19, UR12, !P4 ;  /* 0x0000000c13007c0c */ /* 0x000fe2000e7c1270 */
        /* <DEDUP_REMOVED lines=13> */
[----:B------:R1:W-:Y:S01]  /*41dc0*/  @P5 STG.E desc[UR8][R14.64], R196 ;  /* 0x000000c40e005986 */ /* 0x0003e2000c101908 */
[----:B------:R-:W-:Y:S01]  /*41dd0*/  ISETP.LT.AND P4, PT, R17, UR4, !P4 ;  /* 0x0000000411007c0c */ /* 0x000fe2000e781270 */
[----:B--2---:R-:W-:Y:S01]  /*41de0*/  IMAD.WIDE R8, R23, 0x4, R84 ;  /* 0x0000000417087825 */ /* 0x004fe200078e0254 */
[----:B------:R-:W-:Y:S01]  /*41df0*/  ULDC UR12, c[0x0][0x228] ;  /* 0x00008a00000c7ab9 */ /* 0x000fe20000000800 */
[----:B------:R2:W-:Y:S01]  /*41e00*/  @P6 STG.E desc[UR8][R20.64], R140 ;  /* 0x0000008c14006986 */ /* 0x0005e2000c101908 */
[----:B------:R-:W-:Y:S01]  /*41e10*/  ISETP.LT.AND P6, PT, R16, UR6, !P3 ;  /* 0x0000000610007c0c */ /* 0x000fe2000dfc1270 */
[----:B------:R-:W-:Y:S01]  /*41e20*/  VIADD R0, R7, 0x2c ;  /* 0x0000002c07007836 */ /* 0x000fe20000000000 */
[----:B------:R-:W-:Y:S01]  /*41e30*/  ISETP.LT.AND P5, PT, R19, UR10, !P3 ;  /* 0x0000000a13007c0c */ /* 0x000fe2000dfa1270 */
[C---:B------:R-:W-:Y:S01]  /*41e40*/  VIADD R25, R23.reuse, UR28 ;  /* 0x0000001c17197c36 */ /* 0x040fe20008000000 */
[----:B------:R-:W-:Y:S01]  /*41e50*/  ISETP.LT.AND P1, PT, R18, UR12, !P3 ;  /* 0x0000000c12007c0c */ /* 0x000fe2000df21270 */
[----:B------:R-:W-:Y:S01]  /*41e60*/  ULDC UR4, c[0x0][0x22c] ;  /* 0x00008b0000047ab9 */ /* 0x000fe20000000800 */
[----:B------:R2:W-:Y:S01]  /*41e70*/  @P0 STG.E desc[UR8][R8.64], R76 ;  /* 0x0000004c08000986 */ /* 0x0005e2000c101908 */
[----:B------:R-:W-:Y:S01]  /*41e80*/  ISETP.GE.AND P0, PT, R0, UR4, PT ;  /* 0x0000000400007c0c */ /* 0x000fe2000bf06270 */
[----:B---3--:R-:W-:Y:S01]  /*41e90*/  IMAD.WIDE R10, R23, 0x4, R86 ;  /* 0x00000004170a7825 */ /* 0x008fe200078e0256 */
[----:B------:R-:W-:Y:S01]  /*41ea0*/  ULDC UR4, c[0x0][0x228] ;  /* 0x00008a0000047ab9 */ /* 0x000fe20000000800 */
[----:B------:R-:W-:Y:S01]  /*41eb0*/  ULDC UR6, c[0x0][0x228] ;  /* 0x00008a0000067ab9 */ /* 0x000fe20000000800 */
[----:B------:R-:W-:Y:S01]  /*41ec0*/  ISETP.LT.AND P3, PT, R17, UR4, !P3 ;  /* 0x0000000411007c0c */ /* 0x000fe2000df61270 */
[C---:B----4-:R-:W-:Y:S01]  /*41ed0*/  IMAD.WIDE R12, R25.reuse, 0x4, R2 ;  /* 0x00000004190c7825 */ /* 0x050fe200078e0202 */
[----:B------:R3:W-:Y:S01]  /*41ee0*/  @P4 STG.E desc[UR8][R10.64], R108 ;  /* 0x0000006c0a004986 */ /* 0x0007e2000c101908 */
[----:B------:R-:W-:Y:S01]  /*41ef0*/  ULDC UR10, c[0x0][0x228] ;  /* 0x00008a00000a7ab9 */ /* 0x000fe20000000800 */
[----:B------:R-:W-:Y:S01]  /*41f00*/  ULDC UR12, c[0x0][0x228] ;  /* 0x00008a00000c7ab9 */ /* 0x000fe20000000800 */
[C---:B-1----:R-:W-:Y:S01]  /*41f10*/  IMAD.WIDE R14, R25.reuse, 0x4, R4 ;  /* 0x00000004190e7825 */ /* 0x042fe200078e0204 */
[----:B------:R1:W-:Y:S03]  /*41f20*/  @P6 STG.E desc[UR8][R12.64], R105 ;  /* 0x000000690c006986 */ /* 0x0003e6000c101908 */
[----:B--2---:R-:W-:Y:S01]  /*41f30*/  IMAD.WIDE R20, R25, 0x4, R84 ;  /* 0x0000000419147825 */ /* 0x004fe200078e0254 */
[----:B------:R-:W-:-:S03]  /*41f40*/  ISETP.LT.AND P6, PT, R16, UR6, !P2 ;  /* 0x0000000610007c0c */ /* 0x000fc6000d7c1270 */
[----:B------:R-:W-:Y:S01]  /*41f50*/  VIADD R0, R7, 0x2d ;  /* 0x0000002d07007836 */ /* 0x000fe20000000000 */
[----:B------:R2:W-:Y:S01]  /*41f60*/  @P5 STG.E desc[UR8][R14.64], R41 ;  /* 0x000000290e005986 */ /* 0x0005e2000c101908 */
[----:B------:R-:W-:Y:S01]  /*41f70*/  ULDC UR4, c[0x0][0x22c] ;  /* 0x00008b0000047ab9 */ /* 0x000fe20000000800 */
[----:B------:R-:W-:Y:S01]  /*41f80*/  ISETP.LT.AND P4, PT, R19, UR10, !P2 ;  /* 0x0000000a13007c0c */ /* 0x000fe2000d781270 */
[C---:B------:R-:W-:Y:S01]  /*41f90*/  IMAD.WIDE R8, R25.reuse, 0x4, R86 ;  /* 0x0000000419087825 */ /* 0x040fe200078e0256 */
[----:B------:R-:W-:Y:S01]  /*41fa0*/  @P1 STG.E desc[UR8][R20.64], R73 ;  /* 0x0000004914001986 */ /* 0x000fe2000c101908 */
[----:B------:R-:W-:Y:S01]  /*41fb0*/  ISETP.LT.AND P5, PT, R18, UR12, !P2 ;  /* 0x0000000c12007c0c */ /* 0x000fe2000d7a1270 */
[----:B------:R-:W-:Y:S01]  /*41fc0*/  ULDC UR6, c[0x0][0x228] ;  /* 0x00008a0000067ab9 */ /* 0x000fe20000000800 */
[----:B------:R-:W-:Y:S01]  /*41fd0*/  IADD3 R25, R25, UR28, RZ ;  /* 0x0000001c19197c10 */ /* 0x000fe2000fffe0ff */
[----:B------:R-:W-:Y:S01]  /*41fe0*/  ULDC UR10, c[0x0][0x228] ;  /* 0x00008a00000a7ab9 */ /* 0x000fe20000000800 */
[----:B------:R-:W-:Y:S01]  /*41ff0*/  ISETP.GE.AND P1, PT, R0, UR4, PT ;  /* 0x0000000400007c0c */ /* 0x000fe2000bf26270 */
[----:B------:R-:W-:Y:S01]  /*42000*/  VIADD R0, R7, 0x2e ;  /* 0x0000002e07007836 */ /* 0x000fe20000000000 */
[----:B------:R-:W-:Y:S01]  /*42010*/  ULDC UR4, c[0x0][0x22c] ;  /* 0x00008b0000047ab9 */ /* 0x000fe20000000800 */
[----:B------:R4:W-:Y:S01]  /*42020*/  @P3 STG.E desc[UR8][R8.64], R173 ;  /* 0x000000ad08003986 */ /* 0x0009e2000c101908 */
[C---:B---3--:R-:W-:Y:S01]  /*42030*/  IMAD.WIDE R10, R25.reuse, 0x4, R2 ;  /* 0x00000004190a7825 */ /* 0x048fe200078e0202 */
[----:B------:R-:W-:Y:S01]  /*42040*/  ULDC UR12, c[0x0][0x228] ;  /* 0x00008a00000c7ab9 */ /* 0x000fe20000000800 */
[----:B------:R-:W-:Y:S01]  /*42050*/  ISETP.GE.AND P3, PT, R0, UR4, PT ;  /* 0x0000000400007c0c */ /* 0x000fe2000bf66270 */
[----:B------:R-:W-:Y:S01]  /*42060*/  ULDC UR4, c[0x0][0x228] ;  /* 0x00008a0000047ab9 */ /* 0x000fe20000000800 */
[----:B-1----:R-:W-:Y:S01]  /*42070*/  IMAD.WIDE R12, R25, 0x4, R4 ;  /* 0x00000004190c7825 */ /* 0x002fe200078e0204 */
[----:B------:R-:W-:Y:S01]  /*42080*/  ISETP.LT.AND P2, PT, R17, UR4, !P2 ;  /* 0x0000000411007c0c */ /* 0x000fe2000d741270 */
[----:B------:R1:W-:Y:S01]  /*42090*/  @P6 STG.E desc[UR8][R10.64], R197 ;  /* 0x000000c50a006986 */ /* 0x0003e2000c101908 */
[----:B------:R-:W-:Y:S01]  /*420a0*/  ULDC UR4, c[0x0][0x228] ;  /* 0x00008a0000047ab9 */ /* 0x000fe20000000800 */
[----:B--2---:R-:W-:-:S02]  /*420b0*/  IMAD.WIDE R14, R25, 0x4, R84 ;  /* 0x00000004190e7825 */ /* 0x004fc400078e0254 */
[----:B------:R2:W-:Y:S01]  /*420c0*/  @P4 STG.E desc[UR8][R12.64], R141 ;  /* 0x0000008d0c004986 */ /* 0x0005e2000c101908 */
[----:B------:R-:W-:Y:S01]  /*420d0*/  ISETP.LT.AND P4, PT, R16, UR4, !P0 ;  /* 0x0000000410007c0c */ /* 0x000fe2000c781270 */
[----:B----4-:R-:W-:Y:S01]  /*420e0*/  IMAD.WIDE R8, R25, 0x4, R86 ;  /* 0x0000000419087825 */ /* 0x010fe200078e0256 */
[----:B------:R-:W-:Y:S01]  /*420f0*/  ISETP.LT.AND P6, PT, R19, UR6, !P0 ;  /* 0x0000000613007c0c */ /* 0x000fe2000c7c1270 */
[----:B------:R3:W-:Y:S01]  /*42100*/  @P5 STG.E desc[UR8][R14.64], R77 ;  /* 0x0000004d0e005986 */ /* 0x0007e2000c101908 */
[----:B------:R-:W-:Y:S01]  /*42110*/  ISETP.LT.AND P5, PT, R18, UR10, !P0 ;  /* 0x0000000a12007c0c */ /* 0x000fe2000c7a1270 */
[----:B------:R-:W-:Y:S01]  /*42120*/  VIADD R25, R25, UR28 ;  /* 0x0000001c19197c36 */ /* 0x000fe20008000000 */
[----:B------:R-:W-:Y:S01]  /*42130*/  ISETP.LT.AND P0, PT, R17, UR12, !P0 ;  /* 0x0000000c11007c0c */ /* 0x000fe2000c701270 */
[----:B------:R-:W-:Y:S01]  /*42140*/  VIADD R0, R7, 0x2f ;  /* 0x0000002f07007836 */ /* 0x000fe20000000000 */
[----:B------:R-:W-:Y:S01]  /*42150*/  ULDC UR4, c[0x0][0x22c] ;  /* 0x00008b0000047ab9 */ /* 0x000fe20000000800 */
[C---:B-1----:R-:W-:Y:S01]  /*42160*/  IMAD.WIDE R10, R25.reuse, 0x4, R2 ;  /* 0x00000004190a7825 */ /* 0x042fe200078e0202 */
[----:B------:R1:W-:Y:S01]  /*42170*/  @P2 STG.E desc[UR8][R8.64], R109 ;  /* 0x0000006d08002986 */ /* 0x0003e2000c101908 */
[----:B------:R-:W-:Y:S01]  /*42180*/  ULDC UR6, c[0x0][0x228] ;  /* 0x00008a0000067ab9 */ /* 0x000fe20000000800 */
[----:B------:R-:W-:Y:S01]  /*42190*/  ULDC UR10, c[0x0][0x228] ;  /* 0x00008a00000a7ab9 */ /* 0x000fe20000000800 */
[----:B--2---:R-:W-:Y:S01]  /*421a0*/  IMAD.WIDE R12, R25, 0x4, R4 ;  /* 0x00000004190c7825 */ /* 0x004fe200078e0204 */
[----:B------:R-:W-:-:S03]  /*421b0*/  ISETP.GE.AND P2, PT, R0, UR4, PT ;  /* 0x0000000400007c0c */ /* 0x000fc6000bf46270 */
[C---:B---3--:R-:W-:Y:S01]  /*421c0*/  IMAD.WIDE R14, R25.reuse, 0x4, R84 ;  /* 0x00000004190e7825 */ /* 0x048fe200078e0254 */
[----:B------:R2:W-:Y:S01]  /*421d0*/  @P4 STG.E desc[UR8][R10.64], R106 ;  /* 0x0000006a0a004986 */ /* 0x0005e2000c101908 */
[----:B------:R-:W-:Y:S01]  /*421e0*/  ULDC UR4, c[0x0][0x228] ;  /* 0x00008a0000047ab9 */ /* 0x000fe20000000800 */
[----:B------:R-:W-:Y:S01]  /*421f0*/  ULDC UR12, c[0x0][0x228] ;  /* 0x00008a00000c7ab9 */ /* 0x000fe20000000800 */
[----:B------:R-:W-:Y:S01]  /*42200*/  IMAD.WIDE R20, R25, 0x4, R86 ;  /* 0x0000000419147825 */ /* 0x000fe200078e0256 */
[----:B------:R3:W-:Y:S04]  /*42210*/  @P6 STG.E desc[UR8][R12.64], R42 ;  /* 0x0000002a0c006986 */ /* 0x0007e8000c101908 */
[----:B------:R4:W-:Y:S01]  /*42220*/  @P5 STG.E desc[UR8][R14.64], R74 ;  /* 0x0000004a0e005986 */ /* 0x0009e2000c101908 */
[----:B------:R-:W-:Y:S01]  /*42230*/  ISETP.LT.AND P5, PT, R16, UR4, !P1 ;  /* 0x0000000410007c0c */ /* 0x000fe2000cfa1270 */
[----:B------:R-:W-:-:S02]  /*42240*/  ULDC UR4, c[0x0][0x228] ;  /* 0x00008a0000047ab9 */ /* 0x000fc40000000800 */
[----:B------:R4:W-:Y:S01]  /*42250*/  @P0 STG.E desc[UR8][R20.64], R174 ;  /* 0x000000ae14000986 */ /* 0x0009e2000c101908 */
[----:B------:R-:W-:Y:S01]  /*42260*/  ISETP.LT.AND P0, PT, R19, UR4, !P1 ;  /* 0x0000000413007c0c */ /* 0x000fe2000cf01270 */
[----:B------:R-:W-:Y:S01]  /*42270*/  VIADD R25, R25, UR28 ;  /* 0x0000001c19197c36 */ /* 0x000fe20008000000 */
[----:B------:R-:W-:Y:S01]  /*42280*/  ISETP.LT.AND P4, PT, R18, UR6, !P1 ;  /* 0x0000000612007c0c */ /* 0x000fe2000cf81270 */
[----:B------:R-:W-:Y:S01]  /*42290*/  ULDC UR4, c[0x0][0x22c] ;  /* 0x00008b0000047ab9 */ /* 0x000fe20000000800 */
[----:B------:R-:W-:Y:S01]  /*422a0*/  ISETP.LT.AND P1, PT, R17, UR10, !P1 ;  /* 0x0000000a11007c0c */ /* 0x000fe2000cf21270 */
[----:B-1----:R-:W-:Y:S01]  /*422b0*/  IMAD.WIDE R8, R25, 0x4, R2 ;  /* 0x0000000419087825 */ /* 0x002fe200078e0202 */
[----:B------:R-:W-:Y:S01]  /*422c0*/  ISETP.LT.AND P6, PT, R16, UR12, !P3 ;  /* 0x0000000c10007c0c */ /* 0x000fe2000dfc1270 */
[----:B------:R-:W-:Y:S01]  /*422d0*/  ULDC UR6, c[0x0][0x228] ;  /* 0x00008a0000067ab9 */ /* 0x000fe20000000800 */
[----:B------:R-:W-:Y:S01]  /*422e0*/  IADD3 R0, R7, 0x30, RZ ;  /* 0x0000003007007810 */ /* 0x000fe20007ffe0ff */
[C---:B--2---:R-:W-:Y:S01]  /*422f0*/  IMAD.WIDE R10, R25.reuse, 0x4, R4 ;  /* 0x00000004190a7825 */ /* 0x044fe200078e0204 */
[----:B------:R1:W-:Y:S01]  /*42300*/  @P5 STG.E desc[UR8][R8.64], R198 ;  /* 0x000000c608005986 */ /* 0x0003e2000c101908 */
[----:B------:R-:W-:Y:S01]  /*42310*/  ULDC UR10, c[0x0][0x228] ;  /* 0x00008a00000a7ab9 */ /* 0x000fe20000000800 */
[----:B------:R-:W-:Y:S01]  /*42320*/  ISETP.GE.AND P5, PT, R0, UR4, PT ;  /* 0x0000000400007c0c */ /* 0x000fe2000bfa6270 */
[C---:B------:R-:W-:Y:S01]  /*42330*/  VIADD R23, R25.reuse, UR28 ;  /* 0x0000001c19177c36 */ /* 0x040fe20008000000 */
[----:B------:R-:W-:Y:S01]  /*42340*/  ULDC UR4, c[0x0][0x228] ;  /* 0x00008a0000047ab9 */ /* 0x000fe20000000800 */
[C---:B---3--:R-:W-:Y:S01]  /*42350*/  IMAD.WIDE R12, R25.reuse, 0x4, R84 ;  /* 0x00000004190c7825 */ /* 0x048fe200078e0254 */
[----:B------:R2:W-:Y:S03]  /*42360*/  @P0 STG.E desc[UR8][R10.64], R142 ;  /* 0x0000008e0a000986 */ /* 0x0005e6000c101908 */
[----:B----4-:R-:W-:Y:S01]  /*42370*/  IMAD.WIDE R14, R25, 0x4, R86 ;  /* 0x00000004190e7825 */ /* 0x010fe200078e0256 */
[----:B------:R-:W-:Y:S01]  /*42380*/  ISETP.LT.AND P0, PT, R19, UR4, !P3 ;  /* 0x0000000413007c0c */ /* 0x000fe2000df01270 */
[----:B------:R3:W-:Y:S01]  /*42390*/  @P4 STG.E desc[UR8][R12.64], R78 ;  /* 0x0000004e0c004986 */ /* 0x0007e2000c101908 */
[----:B------:R-:W-:Y:S01]  /*423a0*/  ULDC UR4, c[0x0][0x228] ;  /* 0x00008a0000047ab9 */ /* 0x000fe20000000800 */
[C---:B------:R-:W-:Y:S01]  /*423b0*/  IMAD.WIDE R20, R23.reuse, 0x4, R2 ;  /* 0x0000000417147825 */ /* 0x040fe200078e0202 */
[----:B------:R-:W-:Y:S01]  /*423c0*/  ULDC UR12, c[0x0][0x228] ;  /* 0x00008a00000c7ab9 */ /* 0x000fe20000000800 */
[----:B------:R4:W-:Y:S01]  /*423d0*/  @P1 STG.E desc[UR8][R14.64], R110 ;  /* 0x0000006e0e001986 */ /* 0x0009e2000c101908 */
[----:B------:R-:W-:Y:S01]  /*423e0*/  ISETP.LT.AND P1, PT, R18, UR4, !P3 ;  /* 0x0000000412007c0c */ /* 0x000fe2000df21270 */
[----:B-1----:R-:W-:Y:S01]  /*423f0*/  IMAD.WIDE R8, R23, 0x4, R4 ;  /* 0x0000000417087825 */ /* 0x002fe200078e0204 */
[----:B------:R-:W-:Y:S01]  /*42400*/  ISETP.LT.AND P3, PT, R17, UR6, !P3 ;  /* 0x0000000611007c0c */ /* 0x000fe2000df61270 */
[----:B------:R1:W-:Y:S01]  /*42410*/  @P6 STG.E desc[UR8][R20.64], R107 ;  /* 0x0000006b14006986 */ /* 0x0003e2000c101908 */
[----:B------:R-:W-:Y:S01]  /*42420*/  ISETP.LT.AND P6, PT, R16, UR10, !P2 ;  /* 0x0000000a10007c0c */ /* 0x000fe2000d7c1270 */
[----:B------:R-:W-:Y:S01]  /*42430*/  VIADD R25, R23, UR28 ;  /* 0x0000001c17197c36 */ /* 0x000fe20008000000 */
[----:B------:R-:W-:Y:S01]  /*42440*/  ISETP.LT.AND P4, PT, R19, UR12, !P2 ;  /* 0x0000000c13007c0c */ /* 0x000fe2000d781270 */
[----:B--2---:R-:W-:Y:S01]  /*42450*/  IMAD.WIDE R10, R23, 0x4, R84 ;  /* 0x00000004170a7825 */ /* 0x004fe200078e0254 */
[----:B------:R-:W-:Y:S01]  /*42460*/  IADD3 R0, R7, 0x31, RZ ;  /* 0x0000003107007810 */ /* 0x000fe20007ffe0ff */
[----:B------:R-:W-:Y:S01]  /*42470*/  ULDC UR4, c[0x0][0x22c] ;  /* 0x00008b0000047ab9 */ /* 0x000fe20000000800 */
[----:B------:R2:W-:Y:S01]  /*42480*/  @P0 STG.E desc[UR8][R8.64], R43 ;  /* 0x0000002b08000986 */ /* 0x0005e2000c101908 */
[----:B---3--:R-:W-:Y:S01]  /*42490*/  IMAD.WIDE R12, R23, 0x4, R86 ;  /* 0x00000004170c7825 */ /* 0x008fe200078e0256 */
[----:B------:R-:W-:Y:S01]  /*424a0*/  ISETP.GE.AND P0, PT, R0, UR4, PT ;  /* 0x0000000400007c0c */ /* 0x000fe2000bf06270 */
[----:B------:R-:W-:Y:S01]  /*424b0*/  ULDC UR4, c[0x0][0x228] ;  /* 0x00008a0000047ab9 */ /* 0x000fe20000000800 */
[----:B------:R-:W-:Y:S01]  /*424c0*/  ULDC UR6, c[0x0][0x228] ;  /* 0x00008a0000067ab9 */ /* 0x000fe20000000800 */
[C---:B----4-:R-:W-:Y:S01]  /*424d0*/  IMAD.WIDE R14, R25.reuse, 0x4, R2 ;  /* 0x00000004190e7825 */ /* 0x050fe200078e0202 */
[----:B------:R3:W-:Y:S01]  /*424e0*/  @P1 STG.E desc[UR8][R10.64], R75 ;  /* 0x0000004b0a001986 */ /* 0x0007e2000c101908 */
[----:B------:R-:W-:Y:S01]  /*424f0*/  ISETP.LT.AND P1, PT, R18, UR4, !P2 ;  /* 0x0000000412007c0c */ /* 0x000fe2000d721270 */
[----:B------:R-:W-:Y:S01]  /*42500*/  ULDC UR4, c[0x0][0x228] ;  /* 0x00008a0000047ab9 */ /* 0x000fe20000000800 */
[----:B-1----:R-:W-:Y:S01]  /*42510*/  IMAD.WIDE R20, R25, 0x4, R4 ;  /* 0x0000000419147825 */ /* 0x002fe200078e0204 */
[----:B------:R1:W-:Y:S01]  /*42520*/  @P3 STG.E desc[UR8][R12.64], R175 ;  /* 0x000000af0c003986 */ /* 0x0003e2000c101908 */
[----:B------:R-:W-:Y:S01]  /*42530*/  ULDC UR10, c[0x0][0x228] ;  /* 0x00008a00000a7ab9 */ /* 0x000fe20000000800 */
[----:B------:R-:W-:Y:S01]  /*42540*/  ISETP.LT.AND P2, PT, R17, UR6, !P2 ;  /* 0x0000000611007c0c */ /* 0x000fe2000d741270 */
[----:B------:R-:W-:Y:S01]  /*42550*/  ULDC UR12, c[0x0][0x228] ;  /* 0x00008a00000c7ab9 */ /* 0x000fe20000000800 */
[----:B------:R4:W-:Y:S01]  /*42560*/  @P6 STG.E desc[UR8][R14.64], R199 ;  /* 0x000000c70e006986 */ /* 0x0009e2000c101908 */
[----:B------:R-:W-:Y:S01]  /*42570*/  ISETP.LT.AND P6, PT, R16, UR4, !P5 ;  /* 0x0000000410007c0c */ /* 0x000fe2000efc1270 */
[----:B------:R-:W-:Y:S01]  /*42580*/  VIADD R27, R25, UR28 ;  /* 0x0000001c191b7c36 */ /* 0x000fe20008000000 */
[----:B------:R-:W-:Y:S01]  /*42590*/  ISETP.LT.AND P3, PT, R18, UR12, !P5 ;  /* 0x0000000c12007c0c */ /* 0x000fe2000ef61270 */
[----:B------:R4:W-:Y:S01]  /*425a0*/  @P4 STG.E desc[UR8][R20.64], R143 ;  /* 0x0000008f14004986 */ /* 0x0009e2000c101908 */
[----:B------:R-:W-:Y:S01]  /*425b0*/  ISETP.LT.AND P4, PT, R19, UR10, !P5 ;  /* 0x0000000a13007c0c */ /* 0x000fe2000ef81270 */
[----:B--2---:R-:W-:Y:S01]  /*425c0*/  IMAD.WIDE R8, R25, 0x4, R84 ;  /* 0x0000000419087825 */ /* 0x004fe200078e0254 */
[----:B------:R-:W-:Y:S01]  /*425d0*/  ISETP.LT.AND P5, PT, R17, UR14, !P5 ;  /* 0x0000000e11007c0c */ /* 0x000fe2000efa1270 */
[----:B------:R-:W-:Y:S01]  /*425e0*/  ULDC UR4, c[0x0][0x22c] ;  /* 0x00008b0000047ab9 */ /* 0x000fe20000000800 */
[----:B------:R-:W-:Y:S01]  /*425f0*/  ULDC UR6, c[0x0][0x228] ;  /* 0x00008a0000067ab9 */ /* 0x000fe20000000800 */
[----:B---3--:R-:W-:Y:S01]  /*42600*/  IMAD.WIDE R10, R25, 0x4, R86 ;  /* 0x00000004190a7825 */ /* 0x008fe200078e0256 */
[----:B------:R-:W-:Y:S01]  /*42610*/  @P1 STG.E desc[UR8][R8.64], R79 ;  /* 0x0000004f08001986 */ /* 0x000fe2000c101908 */
[----:B------:R-:W-:Y:S01]  /*42620*/  ULDC UR10, c[0x0][0x228] ;  /* 0x00008a00000a7ab9 */ /* 0x000fe20000000800 */
[----:B------:R-:W-:Y:S01]  /*42630*/  ULDC UR12, c[0x0][0x228] ;  /* 0x00008a00000c7ab9 */ /* 0x000fe20000000800 */
[----:B------:R-:W-:-:S02]  /*42640*/  VIADD R0, R7, 0x32 ;  /* 0x0000003207007836 */ /* 0x000fc40000000000 */
[C---:B-1----:R-:W-:Y:S01]  /*42650*/  IMAD.WIDE R12, R27.reuse, 0x4, R2 ;  /* 0x000000041b0c7825 */ /* 0x042fe200078e0202 */
[----:B------:R-:W-:Y:S01]  /*42660*/  @P2 STG.E desc[UR8][R10.64], R111 ;  /* 0x0000006f0a002986 */ /* 0x000fe2000c101908 */
[----:B------:R-:W-:Y:S02]  /*42670*/  ULDC UR14, c[0x0][0x228] ;  /* 0x00008a00000e7ab9 */ /* 0x000fe40000000800 */
[----:B----4-:R-:W-:Y:S01]  /*42680*/  IMAD.WIDE R14, R27, 0x4, R4 ;  /* 0x000000041b0e7825 */ /* 0x010fe200078e0204 */
[----:B------:R-:W-:-:S03]  /*42690*/  ISETP.GE.AND P1, PT, R0, UR4, PT ;  /* 0x0000000400007c0c */ /* 0x000fc6000bf26270 */
[C---:B------:R-:W-:Y:S01]  /*426a0*/  IMAD.WIDE R20, R27.reuse, 0x4, R84 ;  /* 0x000000041b147825 */ /* 0x040fe200078e0254 */
[----:B------:R-:W-:Y:S01]  /*426b0*/  @P6 STG.E desc[UR8][R12.64], R44 ;  /* 0x0000002c0c006986 */ /* 0x000fe2000c101908 */
[----:B------:R-:W-:Y:S02]  /*426c0*/  ULDC UR4, c[0x0][0x228] ;  /* 0x00008a0000047ab9 */ /* 0x000fe40000000800 */
[----:B------:R-:W-:Y:S01]  /*426d0*/  IMAD.WIDE R22, R27, 0x4, R86 ;  /* 0x000000041b167825 */ /* 0x000fe200078e0256 */
[----:B------:R1:W-:Y:S01]  /*426e0*/  @P4 STG.E desc[UR8][R14.64], R204 ;  /* 0x000000cc0e004986 */ /* 0x0003e2000c101908 */
[----:B------:R-:W-:Y:S01]  /*426f0*/  ISETP.LT.AND P4, PT, R18, UR10, !P0 ;  /* 0x0000000a12007c0c */ /* 0x000fe2000c781270 */
[----:B------:R-:W-:Y:S02]  /*42700*/  ULDC UR10, c[0x0][0x228] ;  /* 0x00008a00000a7ab9 */ /* 0x000fe40000000800 */
[----:B------:R-:W-:Y:S01]  /*42710*/  @P3 STG.E desc[UR8][R20.64], R216 ;  /* 0x000000d814003986 */ /* 0x000fe2000c101908 */
[C---:B------:R-:W-:Y:S01]  /*42720*/  ISETP.LT.AND P3, PT, R16.reuse, UR4, !P0 ;  /* 0x0000000410007c0c */ /* 0x040fe2000c761270 */
[----:B------:R-:W-:Y:S01]  /*42730*/  VIADD R0, R7, 0x33 ;  /* 0x0000003307007836 */ /* 0x000fe20000000000 */
[----:B------:R-:W-:Y:S01]  /*42740*/  ISETP.LT.AND P6, PT, R16, UR14, !P1 ;  /* 0x0000000e10007c0c */ /* 0x000fe2000cfc1270 */
[----:B------:R2:W-:Y:S01]  /*42750*/  @P5 STG.E desc[UR8][R22.64], R176 ;  /* 0x000000b016005986 */ /* 0x0005e2000c101908 */
[----:B------:R-:W-:Y:S01]  /*42760*/  ISETP.LT.AND P5, PT, R19, UR6, !P0 ;  /* 0x0000000613007c0c */ /* 0x000fe2000c7a1270 */
[----:B------:R-:W-:Y:S01]  /*42770*/  ULDC UR4, c[0x0][0x22c] ;  /* 0x00008b0000047ab9 */ /* 0x000fe20000000800 */
[----:B------:R-:W-:Y:S01]  /*42780*/  ISETP.LT.AND P0, PT, R17, UR12, !P0 ;  /* 0x0000000c11007c0c */ /* 0x000fe2000c701270 */
[----:B------:R-:W-:Y:S01]  /*42790*/  ULDC UR6, c[0x0][0x228] ;  /* 0x00008a0000067ab9 */ /* 0x000fe20000000800 */
[----:B-1----:R-:W-:Y:S01]  /*427a0*/  IADD3 R15, R27, UR28, RZ ;  /* 0x0000001c1b0f7c10 */ /* 0x002fe2000fffe0ff */
[----:B------:R-:W-:-:S04]  /*427b0*/  ULDC UR12, c[0x0][0x228] ;  /* 0x00008a00000c7ab9 */ /* 0x000fc80000000800 */
[----:B------:R-:W-:-:S04]  /*427c0*/  IMAD.WIDE R8, R15, 0x4, R2 ;  /* 0x000000040f087825 */ /* 0x000fc800078e0202 */
[----:B------:R-:W-:Y:S01]  /*427d0*/  IMAD.WIDE R10, R15, 0x4, R4 ;  /* 0x000000040f0a7825 */ /* 0x000fe200078e0204 */
[----:B------:R-:W-:-:S03]  /*427e0*/  ISETP.GE.AND P2, PT, R0, UR4, PT ;  /* 0x0000000400007c0c */ /* 0x000fc6000bf46270 */
[C---:B------:R-:W-:Y:S01]  /*427f0*/  IMAD.WIDE R12, R15.reuse, 0x4, R84 ;  /* 0x000000040f0c7825 */ /* 0x040fe200078e0254 */
[----:B------:R1:W-:Y:S01]  /*42800*/  @P3 STG.E desc[UR8][R8.64], R200 ;  /* 0x000000c808003986 */ /* 0x0003e2000c101908 */
[----:B------:R-:W-:Y:S02]  /*42810*/  ULDC UR4, c[0x0][0x228] ;  /* 0x00008a0000047ab9 */ /* 0x000fe40000000800 */
[C---:B--2---:R-:W-:Y:S02]  /*42820*/  VIADD R23, R15.reuse, UR28 ;  /* 0x0000001c0f177c36 */ /* 0x044fe40008000000 */
[----:B------:R-:W-:Y:S01]  /*42830*/  IMAD.WIDE R14, R15, 0x4, R86 ;  /* 0x000000040f0e7825 */ /* 0x000fe200078e0256 */
[----:B------:R2:W-:Y:S01]  /*42840*/  @P5 STG.E desc[UR8][R10.64], R112 ;  /* 0x000000700a005986 */ /* 0x0005e2000c101908 */
[----:B------:R-:W-:Y:S01]  /*42850*/  ISETP.LT.AND P3, PT, R18, UR6, !P1 ;  /* 0x0000000612007c0c */ /* 0x000fe2000cf61270 */
[----:B------:R-:W-:Y:S01]  /*42860*/  ULDC UR6, c[0x0][0x228] ;  /* 0x00008a0000067ab9 */ /* 0x000fe20000000800 */
[----:B------:R-:W-:Y:S01]  /*42870*/  IMAD.WIDE R20, R23, 0x4, R2 ;  /* 0x0000000417147825 */ /* 0x000fe200078e0202 */
[----:B------:R3:W-:Y:S01]  /*42880*/  @P4 STG.E desc[UR8][R12.64], R208 ;  /* 0x000000d00c004986 */ /* 0x0007e2000c101908 */
[----:B------:R-:W-:Y:S01]  /*42890*/  ISETP.LT.AND P4, PT, R19, UR4, !P1 ;  /* 0x0000000413007c0c */ /* 0x000fe2000cf81270 */
[----:B------:R-:W-:-:S02]  /*428a0*/  ULDC UR4, c[0x0][0x22c] ;  /* 0x00008b0000047ab9 */ /* 0x000fc40000000800 */
[----:B------:R4:W-:Y:S01]  /*428b0*/  @P0 STG.E desc[UR8][R14.64], R144 ;  /* 0x000000900e000986 */ /* 0x0009e2000c101908 */
[----:B------:R-:W-:Y:S01]  /*428c0*/  ISETP.LT.AND P0, PT, R17, UR10, !P1 ;  /* 0x0000000a11007c0c */ /* 0x000fe2000cf01270 */
[----:B------:R-:W-:Y:S01]  /*428d0*/  VIADD R0, R7, 0x34 ;  /* 0x0000003407007836 */ /* 0x000fe20000000000 */
[----:B------:R-:W-:Y:S01]  /*428e0*/  ISETP.LT.AND P5, PT, R19, UR6, !P2 ;  /* 0x0000000613007c0c */ /* 0x000fe2000d7a1270 */
[----:B------:R4:W-:Y:S01]  /*428f0*/  @P6 STG.E desc[UR8][R20.64], R45 ;  /* 0x0000002d14006986 */ /* 0x0009e2000c101908 */
[----:B------:R-:W-:Y:S01]  /*42900*/  ISETP.LT.AND P6, PT, R16, UR12, !P2 ;  /* 0x0000000c10007c0c */ /* 0x000fe2000d7c1270 */
[----:B-1----:R-:W-:-:S04]  /*42910*/  IMAD.WIDE R8, R23, 0x4, R4 ;  /* 0x0000000417087825 */ /* 0x002fc800078e0204 */
[----:B--2---:R-:W-:Y:S01]  /*42920*/  IMAD.WIDE R10, R23, 0x4, R84 ;  /* 0x00000004170a7825 */ /* 0x004fe200078e0254 */
[----:B------:R-:W-:-:S03]  /*42930*/  ISETP.GE.AND P1, PT, R0, UR4, PT ;  /* 0x0000000400007c0c */ /* 0x000fc6000bf26270 */
[C---:B------:R-:W-:Y:S02]  /*42940*/  VIADD R25, R23.reuse, UR28 ;  /* 0x0000001c17197c36 */ /* 0x040fe40008000000 */
[----:B---3--:R-:W-:Y:S01]  /*42950*/  IMAD.WIDE R12, R23, 0x4, R86 ;  /* 0x00000004170c7825 */ /* 0x008fe200078e0256 */
[----:B------:R1:W-:Y:S01]  /*42960*/  @P4 STG.E desc[UR8][R8.64], R205 ;  /* 0x000000cd08004986 */ /* 0x0003e2000c101908 */
[----:B------:R-:W-:Y:S01]  /*42970*/  ULDC UR4, c[0x0][0x228] ;  /* 0x00008a0000047ab9 */ /* 0x000fe20000000800 */
[----:B------:R-:W-:Y:S01]  /*42980*/  ULDC UR6, c[0x0][0x228] ;  /* 0x00008a0000067ab9 */ /* 0x000fe20000000800 */
[C---:B----4-:R-:W-:Y:S01]  /*42990*/  IMAD.WIDE R14, R25.reuse, 0x4, R2 ;  /* 0x00000004190e7825 */ /* 0x050fe200078e0202 */
[----:B------:R2:W-:Y:S01]  /*429a0*/  @P3 STG.E desc[UR8][R10.64], R217 ;  /* 0x000000d90a003986 */ /* 0x0005e2000c101908 */
[----:B------:R-:W-:Y:S01]  /*429b0*/  ULDC UR10, c[0x0][0x228] ;  /* 0x00008a00000a7ab9 */ /* 0x000fe20000000800 */
[----:B------:R-:W-:Y:S01]  /*429c0*/  ULDC UR12, c[0x0][0x228] ;  /* 0x00008a00000c7ab9 */ /* 0x000fe20000000800 */
[----:B------:R-:W-:Y:S01]  /*429d0*/  IMAD.WIDE R20, R25, 0x4, R4 ;  /* 0x0000000419147825 */ /* 0x000fe200078e0204 */
[----:B------:R3:W-:Y:S01]  /*429e0*/  @P0 STG.E desc[UR8][R12.64], R177 ;  /* 0x000000b10c000986 */ /* 0x0007e2000c101908 */
[----:B------:R-:W-:Y:S01]  /*429f0*/  ISETP.LT.AND P0, PT, R18, UR4, !P2 ;  /* 0x0000000412007c0c */ /* 0x000fe2000d701270 */
[----:B------:R-:W-:Y:S01]  /*42a00*/  ULDC UR4, c[0x0][0x228] ;  /* 0x00008a0000047ab9 */ /* 0x000fe20000000800 */
[----:B------:R-:W-:Y:S01]  /*42a10*/  ISETP.LT.AND P4, PT, R16, UR6, !P1 ;  /* 0x0000000610007c0c */ /* 0x000fe2000cf81270 */
[----:B------:R4:W-:Y:S01]  /*42a20*/  @P6 STG.E desc[UR8][R14.64], R201 ;  /* 0x000000c90e006986 */ /* 0x0009e2000c101908 */
[----:B------:R-:W-:Y:S01]  /*42a30*/  ISETP.LT.AND P2, PT, R17, UR4, !P2 ;  /* 0x0000000411007c0c */ /* 0x000fe2000d741270 */
[----:B------:R-:W-:Y:S01]  /*42a40*/  VIADD R23, R25, UR28 ;  /* 0x0000001c19177c36 */ /* 0x000fe20008000000 */
[----:B------:R-:W-:Y:S01]  /*42a50*/  ISETP.LT.AND P6, PT, R18, UR12, !P1 ;  /* 0x0000000c12007c0c */ /* 0x000fe2000cfc1270 */
[----:B------:R4:W-:Y:S01]  /*42a60*/  @P5 STG.E desc[UR8][R20.64], R113 ;  /* 0x0000007114005986 */ /* 0x0009e2000c101908 */
[----:B------:R-:W-:Y:S01]  /*42a70*/  ISETP.LT.AND P5, PT, R19, UR10, !P1 ;  /* 0x0000000a13007c0c */ /* 0x000fe2000cfa1270 */
[----:B-1----:R-:W-:Y:S01]  /*42a80*/  IMAD.WIDE R8, R25, 0x4, R84 ;  /* 0x0000000419087825 */ /* 0x002fe200078e0254 */
[----:B------:R-:W-:Y:S01]  /*42a90*/  IADD3 R0, R7, 0x35, RZ ;  /* 0x0000003507007810 */ /* 0x000fe20007ffe0ff */
[----:B------:R-:W-:Y:S01]  /*42aa0*/  ULDC UR4, c[0x0][0x228] ;  /* 0x00008a0000047ab9 */ /* 0x000fe20000000800 */
[----:B------:R-:W-:Y:S01]  /*42ab0*/  ULDC UR6, c[0x0][0x228] ;  /* 0x00008a0000067ab9 */ /* 0x000fe20000000800 */
[----:B--2---:R-:W-:Y:S01]  /*42ac0*/  IMAD.WIDE R10, R25, 0x4, R86 ;  /* 0x00000004190a7825 */ /* 0x004fe200078e0256 */
[----:B------:R-:W-:-:S03]  /*42ad0*/  ISETP.GE.AND P3, PT, R0, UR5, PT ;  /* 0x0000000500007c0c */ /* 0x000fc6000bf66270 */
[----:B---3--:R-:W-:Y:S01]  /*42ae0*/  IMAD.WIDE R12, R23, 0x4, R2 ;  /* 0x00000004170c7825 */ /* 0x008fe200078e0202 */
[----:B------:R-:W-:Y:S01]  /*42af0*/  ISETP.LT.AND P1, PT, R17, UR4, !P1 ;  /* 0x0000000411007c0c */ /* 0x000fe2000cf21270 */
[----:B------:R1:W-:Y:S01]  /*42b00*/  @P0 STG.E desc[UR8][R8.64], R209 ;  /* 0x000000d108000986 */ /* 0x0003e2000c101908 */
[----:B------:R-:W-:Y:S01]  /*42b10*/  ULDC UR4, c[0x0][0x228] ;  /* 0x00008a0000047ab9 */ /* 0x000fe20000000800 */
[C---:B----4-:R-:W-:Y:S01]  /*42b20*/  IMAD.WIDE R14, R23.reuse, 0x4, R4 ;  /* 0x00000004170e7825 */ /* 0x050fe200078e0204 */
[----:B------:R-:W-:Y:S01]  /*42b30*/  ULDC UR5, c[0x0][0x228] ;  /* 0x00008a0000057ab9 */ /* 0x000fe20000000800 */
[----:B------:R-:W-:Y:S01]  /*42b40*/  @P2 STG.E desc[UR8][R10.64], R145 ;  /* 0x000000910a002986 */ /* 0x000fe2000c101908 */
[----:B------:R-:W-:Y:S01]  /*42b50*/  ULDC UR12, c[0x0][0x228] ;  /* 0x00008a00000c7ab9 */ /* 0x000fe20000000800 */
[----:B------:R-:W-:Y:S01]  /*42b60*/  IMAD.WIDE R20, R23, 0x4, R84 ;  /* 0x0000000417147825 */ /* 0x000fe200078e0254 */
[----:B------:R-:W-:Y:S01]  /*42b70*/  ISETP.LT.AND P2, PT, R16, UR4, !P3 ;  /* 0x0000000410007c0c */ /* 0x000fe2000df41270 */
[----:B------:R-:W-:Y:S01]  /*42b80*/  @P4 STG.E desc[UR8][R12.64], R46 ;  /* 0x0000002e0c004986 */ /* 0x000fe2000c101908 */
[----:B------:R-:W-:Y:S01]  /*42b90*/  ULDC UR10, c[0x0][0x228] ;  /* 0x00008a00000a7ab9 */ /* 0x000fe20000000800 */
[----:B------:R-:W-:Y:S01]  /*42ba0*/  ISETP.LT.AND P4, PT, R19, UR5, !P3 ;  /* 0x0000000513007c0c */ /* 0x000fe2000df81270 */
[----:B------:R-:W-:Y:S01]  /*42bb0*/  VIADD R0, R7, 0x36 ;  /* 0x0000003607007836 */ /* 0x000fe20000000000 */
[----:B------:R-:W-:Y:S01]  /*42bc0*/  @P5 STG.E desc[UR8][R14.64], R206 ;  /* 0x000000ce0e005986 */ /* 0x000fe2000c101908 */
[----:B------:R-:W-:Y:S01]  /*42bd0*/  ISETP.LT.AND P5, PT, R18, UR6, !P3 ;  /* 0x0000000612007c0c */ /* 0x000fe2000dfa1270 */
[----:B-1----:R-:W-:Y:S01]  /*42be0*/  IMAD.WIDE R8, R23, 0x4, R86 ;  /* 0x0000000417087825 */ /* 0x002fe200078e0256 */
[----:B------:R-:W-:Y:S01]  /*42bf0*/  ISETP.LT.AND P3, PT, R17, UR10, !P3 ;  /* 0x0000000a11007c0c */ /* 0x000fe2000df61270 */
[----:B------:R1:W-:Y:S01]  /*42c00*/  @P6 STG.E desc[UR8][R20.64], R218 ;  /* 0x000000da14006986 */ /* 0x0003e2000c101908 */
[----:B------:R-:W-:Y:S01]  /*42c10*/  ISETP.GE.AND P0, PT, R0, UR27, PT ;  /* 0x0000001b00007c0c */ /* 0x000fe2000bf06270 */
[----:B------:R-:W-:Y:S01]  /*42c20*/  ULDC UR4, c[0x0][0x228] ;  /* 0x00008a0000047ab9 */ /* 0x000fe20000000800 */
[----:B------:R-:W-:Y:S01]  /*42c30*/  ULDC UR5, c[0x0][0x228] ;  /* 0x00008a0000057ab9 */ /* 0x000fe20000000800 */
[----:B------:R-:W-:Y:S01]  /*42c40*/  ULDC UR6, c[0x0][0x228] ;  /* 0x00008a0000067ab9 */ /* 0x000fe20000000800 */
[----:B------:R-:W-:Y:S01]  /*42c50*/  ULDC UR10, c[0x0][0x228] ;  /* 0x00008a00000a7ab9 */ /* 0x000fe20000000800 */
[----:B-1----:R-:W-:Y:S01]  /*42c60*/  IADD3 R21, R23, UR28, RZ ;  /* 0x0000001c17157c10 */ /* 0x002fe2000fffe0ff */
[----:B------:R1:W-:Y:S04]  /*42c70*/  @P1 STG.E desc[UR8][R8.64], R178 ;  /* 0x000000b208001986 */ /* 0x0003e8000c101908 */
[----:B------:R-:W-:-:S04]  /*42c80*/  IMAD.WIDE R10, R21, 0x4, R2 ;  /* 0x00000004150a7825 */ /* 0x000fc800078e0202 */
[C---:B------:R-:W-:Y:S01]  /*42c90*/  IMAD.WIDE R12, R21.reuse, 0x4, R4 ;  /* 0x00000004150c7825 */ /* 0x040fe200078e0204 */
[----:B------:R2:W-:Y:S03]  /*42ca0*/  @P2 STG.E desc[UR8][R10.64], R202 ;  /* 0x000000ca0a002986 */ /* 0x0005e6000c101908 */
[C---:B------:R-:W-:Y:S02]  /*42cb0*/  VIADD R25, R21.reuse, UR28 ;  /* 0x0000001c15197c36 */ /* 0x040fe40008000000 */
[C---:B------:R-:W-:Y:S01]  /*42cc0*/  IMAD.WIDE R14, R21.reuse, 0x4, R84 ;  /* 0x00000004150e7825 */ /* 0x040fe200078e0254 */
[----:B------:R3:W-:Y:S03]  /*42cd0*/  @P4 STG.E desc[UR8][R12.64], R114 ;  /* 0x000000720c004986 */ /* 0x0007e6000c101908 */
[----:B------:R-:W-:Y:S01]  /*42ce0*/  IMAD.WIDE R20, R21, 0x4, R86 ;  /* 0x0000000415147825 */ /* 0x000fe200078e0256 */
[----:B------:R-:W-:Y:S01]  /*42cf0*/  @P5 STG.E desc[UR8][R14.64], R210 ;  /* 0x000000d20e005986 */ /* 0x000fe2000c101908 */
[----:B------:R-:W-:Y:S01]  /*42d00*/  ISETP.LT.AND P6, PT, R16, UR12, !P0 ;  /* 0x0000000c10007c0c */ /* 0x000fe2000c7c1270 */
[----:B------:R-:W-:-:S02]  /*42d10*/  ULDC UR12, c[0x0][0x228] ;  /* 0x00008a00000c7ab9 */ /* 0x000fc40000000800 */
[----:B------:R-:W-:Y:S01]  /*42d20*/  @P3 STG.E desc[UR8][R20.64], R146 ;  /* 0x0000009214003986 */ /* 0x000fe2000c101908 */
[----:B------:R-:W-:Y:S01]  /*42d30*/  ISETP.LT.AND P3, PT, R19, UR4, !P0 ;  /* 0x0000000413007c0c */ /* 0x000fe2000c761270 */
[----:B------:R-:W-:Y:S01]  /*42d40*/  VIADD R0, R7, 0x37 ;  /* 0x0000003707007836 */ /* 0x000fe20000000000 */
[----:B------:R-:W-:Y:S01]  /*42d50*/  ISETP.LT.AND P4, PT, R18, UR5, !P0 ;  /* 0x0000000512007c0c */ /* 0x000fe2000c781270 */
[----:B------:R-:W-:Y:S01]  /*42d60*/  IMAD.WIDE R22, R25, 0x4, R2 ;  /* 0x0000000419167825 */ /* 0x000fe200078e0202 */
[----:B------:R-:W-:Y:S01]  /*42d70*/  ISETP.LT.AND P0, PT, R17, UR6, !P0 ;  /* 0x0000000611007c0c */ /* 0x000fe2000c701270 */
[----:B------:R-:W-:Y:S01]  /*42d80*/  ULDC UR4, c[0x0][0x228] ;  /* 0x00008a0000047ab9 */ /* 0x000fe20000000800 */
[----:B------:R-:W-:Y:S01]  /*42d90*/  ISETP.GE.AND P1, PT, R0, UR25, PT ;  /* 0x0000001900007c0c */ /* 0x000fe2000bf26270 */
[----:B-1----:R-:W-:Y:S01]  /*42da0*/  IMAD.WIDE R8, R25, 0x4, R4 ;  /* 0x0000000419087825 */ /* 0x002fe200078e0204 */
[----:B------:R-:W-:-:S03]  /*42db0*/  ULDC UR5, c[0x0][0x228] ;  /* 0x00008a0000057ab9 */ /* 0x000fc60000000800 */
[----:B--2---:R-:W-:Y:S01]  /*42dc0*/  IMAD.WIDE R10, R25, 0x4, R84 ;  /* 0x00000004190a7825 */ /* 0x004fe200078e0254 */
[----:B------:R1:W-:Y:S01]  /*42dd0*/  @P6 STG.E desc[UR8][R22.64], R47 ;  /* 0x0000002f16006986 */ /* 0x0003e2000c101908 */
[----:B------:R-:W-:Y:S01]  /*42de0*/  ISETP.LT.AND P5, PT, R16, UR10, !P1 ;  /* 0x0000000a10007c0c */ /* 0x000fe2000cfa1270 */
[----:B------:R-:W-:Y:S01]  /*42df0*/  ULDC UR6, c[0x0][0x228] ;  /* 0x00008a0000067ab9 */ /* 0x000fe20000000800 */
[----:B------:R-:W-:Y:S01]  /*42e00*/  VIADD R0, R7, 0x38 ;  /* 0x0000003807007836 */ /* 0x000fe20000000000 */
[----:B------:R-:W-:Y:S01]  /*42e10*/  @P3 STG.E desc[UR8][R8.64], R207 ;  /* 0x000000cf08003986 */ /* 0x000fe2000c101908 */
[----:B---3--:R-:W-:Y:S01]  /*42e20*/  IMAD.WIDE R12, R25, 0x4, R86 ;  /* 0x00000004190c7825 */ /* 0x008fe200078e0256 */
[----:B------:R-:W-:Y:S01]  /*42e30*/  ISETP.LT.AND P6, PT, R19, UR4, !P1 ;  /* 0x0000000413007c0c */ /* 0x000fe2000cfc1270 */
[----:B------:R-:W-:Y:S01]  /*42e40*/  ULDC UR4, c[0x0][0x228] ;  /* 0x00008a0000047ab9 */ /* 0x000fe20000000800 */
[----:B------:R-:W-:Y:S01]  /*42e50*/  @P4 STG.E desc[UR8][R10.64], R219 ;  /* 0x000000db0a004986 */ /* 0x000fe2000c101908 */
[----:B------:R-:W-:-:S03]  /*42e60*/  ULDC UR10, c[0x0][0x228] ;  /* 0x00008a00000a7ab9 */ /* 0x000fc60000000800 */
[----:B------:R-:W2:Y:S01]  /*42e70*/  LDS.128 R8, [R252] ;  /* 0x00000000fc087984 */ /* 0x000ea20000000c00 */
[----:B-1----:R-:W-:Y:S01]  /*42e80*/  VIADD R23, R25, UR28 ;  /* 0x0000001c19177c36 */ /* 0x002fe20008000000 */
[----:B------:R-:W-:-:S03]  /*42e90*/  ISETP.GE.AND P2, PT, R0, UR23, PT ;  /* 0x0000001700007c0c */ /* 0x000fc6000bf46270 */
[----:B------:R-:W-:Y:S01]  /*42ea0*/  IMAD.WIDE R14, R23, 0x4, R2 ;  /* 0x00000004170e7825 */ /* 0x000fe200078e0202 */
[----:B------:R1:W-:Y:S01]  /*42eb0*/  @P0 STG.E desc[UR8][R12.64], R179 ;  /* 0x000000b30c000986 */ /* 0x0003e2000c101908 */
[----:B------:R-:W-:Y:S01]  /*42ec0*/  ISETP.LT.AND P3, PT, R18, UR4, !P1 ;  /* 0x0000000412007c0c */ /* 0x000fe2000cf61270 */
[----:B------:R-:W-:Y:S01]  /*42ed0*/  ULDC UR4, c[0x0][0x228] ;  /* 0x00008a0000047ab9 */ /* 0x000fe20000000800 */
[----:B------:R-:W-:Y:S01]  /*42ee0*/  ISETP.LT.AND P0, PT, R17, UR5, !P1 ;  /* 0x0000000511007c0c */ /* 0x000fe2000cf01270 */
[----:B------:R3:W-:Y:S01]  /*42ef0*/  @P5 STG.E desc[UR8][R14.64], R203 ;  /* 0x000000cb0e005986 */ /* 0x0007e2000c101908 */
[----:B------:R-:W-:Y:S01]  /*42f00*/  ISETP.LT.AND P4, PT, R16, UR6, !P2 ;  /* 0x0000000610007c0c */ /* 0x000fe2000d781270 */
[----:B------:R-:W-:Y:S01]  /*42f10*/  IMAD.WIDE R20, R23, 0x4, R4 ;  /* 0x0000000417147825 */ /* 0x000fe200078e0204 */
[----:B------:R-:W-:Y:S01]  /*42f20*/  ISETP.LT.AND P5, PT, R19, UR4, !P2 ;  /* 0x0000000413007c0c */ /* 0x000fe2000d7a1270 */
[----:B------:R-:W-:Y:S01]  /*42f30*/  ULDC UR4, c[0x0][0x228] ;  /* 0x00008a0000047ab9 */ /* 0x000fe20000000800 */
[----:B------:R-:W-:Y:S01]  /*42f40*/  IADD3 R0, R7, 0x39, RZ ;  /* 0x0000003907007810 */ /* 0x000fe20007ffe0ff */
[C---:B------:R-:W-:Y:S01]  /*42f50*/  VIADD R29, R23.reuse, UR28 ;  /* 0x0000001c171d7c36 */ /* 0x040fe20008000000 */
[----:B------:R4:W-:Y:S01]  /*42f60*/  @P6 STG.E desc[UR8][R20.64], R115 ;  /* 0x0000007314006986 */ /* 0x0009e2000c101908 */
[----:B-1----:R-:W-:Y:S01]  /*42f70*/  IMAD.WIDE R12, R23, 0x4, R84 ;  /* 0x00000004170c7825 */ /* 0x002fe200078e0254 */
[----:B------:R-:W-:Y:S01]  /*42f80*/  ISETP.LT.AND P6, PT, R18, UR10, !P2 ;  /* 0x0000000a12007c0c */ /* 0x000fe2000d7c1270 */
[----:B------:R-:W-:Y:S01]  /*42f90*/  ULDC UR5, c[0x0][0x228] ;  /* 0x00008a0000057ab9 */ /* 0x000fe20000000800 */
[----:B------:R-:W-:Y:S01]  /*42fa0*/  ISETP.LT.AND P1, PT, R17, UR12, !P2 ;  /* 0x0000000c11007c0c */ /* 0x000fe2000d721270 */
[----:B---3--:R-:W-:Y:S01]  /*42fb0*/  IMAD.WIDE R14, R23, 0x4, R86 ;  /* 0x00000004170e7825 */ /* 0x008fe200078e0256 */
[----:B------:R-:W-:Y:S01]  /*42fc0*/  ISETP.GE.AND P2, PT, R0, UR21, PT ;  /* 0x0000001500007c0c */ /* 0x000fe2000bf46270 */
[----:B------:R1:W-:Y:S01]  /*42fd0*/  @P3 STG.E desc[UR8][R12.64], R211 ;  /* 0x000000d30c003986 */ /* 0x0003e2000c101908 */
[----:B------:R-:W-:Y:S01]  /*42fe0*/  ULDC UR6, c[0x0][0x228] ;  /* 0x00008a0000067ab9 */ /* 0x000fe20000000800 */
[----:B------:R-:W-:Y:S01]  /*42ff0*/  IMAD.WIDE R22, R29, 0x4, R4 ;  /* 0x000000041d167825 */ /* 0x000fe200078e0204 */
[----:B------:R-:W-:-:S03]  /*43000*/  ULDC UR10, c[0x0][0x228] ;  /* 0x00008a00000a7ab9 */ /* 0x000fc60000000800 */
[----:B----4-:R-:W-:Y:S01]  /*43010*/  IMAD.WIDE R20, R29, 0x4, R2 ;  /* 0x000000041d147825 */ /* 0x010fe200078e0202 */
[----:B------:R3:W-:Y:S01]  /*43020*/  @P0 STG.E desc[UR8][R14.64], R147 ;  /* 0x000000930e000986 */ /* 0x0007e2000c101908 */
[----:B------:R-:W-:Y:S01]  /*43030*/  ISETP.LT.AND P0, PT, R16, UR4, !P2 ;  /* 0x0000000410007c0c */ /* 0x000fe2000d701270 */
[----:B------:R-:W-:Y:S02]  /*43040*/  ULDC UR4, c[0x0][0x228] ;  /* 0x00008a0000047ab9 */ /* 0x000fe40000000800 */
[----:B------:R4:W-:Y:S01]  /*43050*/  @P4 STG.E desc[UR8][R20.64], R80 ;  /* 0x0000005014004986 */ /* 0x0009e2000c101908 */
[----:B------:R-:W-:Y:S01]  /*43060*/  ISETP.LT.AND P4, PT, R19, UR5, !P2 ;  /* 0x0000000513007c0c */ /* 0x000fe2000d781270 */
[C---:B------:R-:W-:Y:S01]  /*43070*/  IMAD.WIDE R24, R29.reuse, 0x4, R84 ;  /* 0x000000041d187825 */ /* 0x040fe200078e0254 */
[----:B------:R-:W-:Y:S01]  /*43080*/  ULDC UR5, c[0x0][0x228] ;  /* 0x00008a0000057ab9 */ /* 0x000fe20000000800 */
[----:B------:R2:W-:Y:S01]  /*43090*/  @P5 STG.E desc[UR8][R22.64], R48 ;  /* 0x0000003016005986 */ /* 0x0005e2000c101908 */
[----:B------:R-:W-:Y:S01]  /*430a0*/  ISETP.LT.AND P5, PT, R18, UR6, !P2 ;  /* 0x0000000612007c0c */ /* 0x000fe2000d7a1270 */
[C---:B------:R-:W-:Y:S01]  /*430b0*/  IMAD.WIDE R26, R29.reuse, 0x4, R86 ;  /* 0x000000041d1a7825 */ /* 0x040fe200078e0256 */
[----:B------:R-:W-:-:S03]  /*430c0*/  IADD3 R29, R29, UR28, RZ ;  /* 0x0000001c1d1d7c10 */ /* 0x000fc6000fffe0ff */
[----:B------:R-:W-:Y:S01]  /*430d0*/  VIADD R6, R7, 0x3a ;  /* 0x0000003a07067836 */ /* 0x000fe20000000000 */
[----:B------:R-:W-:Y:S01]  /*430e0*/  ISETP.LT.AND P2, PT, R17, UR4, !P2 ;  /* 0x0000000411007c0c */ /* 0x000fe2000d741270 */
[C---:B-1----:R-:W-:Y:S01]  /*430f0*/  IMAD.WIDE R12, R29.reuse, 0x4, R2 ;  /* 0x000000041d0c7825 */ /* 0x042fe200078e0202 */
[----:B------:R-:W-:Y:S01]  /*43100*/  @P6 STG.E desc[UR8][R24.64], R224 ;  /* 0x000000e018006986 */ /* 0x000fe2000c101908 */
[----:B------:R-:W-:Y:S01]  /*43110*/  ULDC UR4, c[0x0][0x228] ;  /* 0x00008a0000047ab9 */ /* 0x000fe20000000800 */
[----:B------:R-:W-:Y:S01]  /*43120*/  ULDC UR6, c[0x0][0x228] ;  /* 0x00008a0000067ab9 */ /* 0x000fe20000000800 */
[C---:B---3--:R-:W-:Y:S01]  /*43130*/  IMAD.WIDE R14, R29.reuse, 0x4, R4 ;  /* 0x000000041d0e7825 */ /* 0x048fe200078e0204 */
[----:B------:R1:W-:Y:S03]  /*43140*/  @P1 STG.E desc[UR8][R26.64], R180 ;  /* 0x000000b41a001986 */ /* 0x0003e6000c101908 */
[C---:B----4-:R-:W-:Y:S01]  /*43150*/  IMAD.WIDE R20, R29.reuse, 0x4, R84 ;  /* 0x000000041d147825 */ /* 0x050fe200078e0254 */
[----:B------:R-:W-:Y:S01]  /*43160*/  ISETP.GE.AND P3, PT, R6, UR19, PT ;  /* 0x0000001306007c0c */ /* 0x000fe2000bf66270 */
[----:B------:R3:W-:Y:S02]  /*43170*/  @P0 STG.E desc[UR8][R12.64], R220 ;  /* 0x000000dc0c000986 */ /* 0x0007e4000c101908 */
[----:B--2---:R-:W-:-:S02]  /*43180*/  IMAD.WIDE R22, R29, 0x4, R86 ;  /* 0x000000041d167825 */ /* 0x004fc400078e0256 */
[----:B------:R2:W-:Y:S01]  /*43190*/  @P4 STG.E desc[UR8][R14.64], R116 ;  /* 0x000000740e004986 */ /* 0x0005e2000c101908 */
[----:B------:R-:W-:Y:S01]  /*431a0*/  ISETP.LT.AND P6, PT, R16, UR5, !P3 ;  /* 0x0000000510007c0c */ /* 0x000fe2000dfc1270 */
[----:B------:R-:W-:Y:S02]  /*431b0*/  ULDC UR5, c[0x0][0x228] ;  /* 0x00008a0000057ab9 */ /* 0x000fe40000000800 */
[----:B------:R4:W-:Y:S04]  /*431c0*/  @P5 STG.E desc[UR8][R20.64], R52 ;  /* 0x0000003414005986 */ /* 0x0009e8000c101908 */
[----:B------:R4:W-:Y:S01]  /*431d0*/  @P2 STG.E desc[UR8][R22.64], R8 ;  /* 0x0000000816002986 */ /* 0x0009e2000c101908 */
[----:B------:R-:W-:Y:S01]  /*431e0*/  ISETP.LT.AND P2, PT, R19, UR4, !P3 ;  /* 0x0000000413007c0c */ /* 0x000fe2000df41270 */
[----:B------:R-:W-:Y:S01]  /*431f0*/  ULDC UR4, c[0x0][0x228] ;  /* 0x00008a0000047ab9 */ /* 0x000fe20000000800 */
[----:B------:R-:W-:Y:S01]  /*43200*/  VIADD R0, R7, 0x3b ;  /* 0x0000003b07007836 */ /* 0x000fe20000000000 */
[----:B------:R-:W-:Y:S01]  /*43210*/  ISETP.LT.AND P4, PT, R18, UR4, !P3 ;  /* 0x0000000412007c0c */ /* 0x000fe2000df81270 */
[----:B-1----:R-:W-:Y:S01]  /*43220*/  VIADD R27, R29, UR28 ;  /* 0x0000001c1d1b7c36 */ /* 0x002fe20008000000 */
[----:B------:R-:W-:Y:S01]  /*43230*/  ISETP.LT.AND P3, PT, R17, UR5, !P3 ;  /* 0x0000000511007c0c */ /* 0x000fe2000df61270 */
[----:B------:R-:W-:Y:S01]  /*43240*/  ULDC UR4, c[0x0][0x228] ;  /* 0x00008a0000047ab9 */ /* 0x000fe20000000800 */
[----:B------:R-:W-:Y:S01]  /*43250*/  ISETP.GE.AND P1, PT, R0, UR17, PT ;  /* 0x0000001100007c0c */ /* 0x000fe2000bf26270 */
[----:B------:R-:W-:Y:S01]  /*43260*/  IMAD.WIDE R24, R27, 0x4, R2 ;  /* 0x000000041b187825 */ /* 0x000fe200078e0202 */
[----:B------:R-:W-:-:S03]  /*43270*/  ULDC UR5, c[0x0][0x228] ;  /* 0x00008a0000057ab9 */ /* 0x000fc60000000800 */
[----:B---3--:R-:W-:Y:S01]  /*43280*/  IMAD.WIDE R12, R27, 0x4, R4 ;  /* 0x000000041b0c7825 */ /* 0x008fe200078e0204 */
[----:B------:R-:W-:-:S03]  /*43290*/  ISETP.LT.AND P5, PT, R16, UR6, !P1 ;  /* 0x0000000610007c0c */ /* 0x000fc6000cfa1270 */
[----:B--2---:R-:W-:Y:S01]  /*432a0*/  IMAD.WIDE R14, R27, 0x4, R84 ;  /* 0x000000041b0e7825 */ /* 0x004fe200078e0254 */
[----:B------:R1:W-:Y:S03]  /*432b0*/  @P6 STG.E desc[UR8][R24.64], R81 ;  /* 0x0000005118006986 */ /* 0x0003e6000c101908 */
[----:B------:R-:W-:Y:S02]  /*432c0*/  VIADD R0, R7, 0x3f ;  /* 0x0000003f07007836 */ /* 0x000fe40000000000 */
[----:B----4-:R-:W-:Y:S01]  /*432d0*/  IMAD.WIDE R20, R27, 0x4, R86 ;  /* 0x000000041b147825 */ /* 0x010fe200078e0256 */
[----:B------:R2:W-:Y:S01]  /*432e0*/  @P2 STG.E desc[UR8][R12.64], R49 ;  /* 0x000000310c002986 */ /* 0x0005e2000c101908 */
[----:B------:R-:W-:Y:S01]  /*432f0*/  ISETP.LT.AND P6, PT, R19, UR10, !P1 ;  /* 0x0000000a13007c0c */ /* 0x000fe2000cfc1270 */
[----:B------:R-:W-:Y:S01]  /*43300*/  ULDC UR6, c[0x0][0x228] ;  /* 0x00008a0000067ab9 */ /* 0x000fe20000000800 */
[----:B------:R-:W-:Y:S01]  /*43310*/  ISETP.GE.AND P0, PT, R0, UR15, PT ;  /* 0x0000000f00007c0c */ /* 0x000fe2000bf06270 */
[----:B------:R3:W-:Y:S01]  /*43320*/  @P4 STG.E desc[UR8][R14.64], R225 ;  /* 0x000000e10e004986 */ /* 0x0007e2000c101908 */
[----:B------:R-:W-:Y:S01]  /*43330*/  VIADD R29, R27, UR28 ;  /* 0x0000001c1b1d7c36 */ /* 0x000fe20008000000 */
[----:B------:R-:W-:Y:S01]  /*43340*/  IADD3 R0, R7, 0x3c, RZ ;  /* 0x0000003c07007810 */ /* 0x000fe20007ffe0ff */
[----:B------:R-:W-:Y:S01]  /*43350*/  ULDC UR10, c[0x0][0x228] ;  /* 0x00008a00000a7ab9 */ /* 0x000fe20000000800 */
[----:B------:R4:W-:Y:S01]  /*43360*/  @P3 STG.E desc[UR8][R20.64], R181 ;  /* 0x000000b514003986 */ /* 0x0009e2000c101908 */
[----:B------:R-:W-:Y:S01]  /*43370*/  ISETP.LT.AND P3, PT, R18, UR4, !P1 ;  /* 0x0000000412007c0c */ /* 0x000fe2000cf61270 */
[----:B------:R-:W-:Y:S01]  /*43380*/  IMAD.WIDE R22, R29, 0x4, R2 ;  /* 0x000000041d167825 */ /* 0x000fe200078e0202 */
[----:B------:R-:W-:Y:S01]  /*43390*/  ISETP.GE.AND P2, PT, R0, UR13, PT ;  /* 0x0000000d00007c0c */ /* 0x000fe2000bf46270 */
[----:B------:R-:W-:Y:S01]  /*433a0*/  ULDC UR4, c[0x0][0x228] ;  /* 0x00008a0000047ab9 */ /* 0x000fe20000000800 */
[----:B------:R-:W-:Y:S01]  /*433b0*/  ISETP.LT.AND P1, PT, R17, UR5, !P1 ;  /* 0x0000000511007c0c */ /* 0x000fe2000cf21270 */
[C---:B-1----:R-:W-:Y:S01]  /*433c0*/  IMAD.WIDE R24, R29.reuse, 0x4, R4 ;  /* 0x000000041d187825 */ /* 0x042fe200078e0204 */
[----:B------:R-:W-:Y:S01]  /*433d0*/  ULDC UR5, c[0x0][0x228] ;  /* 0x00008a0000057ab9 */ /* 0x000fe20000000800 */
[----:B------:R1:W-:Y:S01]  /*433e0*/  @P5 STG.E desc[UR8][R22.64], R221 ;  /* 0x000000dd16005986 */ /* 0x0003e2000c101908 */
[----:B------:R-:W-:Y:S01]  /*433f0*/  ISETP.LT.AND P4, PT, R16, UR4, !P2 ;  /* 0x0000000410007c0c */ /* 0x000fe2000d781270 */
[----:B--2---:R-:W-:Y:S01]  /*43400*/  IMAD.WIDE R12, R29, 0x4, R84 ;  /* 0x000000041d0c7825 */ /* 0x004fe200078e0254 */
[----:B------:R-:W-:Y:S01]  /*43410*/  ISETP.LT.AND P5, PT, R19, UR5, !P2 ;  /* 0x0000000513007c0c */ /* 0x000fe2000d7a1270 */
[----:B------:R2:W-:Y:S02]  /*43420*/  @P6 STG.E desc[UR8][R24.64], R117 ;  /* 0x0000007518006986 */ /* 0x0005e4000c101908 */
[----:B------:R-:W-:Y:S01]  /*43430*/  VIADD R0, R7, 0x3d ;  /* 0x0000003d07007836 */ /* 0x000fe20000000000 */
[----:B------:R-:W-:Y:S01]  /*43440*/  ISETP.LT.AND P6, PT, R18, UR6, !P2 ;  /* 0x0000000612007c0c */ /* 0x000fe2000d7c1270 */
[----:B---3--:R-:W-:Y:S01]  /*43450*/  IMAD.WIDE R14, R29, 0x4, R86 ;  /* 0x000000041d0e7825 */ /* 0x008fe200078e0256 */
[----:B------:R-:W-:Y:S01]  /*43460*/  ISETP.LT.AND P2, PT, R17, UR10, !P2 ;  /* 0x0000000a11007c0c */ /* 0x000fe2000d741270 */
[----:B------:R-:W-:Y:S01]  /*43470*/  @P3 STG.E desc[UR8][R12.64], R53 ;  /* 0x000000350c003986 */ /* 0x000fe2000c101908 */
[----:B------:R-:W-:Y:S01]  /*43480*/  ULDC UR4, c[0x0][0x228] ;  /* 0x00008a0000047ab9 */ /* 0x000fe20000000800 */
[----:B------:R-:W-:Y:S01]  /*43490*/  VIADD R29, R29, UR28 ;  /* 0x0000001c1d1d7c36 */ /* 0x000fe20008000000 */
[----:B------:R-:W-:Y:S01]  /*434a0*/  ISETP.GE.AND P3, PT, R0, UR11, PT ;  /* 0x0000000b00007c0c */ /* 0x000fe2000bf66270 */
[----:B------:R-:W-:Y:S01]  /*434b0*/  VIADD R0, R7, 0x3e ;  /* 0x0000003e07007836 */ /* 0x000fe20000000000 */
[----:B------:R-:W-:Y:S01]  /*434c0*/  ULDC UR5, c[0x0][0x228] ;  /* 0x00008a0000057ab9 */ /* 0x000fe20000000800 */
[----:B------:R-:W-:Y:S01]  /*434d0*/  IMAD.WIDE R6, R29, 0x4, R2 ;  /* 0x000000041d067825 */ /* 0x000fe200078e0202 */
[----:B------:R3:W-:Y:S01]  /*434e0*/  @P1 STG.E desc[UR8][R14.64], R9 ;  /* 0x000000090e001986 */ /* 0x0007e2000c101908 */
[----:B------:R-:W-:-:S02]  /*434f0*/  ULDC UR6, c[0x0][0x228] ;  /* 0x00008a0000067ab9 */ /* 0x000fc40000000800 */
[C---:B----4-:R-:W-:Y:S01]  /*43500*/  IMAD.WIDE R20, R29.reuse, 0x4, R4 ;  /* 0x000000041d147825 */ /* 0x050fe200078e0204 */
[----:B------:R4:W-:Y:S03]  /*43510*/  @P4 STG.E desc[UR8][R6.64], R82 ;  /* 0x0000005206004986 */ /* 0x0009e6000c101908 */
[C---:B-1----:R-:W-:Y:S01]  /*43520*/  IMAD.WIDE R22, R29.reuse, 0x4, R84 ;  /* 0x000000041d167825 */ /* 0x042fe200078e0254 */
[----:B------:R-:W-:Y:S01]  /*43530*/  @P5 STG.E desc[UR8][R20.64], R50 ;  /* 0x0000003214005986 */ /* 0x000fe2000c101908 */
[----:B------:R-:W-:Y:S01]  /*43540*/  ISETP.LT.AND P5, PT, R16, UR4, !P3 ;  /* 0x0000000410007c0c */ /* 0x000fe2000dfa1270 */
[----:B------:R-:W-:Y:S01]  /*43550*/  ULDC UR4, c[0x0][0x228] ;  /* 0x00008a0000047ab9 */ /* 0x000fe20000000800 */
[----:B--2---:R-:W-:Y:S01]  /*43560*/  IMAD.WIDE R24, R29, 0x4, R86 ;  /* 0x000000041d187825 */ /* 0x004fe200078e0256 */
[----:B------:R1:W-:Y:S01]  /*43570*/  @P6 STG.E desc[UR8][R22.64], R226 ;  /* 0x000000e216006986 */ /* 0x0003e2000c101908 */
[----:B------:R-:W-:-:S02]  /*43580*/  ISETP.GE.AND P1, PT, R0, UR7, PT ;  /* 0x0000000700007c0c */ /* 0x000fc4000bf26270 */
[----:B------:R-:W-:Y:S01]  /*43590*/  ISETP.LT.AND P4, PT, R18, UR4, !P3 ;  /* 0x0000000412007c0c */ /* 0x000fe2000df81270 */
[----:B------:R-:W-:Y:S01]  /*435a0*/  @P2 STG.E desc[UR8][R24.64], R182 ;  /* 0x000000b618002986 */ /* 0x000fe2000c101908 */
[----:B------:R-:W-:Y:S01]  /*435b0*/  ISETP.LT.AND P2, PT, R19, UR5, !P3 ;  /* 0x0000000513007c0c */ /* 0x000fe2000df41270 */
[----:B------:R-:W-:Y:S01]  /*435c0*/  ULDC UR4, c[0x0][0x228] ;  /* 0x00008a0000047ab9 */ /* 0x000fe20000000800 */
[----:B------:R-:W-:Y:S01]  /*435d0*/  ULDC UR5, c[0x0][0x228] ;  /* 0x00008a0000057ab9 */ /* 0x000fe20000000800 */
[----:B---3--:R-:W-:Y:S02]  /*435e0*/  IADD3 R15, R29, UR28, RZ ;  /* 0x0000001c1d0f7c10 */ /* 0x008fe4000fffe0ff */
[----:B------:R-:W-:Y:S01]  /*435f0*/  ISETP.LT.AND P3, PT, R17, UR4, !P3 ;  /* 0x0000000411007c0c */ /* 0x000fe2000df61270 */
[----:B------:R-:W-:Y:S01]  /*43600*/  ULDC UR4, c[0x0][0x228] ;  /* 0x00008a0000047ab9 */ /* 0x000fe20000000800 */
[----:B------:R-:W-:Y:S01]  /*43610*/  ISETP.LT.AND P6, PT, R16, UR5, !P1 ;  /* 0x0000000510007c0c */ /* 0x000fe2000cfc1270 */
[----:B----4-:R-:W-:Y:S01]  /*43620*/  IMAD.WIDE R6, R15, 0x4, R2 ;  /* 0x000000040f067825 */ /* 0x010fe200078e0202 */
[----:B------:R-:W-:-:S03]  /*43630*/  ULDC UR5, c[0x0][0x228] ;  /* 0x00008a0000057ab9 */ /* 0x000fc60000000800 */
[C---:B-1----:R-:W-:Y:S02]  /*43640*/  VIADD R23, R15.reuse, UR28 ;  /* 0x0000001c0f177c36 */ /* 0x042fe40008000000 */
[C---:B------:R-:W-:Y:S01]  /*43650*/  IMAD.WIDE R8, R15.reuse, 0x4, R4 ;  /* 0x000000040f087825 */ /* 0x040fe200078e0204 */
[----:B------:R1:W-:Y:S03]  /*43660*/  @P5 STG.E desc[UR8][R6.64], R222 ;  /* 0x000000de06005986 */ /* 0x0003e6000c101908 */
[C---:B------:R-:W-:Y:S01]  /*43670*/  IMAD.WIDE R12, R15.reuse, 0x4, R84 ;  /* 0x000000040f0c7825 */ /* 0x040fe200078e0254 */
[----:B------:R2:W-:Y:S03]  /*43680*/  @P2 STG.E desc[UR8][R8.64], R118 ;  /* 0x0000007608002986 */ /* 0x0005e6000c101908 */
[----:B------:R-:W-:Y:S01]  /*43690*/  IMAD.WIDE R14, R15, 0x4, R86 ;  /* 0x000000040f0e7825 */ /* 0x000fe200078e0256 */
[----:B------:R3:W-:Y:S03]  /*436a0*/  @P4 STG.E desc[UR8][R12.64], R54 ;  /* 0x000000360c004986 */ /* 0x0007e6000c101908 */
[----:B------:R-:W-:Y:S01]  /*436b0*/  IMAD.WIDE R20, R23, 0x4, R2 ;  /* 0x0000000417147825 */ /* 0x000fe200078e0202 */
[C---:B------:R-:W-:Y:S01]  /*436c0*/  ISETP.LT.AND P2, PT, R19.reuse, UR4, !P1 ;  /* 0x0000000413007c0c */ /* 0x040fe2000cf41270 */
[----:B------:R4:W-:Y:S01]  /*436d0*/  @P3 STG.E desc[UR8][R14.64], R10 ;  /* 0x0000000a0e003986 */ /* 0x0009e2000c101908 */
[----:B------:R-:W-:Y:S01]  /*436e0*/  ISETP.LT.AND P4, PT, R19, UR5, !P0 ;  /* 0x0000000513007c0c */ /* 0x000fe2000c781270 */
[----:B------:R-:W-:Y:S01]  /*436f0*/  ULDC UR4, c[0x0][0x228] ;  /* 0x00008a0000047ab9 */ /* 0x000fe20000000800 */
[----:B------:R-:W-:Y:S01]  /*43700*/  ULDC UR5, c[0x0][0x228] ;  /* 0x00008a0000057ab9 */ /* 0x000fe20000000800 */
[----:B------:R4:W-:Y:S01]  /*43710*/  @P6 STG.E desc[UR8][R20.64], R83 ;  /* 0x0000005314006986 */ /* 0x0009e2000c101908 */
[----:B------:R-:W-:Y:S01]  /*43720*/  ISETP.LT.AND P6, PT, R18, UR4, !P1 ;  /* 0x0000000412007c0c */ /* 0x000fe2000cfc1270 */
[----:B------:R-:W-:Y:S01]  /*43730*/  ULDC UR4, c[0x0][0x228] ;  /* 0x00008a0000047ab9 */ /* 0x000fe20000000800 */
[----:B------:R-:W-:Y:S01]  /*43740*/  ISETP.LT.AND P5, PT, R16, UR6, !P0 ;  /* 0x0000000610007c0c */ /* 0x000fe2000c7a1270 */
[----:B------:R-:W-:Y:S01]  /*43750*/  ULDC UR6, c[0x0][0x228] ;  /* 0x00008a0000067ab9 */ /* 0x000fe20000000800 */
[----:B------:R-:W-:-:S02]  /*43760*/  ISETP.LT.AND P1, PT, R17, UR5, !P1 ;  /* 0x0000000511007c0c */ /* 0x000fc4000cf21270 */
[----:B------:R-:W-:Y:S01]  /*43770*/  ISETP.LT.AND P3, PT, R18, UR6, !P0 ;  /* 0x0000000612007c0c */ /* 0x000fe2000c761270 */
[----:B------:R-:W-:Y:S01]  /*43780*/  VIADD R19, R23, UR28 ;  /* 0x0000001c17137c36 */ /* 0x000fe20008000000 */
[----:B------:R-:W-:Y:S01]  /*43790*/  ISETP.LT.AND P0, PT, R17, UR4, !P0 ;  /* 0x0000000411007c0c */ /* 0x000fe2000c701270 */
[----:B-1----:R-:W-:-:S04]  /*437a0*/  IMAD.WIDE R6, R23, 0x4, R4 ;  /* 0x0000000417067825 */ /* 0x002fc800078e0204 */
[C---:B--2---:R-:W-:Y:S01]  /*437b0*/  IMAD.WIDE R8, R23.reuse, 0x4, R84 ;  /* 0x0000000417087825 */ /* 0x044fe200078e0254 */
[----:B------:R4:W-:Y:S03]  /*437c0*/  @P2 STG.E desc[UR8][R6.64], R51 ;  /* 0x0000003306002986 */ /* 0x0009e6000c101908 */
[----:B---3--:R-:W-:Y:S01]  /*437d0*/  IMAD.WIDE R12, R23, 0x4, R86 ;  /* 0x00000004170c7825 */ /* 0x008fe200078e0256 */
[----:B------:R4:W-:Y:S03]  /*437e0*/  @P6 STG.E desc[UR8][R8.64], R227 ;  /* 0x000000e308006986 */ /* 0x0009e6000c101908 */
[C---:B------:R-:W-:Y:S01]  /*437f0*/  IMAD.WIDE R2, R19.reuse, 0x4, R2 ;  /* 0x0000000413027825 */ /* 0x040fe200078e0202 */
[----:B------:R4:W-:Y:S03]  /*43800*/  @P1 STG.E desc[UR8][R12.64], R183 ;  /* 0x000000b70c001986 */ /* 0x0009e6000c101908 */
[C---:B------:R-:W-:Y:S01]  /*43810*/  IMAD.WIDE R4, R19.reuse, 0x4, R4 ;  /* 0x0000000413047825 */ /* 0x040fe200078e0204 */
[----:B------:R4:W-:Y:S03]  /*43820*/  @P5 STG.E desc[UR8][R2.64], R223 ;  /* 0x000000df02005986 */ /* 0x0009e6000c101908 */
[C---:B------:R-:W-:Y:S01]  /*43830*/  IMAD.WIDE R84, R19.reuse, 0x4, R84 ;  /* 0x0000000413547825 */ /* 0x040fe200078e0254 */
[----:B------:R4:W-:Y:S04]  /*43840*/  @P4 STG.E desc[UR8][R4.64], R119 ;  /* 0x0000007704004986 */ /* 0x0009e8000c101908 */
[----:B------:R4:W-:Y:S01]  /*43850*/  @P3 STG.E desc[UR8][R84.64], R55 ;  /* 0x0000003754003986 */ /* 0x0009e2000c101908 */
[----:B------:R-:W-:Y:S01]  /*43860*/  IMAD.WIDE R86, R19, 0x4, R86 ;  /* 0x0000000413567825 */ /* 0x000fe200078e0256 */
[----:B------:R-:W-:Y:S06]  /*43870*/  @!P0 EXIT ;  /* 0x000000000000894d */ /* 0x000fec0003800000 */
[----:B------:R-:W-:Y:S01]  /*43880*/  STG.E desc[UR8][R86.64], R11 ;  /* 0x0000000b56007986 */ /* 0x000fe2000c101908 */
[----:B------:R-:W-:Y:S05]  /*43890*/  EXIT ;  /* 0x000000000000794d */ /* 0x000fea0003800000 */
.L_x_2:
[----:B------:R-:W-:-:S00]  /*438a0*/  BRA `(.L_x_2) ;  /* 0xfffffffc00fc7947 */ /* 0x000fc0000383ffff */
[----:B------:R-:W-:-:S00]  /*438b0*/  NOP ;  /* 0x0000000000007918 */ /* 0x000fc00000000000 */
        /* <DEDUP_REMOVED lines=12> */
.L_x_3:


//--------------------- .nv.shared.matmul_kernel  --------------------------
	.section	.nv.shared.matmul_kernel,"aw",@nobits
	.sectionflags	@""
	.align	16
	.zero		1024


//--------------------- .nv.shared.reserved.0     --------------------------
	.section	.nv.shared.reserved.0,"aw",@nobits
	.weak		__nv_reservedSMEM_offset_0_alias
	.size		__nv_reservedSMEM_offset_0_alias, 0, 0
	.other		__nv_reservedSMEM_offset_0_alias,@"STO_CUDA_RESERVED_SHARED STV_DEFAULT"
__nv_reservedSMEM_offset_0_alias:
	.zero		0


//--------------------- .nv.constant0.matmul_kernel --------------------------
	.section	.nv.constant0.matmul_kernel,"a",@progbits
	.sectionflags	@""
	.align	4
.nv.constant0.matmul_kernel:
	.zero		608


//--------------------- SYMBOLS --------------------------

	.type		.nv.reservedSmem.offset0,@object
	.size		.nv.reservedSmem.offset0,0x4
